def matmul_kernel(
    a_ptr,
    b_ptr,
    c_ptr,
    M,
    N,
    K,
    stride_am,
    stride_ak,
    stride_bk,
    stride_bn,
    stride_cm,
    stride_cn,
    BLOCK_M: tl.constexpr,
    BLOCK_N: tl.constexpr,
    BLOCK_K: tl.constexpr,
    GROUP_M: tl.constexpr,
):
    pid = tl.program_id(axis=0)
    num_pid_m = tl.cdiv(M, BLOCK_M)
    num_pid_n = tl.cdiv(N, BLOCK_N)
    num_pid_in_group = GROUP_M * num_pid_n
    group_id = pid // num_pid_in_group
    first_pid_m = group_id * GROUP_M
    group_size_m = min(num_pid_m - first_pid_m, GROUP_M)
    pid_m = first_pid_m + ((pid % num_pid_in_group) % group_size_m)
    pid_n = (pid % num_pid_in_group) // group_size_m

    offs_am = (pid_m * BLOCK_M + tl.arange(0, BLOCK_M)) % M
    offs_bn = (pid_n * BLOCK_N + tl.arange(0, BLOCK_N)) % N
    offs_k = tl.arange(0, BLOCK_K)
    a_ptrs = a_ptr + offs_am[:, None] * stride_am + offs_k[None, :] * stride_ak
    b_ptrs = b_ptr + offs_k[:, None] * stride_bk + offs_bn[None, :] * stride_bn

    acc = tl.zeros((BLOCK_M, BLOCK_N), dtype=tl.float32)
    for kk in range(0, tl.cdiv(K, BLOCK_K)):
        a = tl.load(a_ptrs, mask=offs_k[None, :] < K - kk * BLOCK_K, other=0.0)
        b = tl.load(b_ptrs, mask=offs_k[:, None] < K - kk * BLOCK_K, other=0.0)
        acc = tl.dot(a, b, acc)
        a_ptrs += BLOCK_K * stride_ak
        b_ptrs += BLOCK_K * stride_bk

    c = acc.to(c_ptr.dtype.element_ty)
    offs_cm = pid_m * BLOCK_M + tl.arange(0, BLOCK_M)
    offs_cn = pid_n * BLOCK_N + tl.arange(0, BLOCK_N)
    c_ptrs = c_ptr + offs_cm[:, None] * stride_cm + offs_cn[None, :] * stride_cn
    mask = (offs_cm[:, None] < M) & (offs_cn[None, :] < N)
    tl.store(c_ptrs, c, mask=mask)

# config = {"BLOCK_K": 64, "BLOCK_M": 128, "BLOCK_N": 128, "GROUP_M": 8, "arch": "sm_100", "dtype": "bf16", "num_ctas": 1, "num_stages": 3, "num_warps": 2}
# arch = sm_100


// ===== COMPILED SASS (sm_100a) =====

	.target	sm_100a

	.elftype	@"ET_EXEC"


//--------------------- .note.nv.tkinfo           --------------------------
	.section	.note.nv.tkinfo,"",@"SHT_NOTE"
	.sectionflags	@"SHF_NOTE_NV_TKINFO"
	.tkinfo
        /*0018*/ 	.word	0x00000081
        /*0030*/ 	.string	""
        /*0030*/ 	.string	"ptxas-blackwell"
        /*0030*/ 	.string	"Cuda compilation tools, release 12.9, V12.9.86"
        /*0030*/ 	.string	"Build cuda_12.9.r12.9/compiler.36037853_0"
        /*0030*/ 	.string	"-v  -suppress-debug-info  -lineinfo  -arch sm_100a "



//--------------------- .note.nv.cuver            --------------------------
	.section	.note.nv.cuver,"",@"SHT_NOTE"
	.sectionflags	@"SHF_NOTE_NV_CUVER"
        /*0018*/ 	.short	0x0001
        /*001a*/ 	.short	0x0064
        /*001c*/ 	.short	0x0001
        /*001e*/ 	.short	0x0000
        /*0020*/ 	.short	0x0001
        /*0022*/ 	.short	0x0000


//--------------------- .nv.info                  --------------------------
	.section	.nv.info,"",@"SHT_CUDA_INFO"
	.align	4


	//----- nvinfo : EIATTR_REGCOUNT
	.align		4
        /*0000*/ 	.byte	0x04, 0x2f
        /*0002*/ 	.short	(.L_1 - .L_0)
	.align		4
.L_0:
        /*0004*/ 	.word	index@(matmul_kernel)
        /*0008*/ 	.word	0x00000020


	//----- nvinfo : EIATTR_FRAME_SIZE
	.align		4
.L_1:
        /*000c*/ 	.byte	0x04, 0x11
        /*000e*/ 	.short	(.L_3 - .L_2)
	.align		4
.L_2:
        /*0010*/ 	.word	index@(matmul_kernel)
        /*0014*/ 	.word	0x000023c0


	//----- nvinfo : EIATTR_MIN_STACK_SIZE
	.align		4
.L_3:
        /*0018*/ 	.byte	0x04, 0x12
        /*001a*/ 	.short	(.L_5 - .L_4)
	.align		4
.L_4:
        /*001c*/ 	.word	index@(matmul_kernel)
        /*0020*/ 	.word	0x000023c0
.L_5:


//--------------------- .nv.info.matmul_kernel    --------------------------
	.section	.nv.info.matmul_kernel,"",@"SHT_CUDA_INFO"
	.sectionflags	@""
	.align	4


	//----- nvinfo : EIATTR_CUDA_API_VERSION
	.align		4
        /*0000*/ 	.byte	0x04, 0x37
        /*0002*/ 	.short	(.L_7 - .L_6)
.L_6:
        /*0004*/ 	.word	0x00000081


	//----- nvinfo : EIATTR_KPARAM_INFO
	.align		4
.L_7:
        /*0008*/ 	.byte	0x04, 0x17
        /*000a*/ 	.short	(.L_9 - .L_8)
.L_8:
        /*000c*/ 	.word	0x00000000
        /*0010*/ 	.short	0x000d
        /*0012*/ 	.short	0x0048
        /*0014*/ 	.byte	0x00, 0xf4, 0x21, 0x00


	//----- nvinfo : EIATTR_KPARAM_INFO
	.align		4
.L_9:
        /*0018*/ 	.byte	0x04, 0x17
        /*001a*/ 	.short	(.L_11 - .L_10)
.L_10:
        /*001c*/ 	.word	0x00000000
        /*0020*/ 	.short	0x000c
        /*0022*/ 	.short	0x0040
        /*0024*/ 	.byte	0x00, 0xf4, 0x21, 0x00


	//----- nvinfo : EIATTR_KPARAM_INFO
	.align		4
.L_11:
        /*0028*/ 	.byte	0x04, 0x17
        /*002a*/ 	.short	(.L_13 - .L_12)
.L_12:
        /*002c*/ 	.word	0x00000000
        /*0030*/ 	.short	0x000b
        /*0032*/ 	.short	0x0038
        /*0034*/ 	.byte	0x00, 0xf0, 0x11, 0x00


	//----- nvinfo : EIATTR_KPARAM_INFO
	.align		4
.L_13:
        /*0038*/ 	.byte	0x04, 0x17
        /*003a*/ 	.short	(.L_15 - .L_14)
.L_14:
        /*003c*/ 	.word	0x00000000
        /*0040*/ 	.short	0x000a
        /*0042*/ 	.short	0x0034
        /*0044*/ 	.byte	0x00, 0xf0, 0x11, 0x00


	//----- nvinfo : EIATTR_KPARAM_INFO
	.align		4
.L_15:
        /*0048*/ 	.byte	0x04, 0x17
        /*004a*/ 	.short	(.L_17 - .L_16)
.L_16:
        /*004c*/ 	.word	0x00000000
        /*0050*/ 	.short	0x0009
        /*0052*/ 	.short	0x0030
        /*0054*/ 	.byte	0x00, 0xf0, 0x11, 0x00


	//----- nvinfo : EIATTR_KPARAM_INFO
	.align		4
.L_17:
        /*0058*/ 	.byte	0x04, 0x17
        /*005a*/ 	.short	(.L_19 - .L_18)
.L_18:
        /*005c*/ 	.word	0x00000000
        /*0060*/ 	.short	0x0008
        /*0062*/ 	.short	0x002c
        /*0064*/ 	.byte	0x00, 0xf0, 0x11, 0x00


	//----- nvinfo : EIATTR_KPARAM_INFO
	.align		4
.L_19:
        /*0068*/ 	.byte	0x04, 0x17
        /*006a*/ 	.short	(.L_21 - .L_20)
.L_20:
        /*006c*/ 	.word	0x00000000
        /*0070*/ 	.short	0x0007
        /*0072*/ 	.short	0x0028
        /*0074*/ 	.byte	0x00, 0xf0, 0x11, 0x00


	//----- nvinfo : EIATTR_KPARAM_INFO
	.align		4
.L_21:
        /*0078*/ 	.byte	0x04, 0x17
        /*007a*/ 	.short	(.L_23 - .L_22)
.L_22:
        /*007c*/ 	.word	0x00000000
        /*0080*/ 	.short	0x0006
        /*0082*/ 	.short	0x0024
        /*0084*/ 	.byte	0x00, 0xf0, 0x11, 0x00


	//----- nvinfo : EIATTR_KPARAM_INFO
	.align		4
.L_23:
        /*0088*/ 	.byte	0x04, 0x17
        /*008a*/ 	.short	(.L_25 - .L_24)
.L_24:
        /*008c*/ 	.word	0x00000000
        /*0090*/ 	.short	0x0005
        /*0092*/ 	.short	0x0020
        /*0094*/ 	.byte	0x00, 0xf0, 0x11, 0x00


	//----- nvinfo : EIATTR_KPARAM_INFO
	.align		4
.L_25:
        /*0098*/ 	.byte	0x04, 0x17
        /*009a*/ 	.short	(.L_27 - .L_26)
.L_26:
        /*009c*/ 	.word	0x00000000
        /*00a0*/ 	.short	0x0004
        /*00a2*/ 	.short	0x001c
        /*00a4*/ 	.byte	0x00, 0xf0, 0x11, 0x00


	//----- nvinfo : EIATTR_KPARAM_INFO
	.align		4
.L_27:
        /*00a8*/ 	.byte	0x04, 0x17
        /*00aa*/ 	.short	(.L_29 - .L_28)
.L_28:
        /*00ac*/ 	.word	0x00000000
        /*00b0*/ 	.short	0x0003
        /*00b2*/ 	.short	0x0018
        /*00b4*/ 	.byte	0x00, 0xf0, 0x11, 0x00


	//----- nvinfo : EIATTR_KPARAM_INFO
	.align		4
.L_29:
        /*00b8*/ 	.byte	0x04, 0x17
        /*00ba*/ 	.short	(.L_31 - .L_30)
.L_30:
        /*00bc*/ 	.word	0x00000000
        /*00c0*/ 	.short	0x0002
        /*00c2*/ 	.short	0x0010
        /*00c4*/ 	.byte	0x00, 0xf4, 0x21, 0x00


	//----- nvinfo : EIATTR_KPARAM_INFO
	.align		4
.L_31:
        /*00c8*/ 	.byte	0x04, 0x17
        /*00ca*/ 	.short	(.L_33 - .L_32)
.L_32:
        /*00cc*/ 	.word	0x00000000
        /*00d0*/ 	.short	0x0001
        /*00d2*/ 	.short	0x0008
        /*00d4*/ 	.byte	0x00, 0xf4, 0x21, 0x00


	//----- nvinfo : EIATTR_KPARAM_INFO
	.align		4
.L_33:
        /*00d8*/ 	.byte	0x04, 0x17
        /*00da*/ 	.short	(.L_35 - .L_34)
.L_34:
        /*00dc*/ 	.word	0x00000000
        /*00e0*/ 	.short	0x0000
        /*00e2*/ 	.short	0x0000
        /*00e4*/ 	.byte	0x00, 0xf4, 0x21, 0x00


	//----- nvinfo : EIATTR_SPARSE_MMA_MASK
	.align		4
.L_35:
        /*00e8*/ 	.byte	0x03, 0x50
        /*00ea*/ 	.short	0x0000


	//----- nvinfo : EIATTR_MAXREG_COUNT
	.align		4
        /*00ec*/ 	.byte	0x03, 0x1b
        /*00ee*/ 	.short	0x00ff


	//----- nvinfo : EIATTR_NUM_BARRIERS
	.align		4
        /*00f0*/ 	.byte	0x02, 0x4c
        /*00f2*/ 	.byte	0x01
	.zero		1


	//----- nvinfo : EIATTR_ANNOTATIONS
	.align		4
        /*00f4*/ 	.byte	0x04, 0x55
        /*00f6*/ 	.short	(.L_37 - .L_36)


	//   ....[0]....
.L_36:
        /*00f8*/ 	.word	0x00000001
        /*00fc*/ 	.byte	0x10, 0x05, 0x00, 0x00, 0x01, 0x00, 0x00, 0x00, 0x40, 0x05, 0x00, 0x00, 0x01, 0x00, 0x00, 0x00
        /* <DEDUP_REMOVED lines=3915> */
        /*f5bc*/ 	.byte	0xa0, 0xa7, 0x03, 0x00, 0x01, 0x00, 0x00, 0x00, 0xe0, 0xb2, 0x03, 0x00


	//----- nvinfo : EIATTR_VRC_CTA_INIT_COUNT
	.align		4
.L_37:
        /*f5c8*/ 	.byte	0x02, 0x4a
	.zero		1
	.zero		1


	//----- nvinfo : EIATTR_EXIT_INSTR_OFFSETS
	.align		4
        /*f5cc*/ 	.byte	0x04, 0x1c
        /*f5ce*/ 	.short	(.L_39 - .L_38)


	//   ....[0]....
.L_38:
        /*f5d0*/ 	.word	0x0003b460


	//   ....[1]....
        /*f5d4*/ 	.word	0x0003b490


	//----- nvinfo : EIATTR_REQNTID
	.align		4
.L_39:
        /*f5d8*/ 	.byte	0x04, 0x10
        /*f5da*/ 	.short	(.L_41 - .L_40)
.L_40:
        /*f5dc*/ 	.word	0x00000040
        /*f5e0*/ 	.word	0x00000001
        /*f5e4*/ 	.word	0x00000001


	//----- nvinfo : EIATTR_CBANK_PARAM_SIZE
	.align		4
.L_41:
        /*f5e8*/ 	.byte	0x03, 0x19
        /*f5ea*/ 	.short	0x0050


	//----- nvinfo : EIATTR_PARAM_CBANK
	.align		4
        /*f5ec*/ 	.byte	0x04, 0x0a
        /*f5ee*/ 	.short	(.L_43 - .L_42)
	.align		4
.L_42:
        /*f5f0*/ 	.word	index@(.nv.constant0.matmul_kernel)
        /*f5f4*/ 	.short	0x0380
        /*f5f6*/ 	.short	0x0050


	//----- nvinfo : EIATTR_SW_WAR
	.align		4
.L_43:
        /*f5f8*/ 	.byte	0x04, 0x36
        /*f5fa*/ 	.short	(.L_45 - .L_44)
.L_44:
        /*f5fc*/ 	.word	0x00000008
.L_45:


//--------------------- .nv.compat                --------------------------
	.section	.nv.compat,"",@"SHT_CUDA_COMPAT_INFO"
	.align	4
        /*0000*/ 	.byte	0x02, 0x02, 0x01, 0x00, 0x02, 0x05, 0x05, 0x00, 0x02, 0x03, 0x00, 0x00, 0x02, 0x06, 0x01, 0x00


//--------------------- .nv.callgraph             --------------------------
	.section	.nv.callgraph,"",@"SHT_CUDA_CALLGRAPH"
	.align	4
	.sectionentsize	8
	.align		4
        /*0000*/ 	.word	0x00000000
	.align		4
        /*0004*/ 	.word	0xffffffff
	.align		4
        /*0008*/ 	.word	0x00000000
	.align		4
        /*000c*/ 	.word	0xfffffffe
	.align		4
        /*0010*/ 	.word	0x00000000
	.align		4
        /*0014*/ 	.word	0xfffffffd
	.align		4
        /*0018*/ 	.word	0x00000000
	.align		4
        /*001c*/ 	.word	0xfffffffc


//--------------------- .text.matmul_kernel       --------------------------
	.section	.text.matmul_kernel,"ax",@progbits
	.align	128
        .global         matmul_kernel
        .type           matmul_kernel,@function
        .size           matmul_kernel,(.L_x_4 - matmul_kernel)
        .other          matmul_kernel,@"STO_CUDA_ENTRY STV_DEFAULT"
matmul_kernel:
.text.matmul_kernel:
[----:B------:R-:W0:Y:S08]  /*0000*/  LDC R1, c[0x0][0x37c] ;  /* 0x0000df00ff017b82 */ /* 0x000e300000000800 */
[----:B------:R-:W1:Y:S01]  /*0010*/  LDC.64 R2, c[0x0][0x398] ;  /* 0x0000e600ff027b82 */ /* 0x000e620000000a00 */
[----:B0-----:R-:W-:Y:S01]  /*0020*/  VIADD R1, R1, 0xffffdc40 ;  /* 0xffffdc4001017836 */ /* 0x001fe20000000000 */
[----:B------:R-:W0:Y:S01]  /*0030*/  S2R R14, SR_TID.X ;  /* 0x00000000000e7919 */ /* 0x000e220000002100 */
[----:B------:R-:W2:Y:S01]  /*0040*/  LDCU UR4, c[0x0][0x3a0] ;  /* 0x00007400ff0477ac */ /* 0x000ea20008000800 */
[----:B------:R-:W-:-:S04]  /*0050*/  UMOV UR5, 0x400 ;  /* 0x0000040000057882 */ /* 0x000fc80000000000 */
[----:B------:R-:W3:Y:S01]  /*0060*/  S2UR UR6, SR_CgaCtaId ;  /* 0x00000000000679c3 */ /* 0x000ee20000008800 */
[----:B------:R-:W4:Y:S01]  /*0070*/  LDCU.64 UR8, c[0x0][0x358] ;  /* 0x00006b00ff0877ac */ /* 0x000f220008000a00 */
[----:B--2---:R-:W-:Y:S01]  /*0080*/  UIADD3 UR4, UPT, UPT, UR4, 0x3f, URZ ;  /* 0x0000003f04047890 */ /* 0x004fe2000fffe0ff */
[----:B-1----:R-:W-:-:S03]  /*0090*/  VIADD R0, R3, 0x7f ;  /* 0x0000007f03007836 */ /* 0x002fc60000000000 */
[----:B------:R-:W-:Y:S02]  /*00a0*/  UISETP.GT.AND UP0, UPT, UR4, 0x3f, UPT ;  /* 0x0000003f0400788c */ /* 0x000fe4000bf04270 */
[----:B------:R-:W-:Y:S01]  /*00b0*/  SHF.R.S32.HI R5, RZ, 0x1f, R0 ;  /* 0x0000001fff057819 */ /* 0x000fe20000011400 */
[----:B---3--:R-:W-:-:S03]  /*00c0*/  ULEA UR5, UR6, UR5, 0x18 ;  /* 0x0000000506057291 */ /* 0x008fc6000f8ec0ff */
[----:B------:R-:W-:Y:S02]  /*00d0*/  LEA.HI R5, R5, R0, RZ, 0x7 ;  /* 0x0000000005057211 */ /* 0x000fe400078f38ff */
[----:B0-----:R-:W-:Y:S02]  /*00e0*/  LOP3.LUT R17, R14, 0x3f, RZ, 0xc0, !PT ;  /* 0x0000003f0e117812 */ /* 0x001fe400078ec0ff */
[----:B------:R-:W-:Y:S02]  /*00f0*/  SHF.R.S32.HI R0, RZ, 0x7, R5 ;  /* 0x00000007ff007819 */ /* 0x000fe40000011405 */
[----:B------:R-:W0:Y:S03]  /*0100*/  S2R R5, SR_CTAID.X ;  /* 0x0000000000057919 */ /* 0x000e260000002500 */
[----:B------:R-:W-:-:S05]  /*0110*/  IMAD.SHL.U32 R0, R0, 0x8, RZ ;  /* 0x0000000800007824 */ /* 0x000fca00078e00ff */
[-C--:B------:R-:W-:Y:S02]  /*0120*/  IABS R9, R0.reuse ;  /* 0x0000000000097213 */ /* 0x080fe40000000000 */
[----:B------:R-:W-:Y:S02]  /*0130*/  IABS R12, R0 ;  /* 0x00000000000c7213 */ /* 0x000fe40000000000 */
[----:B------:R-:W1:Y:S08]  /*0140*/  I2F.RP R4, R9 ;  /* 0x0000000900047306 */ /* 0x000e700000209400 */
[----:B-1----:R-:W1:Y:S01]  /*0150*/  MUFU.RCP R4, R4 ;  /* 0x0000000400047308 */ /* 0x002e620000001000 */
[----:B0-----:R-:W-:Y:S01]  /*0160*/  IABS R10, R5 ;  /* 0x00000005000a7213 */ /* 0x001fe20000000000 */
[----:B-1----:R-:W-:-:S02]  /*0170*/  VIADD R6, R4, 0xffffffe ;  /* 0x0ffffffe04067836 */ /* 0x002fc40000000000 */
[----:B------:R-:W-:-:S04]  /*0180*/  IMAD.MOV R4, RZ, RZ, -R12 ;  /* 0x000000ffff047224 */ /* 0x000fc800078e0a0c */
[----:B------:R0:W1:Y:S02]  /*0190*/  F2I.FTZ.U32.TRUNC.NTZ R7, R6 ;  /* 0x0000000600077305 */ /* 0x000064000021f000 */
[----:B0-----:R-:W-:Y:S02]  /*01a0*/  IMAD.MOV.U32 R6, RZ, RZ, RZ ;  /* 0x000000ffff067224 */ /* 0x001fe400078e00ff */
[----:B-1----:R-:W-:-:S04]  /*01b0*/  IMAD.MOV R8, RZ, RZ, -R7 ;  /* 0x000000ffff087224 */ /* 0x002fc800078e0a07 */
[----:B------:R-:W-:Y:S02]  /*01c0*/  IMAD R11, R8, R9, RZ ;  /* 0x00000009080b7224 */ /* 0x000fe400078e02ff */
[----:B------:R-:W-:Y:S02]  /*01d0*/  IMAD.MOV.U32 R8, RZ, RZ, R10 ;  /* 0x000000ffff087224 */ /* 0x000fe400078e000a */
[----:B------:R-:W-:-:S06]  /*01e0*/  IMAD.HI.U32 R7, R7, R11, R6 ;  /* 0x0000000b07077227 */ /* 0x000fcc00078e0006 */
[----:B------:R-:W-:-:S04]  /*01f0*/  IMAD.HI.U32 R7, R7, R8, RZ ;  /* 0x0000000807077227 */ /* 0x000fc800078e00ff */
[----:B------:R-:W-:-:S05]  /*0200*/  IMAD R4, R7, R4, R8 ;  /* 0x0000000407047224 */ /* 0x000fca00078e0208 */
[----:B------:R-:W-:-:S13]  /*0210*/  ISETP.GT.U32.AND P1, PT, R9, R4, PT ;  /* 0x000000040900720c */ /* 0x000fda0003f24070 */
[----:B------:R-:W-:Y:S02]  /*0220*/  @!P1 IMAD.IADD R4, R4, 0x1, -R9 ;  /* 0x0000000104049824 */ /* 0x000fe400078e0a09 */
[----:B------:R-:W-:Y:S01]  /*0230*/  @!P1 VIADD R7, R7, 0x1 ;  /* 0x0000000107079836 */ /* 0x000fe20000000000 */
[----:B------:R-:W-:Y:S02]  /*0240*/  ISETP.NE.AND P1, PT, R0, RZ, PT ;  /* 0x000000ff0000720c */ /* 0x000fe40003f25270 */
[----:B------:R-:W-:Y:S02]  /*0250*/  ISETP.GE.U32.AND P0, PT, R4, R9, PT ;  /* 0x000000090400720c */ /* 0x000fe40003f06070 */
[----:B------:R-:W-:-:S04]  /*0260*/  LOP3.LUT R4, R5, R0, RZ, 0x3c, !PT ;  /* 0x0000000005047212 */ /* 0x000fc800078e3cff */
[----:B------:R-:W-:Y:S01]  /*0270*/  ISETP.GE.AND P2, PT, R4, RZ, PT ;  /* 0x000000ff0400720c */ /* 0x000fe20003f46270 */
[----:B------:R-:W-:-:S06]  /*0280*/  VIADD R4, R2, 0x7f ;  /* 0x0000007f02047836 */ /* 0x000fcc0000000000 */
[----:B------:R-:W-:-:S04]  /*0290*/  @P0 VIADD R7, R7, 0x1 ;  /* 0x0000000107070836 */ /* 0x000fc80000000000 */
[----:B------:R-:W-:Y:S01]  /*02a0*/  IMAD.MOV.U32 R6, RZ, RZ, R7 ;  /* 0x000000ffff067224 */ /* 0x000fe200078e0007 */
[----:B------:R-:W-:-:S03]  /*02b0*/  SHF.R.S32.HI R7, RZ, 0x1f, R4 ;  /* 0x0000001fff077819 */ /* 0x000fc60000011404 */
[----:B------:R-:W-:Y:S01]  /*02c0*/  @!P2 IMAD.MOV R6, RZ, RZ, -R6 ;  /* 0x000000ffff06a224 */ /* 0x000fe200078e0a06 */
[----:B------:R-:W-:Y:S02]  /*02d0*/  @!P1 LOP3.LUT R6, RZ, R0, RZ, 0x33, !PT ;  /* 0x00000000ff069212 */ /* 0x000fe400078e33ff */
[----:B------:R-:W-:-:S03]  /*02e0*/  LEA.HI R7, R7, R4, RZ, 0x7 ;  /* 0x0000000407077211 */ /* 0x000fc600078f38ff */
[----:B------:R-:W-:Y:S02]  /*02f0*/  IMAD.SHL.U32 R4, R6, 0x8, RZ ;  /* 0x0000000806047824 */ /* 0x000fe400078e00ff */
[----:B------:R-:W-:-:S03]  /*0300*/  IMAD.MOV R6, RZ, RZ, -R6 ;  /* 0x000000ffff067224 */ /* 0x000fc600078e0a06 */
[----:B------:R-:W-:Y:S01]  /*0310*/  LEA.HI.SX32 R7, R7, -R4, 0x19 ;  /* 0x8000000407077211 */ /* 0x000fe200078fcaff */
[----:B------:R-:W-:Y:S02]  /*0320*/  IMAD R15, R0, R6, R5 ;  /* 0x00000006000f7224 */ /* 0x000fe400078e0205 */
[----:B------:R-:W-:Y:S01]  /*0330*/  IMAD.MOV.U32 R6, RZ, RZ, RZ ;  /* 0x000000ffff067224 */ /* 0x000fe200078e00ff */
[----:B------:R-:W-:Y:S02]  /*0340*/  VIMNMX R8, PT, PT, R7, 0x8, PT ;  /* 0x0000000807087848 */ /* 0x000fe40003fe0100 */
[----:B------:R-:W-:Y:S02]  /*0350*/  IABS R13, R15 ;  /* 0x0000000f000d7213 */ /* 0x000fe40000000000 */
[----:B------:R-:W-:-:S04]  /*0360*/  IABS R11, R8 ;  /* 0x00000008000b7213 */ /* 0x000fc80000000000 */
[----:B------:R-:W0:Y:S08]  /*0370*/  I2F.RP R9, R11 ;  /* 0x0000000b00097306 */ /* 0x000e300000209400 */
[----:B0-----:R-:W0:Y:S02]  /*0380*/  MUFU.RCP R9, R9 ;  /* 0x0000000900097308 */ /* 0x001e240000001000 */
[----:B0-----:R-:W-:-:S06]  /*0390*/  VIADD R7, R9, 0xffffffe ;  /* 0x0ffffffe09077836 */ /* 0x001fcc0000000000 */
[----:B------:R-:W0:Y:S02]  /*03a0*/  F2I.FTZ.U32.TRUNC.NTZ R7, R7 ;  /* 0x0000000700077305 */ /* 0x000e24000021f000 */
[----:B0-----:R-:W-:-:S04]  /*03b0*/  IMAD.MOV R10, RZ, RZ, -R7 ;  /* 0x000000ffff0a7224 */ /* 0x001fc800078e0a07 */
[----:B------:R-:W-:-:S04]  /*03c0*/  IMAD.MOV.U32 R0, RZ, RZ, R10 ;  /* 0x000000ffff007224 */ /* 0x000fc800078e000a */
[----:B------:R-:W-:Y:S01]  /*03d0*/  IMAD R5, R0, R11, RZ ;  /* 0x0000000b00057224 */ /* 0x000fe200078e02ff */
[----:B------:R-:W-:-:S03]  /*03e0*/  IABS R0, R8 ;  /* 0x0000000800007213 */ /* 0x000fc60000000000 */
[----:B------:R-:W-:-:S04]  /*03f0*/  IMAD.HI.U32 R6, R7, R5, R6 ;  /* 0x0000000507067227 */ /* 0x000fc800078e0006 */
[----:B------:R-:W-:Y:S02]  /*0400*/  IMAD.MOV R0, RZ, RZ, -R0 ;  /* 0x000000ffff007224 */ /* 0x000fe400078e0a00 */
        /* <DEDUP_REMOVED lines=8> */
[----:B------:R-:W-:-:S07]  /*0490*/  ISETP.GE.AND P2, PT, R0, RZ, PT ;  /* 0x000000ff0000720c */ /* 0x000fce0003f46270 */
[----:B------:R-:W-:-:S06]  /*04a0*/  @P0 VIADD R6, R6, 0x1 ;  /* 0x0000000106060836 */ /* 0x000fcc0000000000 */
[----:B------:R-:W-:Y:S01]  /*04b0*/  @!P2 IMAD.MOV R6, RZ, RZ, -R6 ;  /* 0x000000ffff06a224 */ /* 0x000fe200078e0a06 */
[----:B------:R-:W-:-:S05]  /*04c0*/  @!P1 LOP3.LUT R6, RZ, R8, RZ, 0x33, !PT ;  /* 0x00000008ff069212 */ /* 0x000fca00078e33ff */
[----:B------:R-:W-:Y:S02]  /*04d0*/  IMAD.MOV R5, RZ, RZ, -R6 ;  /* 0x000000ffff057224 */ /* 0x000fe400078e0a06 */
[----:B------:R-:W-:Y:S02]  /*04e0*/  IMAD.SHL.U32 R16, R6, 0x80, RZ ;  /* 0x0000008006107824 */ /* 0x000fe400078e00ff */
[----:B------:R-:W-:Y:S02]  /*04f0*/  IMAD R5, R8, R5, R15 ;  /* 0x0000000508057224 */ /* 0x000fe400078e020f */
[----:B------:R-:W-:Y:S01]  /*0500*/  VIADD R6, R16, 0x1 ;  /* 0x0000000110067836 */ /* 0x000fe20000000000 */
[----:B------:R-:W-:Y:S01]  /*0510*/  STL [R1+0x628], R16 ;  /* 0x0006281001007387 */ /* 0x000fe20000100800 */
[----:B------:R-:W-:Y:S02]  /*0520*/  IMAD.IADD R0, R4, 0x1, R5 ;  /* 0x0000000104007824 */ /* 0x000fe400078e0205 */
[C---:B------:R-:W-:Y:S01]  /*0530*/  VIADD R5, R16.reuse, 0x2 ;  /* 0x0000000210057836 */ /* 0x040fe20000000000 */
[----:B------:R0:W-:Y:S01]  /*0540*/  STL [R1+0x2bc], R6 ;  /* 0x0002bc0601007387 */ /* 0x0001e20000100800 */
[----:B------:R-:W-:-:S02]  /*0550*/  VIADD R4, R16, 0x3 ;  /* 0x0000000310047836 */ /* 0x000fc40000000000 */
[----:B------:R-:W-:Y:S01]  /*0560*/  IMAD R0, R0, 0x80, R17 ;  /* 0x0000008000007824 */ /* 0x000fe200078e0211 */
[----:B------:R1:W-:Y:S01]  /*0570*/  STL [R1+0x2b8], R5 ;  /* 0x0002b80501007387 */ /* 0x0003e20000100800 */
[C---:B------:R-:W-:Y:S02]  /*0580*/  VIADD R28, R16.reuse, 0x25 ;  /* 0x00000025101c7836 */ /* 0x040fe40000000000 */
[C---:B------:R-:W-:Y:S01]  /*0590*/  VIADD R29, R16.reuse, 0x6f ;  /* 0x0000006f101d7836 */ /* 0x040fe20000000000 */
[----:B------:R2:W-:Y:S01]  /*05a0*/  STL [R1+0x2b4], R4 ;  /* 0x0002b40401007387 */ /* 0x0005e20000100800 */
[C---:B------:R-:W-:Y:S02]  /*05b0*/  VIADD R8, R16.reuse, 0x70 ;  /* 0x0000007010087836 */ /* 0x040fe40000000000 */
[C---:B0-----:R-:W-:Y:S02]  /*05c0*/  VIADD R6, R16.reuse, 0x4 ;  /* 0x0000000410067836 */ /* 0x041fe40000000000 */
[----:B------:R-:W-:-:S02]  /*05d0*/  VIADD R7, R16, 0x73 ;  /* 0x0000007310077836 */ /* 0x000fc40000000000 */
[C---:B-1----:R-:W-:Y:S01]  /*05e0*/  VIADD R5, R16.reuse, 0x5 ;  /* 0x0000000510057836 */ /* 0x042fe20000000000 */
[----:B------:R0:W-:Y:S01]  /*05f0*/  STL [R1+0x2b0], R6 ;  /* 0x0002b00601007387 */ /* 0x0001e20000100800 */
[C---:B------:R-:W-:Y:S02]  /*0600*/  VIADD R13, R16.reuse, 0x74 ;  /* 0x00000074100d7836 */ /* 0x040fe40000000000 */
[C---:B--2---:R-:W-:Y:S01]  /*0610*/  VIADD R4, R16.reuse, 0x6 ;  /* 0x0000000610047836 */ /* 0x044fe20000000000 */
[----:B------:R1:W-:Y:S01]  /*0620*/  STL [R1+0x2ac], R5 ;  /* 0x0002ac0501007387 */ /* 0x0003e20000100800 */
[C---:B------:R-:W-:Y:S02]  /*0630*/  VIADD R18, R16.reuse, 0x76 ;  /* 0x0000007610127836 */ /* 0x040fe40000000000 */
[C---:B------:R-:W-:Y:S01]  /*0640*/  VIADD R11, R16.reuse, 0x77 ;  /* 0x00000077100b7836 */ /* 0x040fe20000000000 */
[----:B------:R2:W-:Y:S01]  /*0650*/  STL [R1+0x2a8], R4 ;  /* 0x0002a80401007387 */ /* 0x0005e20000100800 */
[----:B------:R-:W-:-:S02]  /*0660*/  VIADD R10, R16, 0x78 ;  /* 0x00000078100a7836 */ /* 0x000fc40000000000 */
[C---:B0-----:R-:W-:Y:S02]  /*0670*/  VIADD R6, R16.reuse, 0x7 ;  /* 0x0000000710067836 */ /* 0x041fe40000000000 */
[C---:B------:R-:W-:Y:S02]  /*0680*/  VIADD R20, R16.reuse, 0x7a ;  /* 0x0000007a10147836 */ /* 0x040fe40000000000 */
[C---:B-1----:R-:W-:Y:S01]  /*0690*/  VIADD R5, R16.reuse, 0x8 ;  /* 0x0000000810057836 */ /* 0x042fe20000000000 */
[----:B------:R0:W-:Y:S01]  /*06a0*/  STL [R1+0x2a4], R6 ;  /* 0x0002a40601007387 */ /* 0x0001e20000100800 */
[C---:B------:R-:W-:Y:S02]  /*06b0*/  VIADD R12, R16.reuse, 0x7c ;  /* 0x0000007c100c7836 */ /* 0x040fe40000000000 */
[C---:B--2---:R-:W-:Y:S01]  /*06c0*/  VIADD R4, R16.reuse, 0x9 ;  /* 0x0000000910047836 */ /* 0x044fe20000000000 */
[----:B------:R1:W-:Y:S01]  /*06d0*/  STL [R1+0x2a0], R5 ;  /* 0x0002a00501007387 */ /* 0x0003e20000100800 */
[----:B------:R-:W-:-:S02]  /*06e0*/  VIADD R9, R16, 0x7d ;  /* 0x0000007d10097836 */ /* 0x000fc40000000000 */
[C---:B------:R-:W-:Y:S01]  /*06f0*/  VIADD R21, R16.reuse, 0x7e ;  /* 0x0000007e10157836 */ /* 0x040fe20000000000 */
[----:B------:R2:W-:Y:S01]  /*0700*/  STL [R1+0x29c], R4 ;  /* 0x00029c0401007387 */ /* 0x0005e20000100800 */
[C---:B------:R-:W-:Y:S02]  /*0710*/  VIADD R22, R16.reuse, 0x7f ;  /* 0x0000007f10167836 */ /* 0x040fe40000000000 */
[C---:B0-----:R-:W-:Y:S02]  /*0720*/  VIADD R6, R16.reuse, 0xa ;  /* 0x0000000a10067836 */ /* 0x041fe40000000000 */
[----:B-1----:R-:W-:-:S03]  /*0730*/  VIADD R5, R16, 0xb ;  /* 0x0000000b10057836 */ /* 0x002fc60000000000 */
[----:B------:R0:W-:Y:S01]  /*0740*/  STL [R1+0x298], R6 ;  /* 0x0002980601007387 */ /* 0x0001e20000100800 */
[----:B--2---:R-:W-:-:S03]  /*0750*/  VIADD R4, R16, 0xc ;  /* 0x0000000c10047836 */ /* 0x004fc60000000000 */
[----:B------:R1:W-:Y:S04]  /*0760*/  STL [R1+0x294], R5 ;  /* 0x0002940501007387 */ /* 0x0003e80000100800 */
[----:B------:R2:W-:Y:S01]  /*0770*/  STL [R1+0x290], R4 ;  /* 0x0002900401007387 */ /* 0x0005e20000100800 */
        /* <DEDUP_REMOVED lines=51> */
[----:B--2---:R-:W-:-:S05]  /*0ab0*/  VIADD R4, R16, 0x27 ;  /* 0x0000002710047836 */ /* 0x004fca0000000000 */
[----:B------:R1:W-:Y:S01]  /*0ac0*/  STL [R1+0x224], R4 ;  /* 0x0002240401007387 */ /* 0x0003e20000100800 */
[----:B0-----:R-:W-:-:S03]  /*0ad0*/  VIADD R6, R16, 0x2a ;  /* 0x0000002a10067836 */ /* 0x001fc60000000000 */
[----:B------:R0:W-:Y:S01]  /*0ae0*/  STL [R1+0x220], R5 ;  /* 0x0002200501007387 */ /* 0x0001e20000100800 */
[C---:B-1----:R-:W-:Y:S02]  /*0af0*/  VIADD R4, R16.reuse, 0x29 ;  /* 0x0000002910047836 */ /* 0x042fe40000000000 */
[----:B0-----:R-:W-:-:S03]  /*0b00*/  VIADD R5, R16, 0x2b ;  /* 0x0000002b10057836 */ /* 0x001fc60000000000 */
[----:B------:R0:W-:Y:S04]  /*0b10*/  STL [R1+0x21c], R4 ;  /* 0x00021c0401007387 */ /* 0x0001e80000100800 */
        /* <DEDUP_REMOVED lines=139> */
[----:B0-----:R-:W-:-:S05]  /*13d0*/  VIADD R4, R16, 0x72 ;  /* 0x0000007210047836 */ /* 0x001fca0000000000 */
[----:B------:R0:W-:Y:S01]  /*13e0*/  STL [R1+0x28], R4 ;  /* 0x0000280401007387 */ /* 0x0001e20000100800 */
[----:B-1----:R-:W-:-:S03]  /*13f0*/  VIADD R5, R16, 0x7b ;  /* 0x0000007b10057836 */ /* 0x002fc60000000000 */
[----:B------:R1:W-:Y:S01]  /*1400*/  STL [R1+0x768], R0 ;  /* 0x0007680001007387 */ /* 0x0003e20000100800 */
[----:B0-----:R-:W-:Y:S02]  /*1410*/  VIADD R4, R16, 0x79 ;  /* 0x0000007910047836 */ /* 0x001fe40000000000 */
[----:B-1----:R-:W-:-:S05]  /*1420*/  VIADD R0, R0, 0x40 ;  /* 0x0000004000007836 */ /* 0x002fca0000000000 */
[----:B------:R0:W-:Y:S01]  /*1430*/  STL [R1+0x76c], R0 ;  /* 0x00076c0001007387 */ /* 0x0001e20000100800 */
[----:B----4-:R-:W-:Y:S05]  /*1440*/  BRA.U UP0, `(.L_x_0) ;  /* 0x0000000500e07547 */ /* 0x010fea000b800000 */
[----:B------:R1:W-:Y:S01]  /*1450*/  STL [R1], RZ ;  /* 0x000000ff01007387 */ /* 0x0003e20000100800 */
[----:B0-----:R-:W-:Y:S01]  /*1460*/  IMAD.SHL.U32 R0, R14, 0x20, RZ ;  /* 0x000000200e007824 */ /* 0x001fe200078e00ff */
[----:B------:R-:W-:Y:S02]  /*1470*/  CS2R R24, SRZ ;  /* 0x0000000000187805 */ /* 0x000fe4000001ff00 */
[----:B------:R-:W-:Y:S01]  /*1480*/  CS2R R26, SRZ ;  /* 0x00000000001a7805 */ /* 0x000fe2000001ff00 */
[----:B------:R1:W-:Y:S01]  /*1490*/  STL [R1+0x4], RZ ;  /* 0x000004ff01007387 */ /* 0x0003e20000100800 */
[----:B------:R-:W-:Y:S02]  /*14a0*/  CS2R R20, SRZ ;  /* 0x0000000000147805 */ /* 0x000fe4000001ff00 */
[----:B------:R-:W-:Y:S02]  /*14b0*/  LOP3.LUT R0, R0, 0x400, RZ, 0xc0, !PT ;  /* 0x0000040000007812 */ /* 0x000fe400078ec0ff */
[----:B------:R-:W-:Y:S01]  /*14c0*/  CS2R R22, SRZ ;  /* 0x0000000000167805 */ /* 0x000fe2000001ff00 */
[----:B------:R1:W-:Y:S01]  /*14d0*/  STL [R1+0x8], RZ ;  /* 0x000008ff01007387 */ /* 0x0003e20000100800 */
[----:B------:R-:W-:-:S02]  /*14e0*/  CS2R R16, SRZ ;  /* 0x0000000000107805 */ /* 0x000fc4000001ff00 */
[----:B------:R-:W-:Y:S02]  /*14f0*/  CS2R R18, SRZ ;  /* 0x0000000000127805 */ /* 0x000fe4000001ff00 */
[----:B------:R-:W-:Y:S01]  /*1500*/  CS2R R12, SRZ ;  /* 0x00000000000c7805 */ /* 0x000fe2000001ff00 */
[----:B------:R1:W-:Y:S01]  /*1510*/  STL [R1+0xc], RZ ;  /* 0x00000cff01007387 */ /* 0x0003e20000100800 */
[----:B------:R-:W-:Y:S02]  /*1520*/  CS2R R14, SRZ ;  /* 0x00000000000e7805 */ /* 0x000fe4000001ff00 */
[----:B------:R-:W-:Y:S02]  /*1530*/  CS2R R8, SRZ ;  /* 0x0000000000087805 */ /* 0x000fe4000001ff00 */
[----:B------:R-:W-:Y:S01]  /*1540*/  CS2R R10, SRZ ;  /* 0x00000000000a7805 */ /* 0x000fe2000001ff00 */
[----:B------:R1:W-:Y:S01]  /*1550*/  STL [R1+0x10], RZ ;  /* 0x000010ff01007387 */ /* 0x0003e20000100800 */
[----:B------:R-:W-:-:S02]  /*1560*/  CS2R R4, SRZ ;  /* 0x0000000000047805 */ /* 0x000fc4000001ff00 */
[----:B------:R-:W-:Y:S01]  /*1570*/  CS2R R6, SRZ ;  /* 0x0000000000067805 */ /* 0x000fe2000001ff00 */
[----:B------:R1:W-:Y:S04]  /*1580*/  STL [R1+0x14], RZ ;  /* 0x000014ff01007387 */ /* 0x0003e80000100800 */
        /* <DEDUP_REMOVED lines=98> */
[----:B------:R1:W-:Y:S01]  /*1bb0*/  STL [R1+0xf8c], R0 ;  /* 0x000f8c0001007387 */ /* 0x0003e20000100800 */
[----:B------:R-:W-:Y:S05]  /*1bc0*/  BRA `(.L_x_1) ;  /* 0x0000031400a47947 */ /* 0x000fea0003800000 */
.L_x_0:
[----:B0-----:R-:W2:Y:S01]  /*1bd0*/  LDL.LU R0, [R1+0x25c] ;  /* 0x00025c0001007983 */ /* 0x001ea20000300800 */
[----:B------:R-:W-:Y:S01]  /*1be0*/  IABS R19, R2 ;  /* 0x0000000200137213 */ /* 0x000fe20000000000 */
[----:B------:R-:W0:Y:S02]  /*1bf0*/  LDCU UR6, c[0x0][0x3ac] ;  /* 0x00007580ff0677ac */ /* 0x000e240008000800 */
[----:B------:R-:W-:Y:S01]  /*1c00*/  STL [R1+0x1100], R11 ;  /* 0x0011000b01007387 */ /* 0x000fe20000100800 */
[----:B------:R-:W-:Y:S01]  /*1c10*/  ISETP.GE.AND P2, PT, R22, RZ, PT ;  /* 0x000000ff1600720c */ /* 0x000fe20003f46270 */
[----:B------:R-:W1:Y:S02]  /*1c20*/  LDCU.128 UR12, c[0x0][0x380] ;  /* 0x00007000ff0c77ac */ /* 0x000e640008000c00 */
[----:B------:R-:W-:Y:S01]  /*1c30*/  STL [R1+0x10fc], R18 ;  /* 0x0010fc1201007387 */ /* 0x000fe20000100800 */
[----:B------:R-:W-:Y:S01]  /*1c40*/  ISETP.GE.AND P5, PT, R21, RZ, PT ;  /* 0x000000ff1500720c */ /* 0x000fe20003fa6270 */
[----:B------:R-:W3:Y:S02]  /*1c50*/  LDCU UR7, c[0x0][0x3a4] ;  /* 0x00007480ff0777ac */ /* 0x000ee40008000800 */
[----:B------:R-:W-:Y:S01]  /*1c60*/  STL [R1+0x10f8], R6 ;  /* 0x0010f80601007387 */ /* 0x000fe20000100800 */
[----:B------:R-:W4:Y:S03]  /*1c70*/  LDCU UR10, c[0x0][0x3b0] ;  /* 0x00007600ff0a77ac */ /* 0x000f260008000800 */
[----:B------:R5:W-:Y:S04]  /*1c80*/  STL [R1+0x10f4], R13 ;  /* 0x0010f40d01007387 */ /* 0x000be80000100800 */
[----:B-----5:R-:W5:Y:S04]  /*1c90*/  LDL R13, [R1+0x768] ;  /* 0x00076800010d7983 */ /* 0x020f680000100800 */
[----:B------:R0:W-:Y:S04]  /*1ca0*/  STL [R1+0x10f0], R7 ;  /* 0x0010f00701007387 */ /* 0x0001e80000100800 */
[----:B0-----:R-:W3:Y:S04]  /*1cb0*/  LDL R7, [R1+0x76c] ;  /* 0x00076c0001077983 */ /* 0x001ee80000100800 */
[----:B------:R0:W-:Y:S04]  /*1cc0*/  STL [R1+0x10ec], R8 ;  /* 0x0010ec0801007387 */ /* 0x0001e80000100800 */
[----:B0-----:R-:W4:Y:S01]  /*1cd0*/  LDL R8, [R1+0x628] ;  /* 0x0006280001087983 */ /* 0x001f220000100800 */
[----:B------:R-:W0:Y:S01]  /*1ce0*/  I2F.RP R15, R19 ;  /* 0x00000013000f7306 */ /* 0x000e220000209400 */
[----:B------:R-:W-:-:S02]  /*1cf0*/  IABS R22, R22 ;  /* 0x0000001600167213 */ /* 0x000fc40000000000 */
[----:B------:R2:W-:Y:S01]  /*1d00*/  STL [R1+0x10e8], R29 ;  /* 0x0010e81d01007387 */ /* 0x0005e20000100800 */
[----:B------:R-:W-:Y:S02]  /*1d10*/  IABS R21, R21 ;  /* 0x0000001500157213 */ /* 0x000fe40000000000 */
[----:B------:R-:W-:Y:S01]  /*1d20*/  IMAD.MOV.U32 R11, RZ, RZ, R22 ;  /* 0x000000ffff0b7224 */ /* 0x000fe200078e0016 */
[----:B------:R1:W-:Y:S02]  /*1d30*/  STL [R1+0x10e4], R3 ;  /* 0x0010e40301007387 */ /* 0x0003e40000100800 */
[----:B------:R-:W-:Y:S01]  /*1d40*/  IMAD.MOV.U32 R6, RZ, RZ, R21 ;  /* 0x000000ffff067224 */ /* 0x000fe200078e0015 */
[----:B0-----:R-:W0:Y:S02]  /*1d50*/  MUFU.RCP R15, R15 ;  /* 0x0000000f000f7308 */ /* 0x001e240000001000 */
[----:B0-----:R-:W-:-:S06]  /*1d60*/  VIADD R15, R15, 0xffffffe ;  /* 0x0ffffffe0f0f7836 */ /* 0x001fcc0000000000 */
[----:B------:R-:W0:Y:S02]  /*1d70*/  F2I.FTZ.U32.TRUNC.NTZ R15, R15 ;  /* 0x0000000f000f7305 */ /* 0x000e24000021f000 */
[----:B0-----:R-:W-:-:S04]  /*1d80*/  IMAD.MOV R16, RZ, RZ, -R15 ;  /* 0x000000ffff107224 */ /* 0x001fc800078e0a0f */
[----:B------:R-:W-:Y:S02]  /*1d90*/  IMAD R16, R16, R19, RZ ;  /* 0x0000001310107224 */ /* 0x000fe400078e02ff */
[----:B--2---:R-:W-:Y:S01]  /*1da0*/  IMAD.MOV.U32 R29, RZ, RZ, R0 ;  /* 0x000000ffff1d7224 */ /* 0x004fe200078e0000 */
[----:B------:R-:W-:Y:S01]  /*1db0*/  IABS R0, R3 ;  /* 0x0000000300007213 */ /* 0x000fe20000000000 */
[----:B-1----:R-:W-:-:S03]  /*1dc0*/  IMAD.MOV.U32 R3, RZ, RZ, R28 ;  /* 0x000000ffff037224 */ /* 0x002fc600078e001c */
[----:B------:R-:W0:Y:S08]  /*1dd0*/  I2F.RP R14, R0 ;  /* 0x00000000000e7306 */ /* 0x000e300000209400 */
[----:B0-----:R-:W0:Y:S01]  /*1de0*/  MUFU.RCP R14, R14 ;  /* 0x0000000e000e7308 */ /* 0x001e220000001000 */
[----:B-----5:R-:W-:Y:S01]  /*1df0*/  IABS R23, R13 ;  /* 0x0000000d00177213 */ /* 0x020fe20000000000 */
[----:B0-----:R-:W-:Y:S01]  /*1e00*/  VIADD R14, R14, 0xffffffe ;  /* 0x0ffffffe0e0e7836 */ /* 0x001fe20000000000 */
[----:B---3--:R-:W-:-:S05]  /*1e10*/  IABS R25, R7 ;  /* 0x0000000700197213 */ /* 0x008fca0000000000 */
[----:B------:R0:W1:Y:S02]  /*1e20*/  F2I.FTZ.U32.TRUNC.NTZ R17, R14 ;  /* 0x0000000e00117305 */ /* 0x000064000021f000 */
[----:B0-----:R-:W-:-:S04]  /*1e30*/  IMAD.MOV.U32 R14, RZ, RZ, RZ ;  /* 0x000000ffff0e7224 */ /* 0x001fc800078e00ff */
[----:B------:R-:W-:Y:S01]  /*1e40*/  IMAD.HI.U32 R14, R15, R16, R14 ;  /* 0x000000100f0e7227 */ /* 0x000fe200078e000e */
[----:B----4-:R-:W-:-:S03]  /*1e50*/  IABS R15, R8 ;  /* 0x00000008000f7213 */ /* 0x010fc60000000000 */
[----:B-1----:R-:W-:Y:S02]  /*1e60*/  IMAD.MOV R24, RZ, RZ, -R17 ;  /* 0x000000ffff187224 */ /* 0x002fe400078e0a11 */
[----:B------:R-:W-:Y:S02]  /*1e70*/  IMAD.MOV.U32 R16, RZ, RZ, RZ ;  /* 0x000000ffff107224 */ /* 0x000fe400078e00ff */
[----:B------:R-:W-:Y:S02]  /*1e80*/  IMAD R24, R24, R0, RZ ;  /* 0x0000000018187224 */ /* 0x000fe400078e02ff */
[----:B------:R-:W-:-:S04]  /*1e90*/  IMAD.HI.U32 R26, R14, R25, RZ ;  /* 0x000000190e1a7227 */ /* 0x000fc800078e00ff */
[----:B------:R-:W-:-:S04]  /*1ea0*/  IMAD.HI.U32 R16, R17, R24, R16 ;  /* 0x0000001811107227 */ /* 0x000fc800078e0010 */
[----:B------:R-:W-:Y:S02]  /*1eb0*/  IMAD.MOV.U32 R17, RZ, RZ, R15 ;  /* 0x000000ffff117224 */ /* 0x000fe400078e000f */
[----:B------:R-:W-:-:S04]  /*1ec0*/  IMAD.HI.U32 R15, R14, R23, RZ ;  /* 0x000000170e0f7227 */ /* 0x000fc800078e00ff */
[----:B------:R-:W-:Y:S02]  /*1ed0*/  IMAD.MOV R14, RZ, RZ, -R15 ;  /* 0x000000ffff0e7224 */ /* 0x000fe400078e0a0f */
[----:B------:R-:W-:Y:S02]  /*1ee0*/  IMAD.MOV R15, RZ, RZ, -R26 ;  /* 0x000000ffff0f7224 */ /* 0x000fe400078e0a1a */
[C---:B------:R-:W-:Y:S01]  /*1ef0*/  IMAD R14, R19.reuse, R14, R23 ;  /* 0x0000000e130e7224 */ /* 0x040fe200078e0217 */
[----:B------:R-:W-:Y:S01]  /*1f00*/  IABS R23, R9 ;  /* 0x0000000900177213 */ /* 0x000fe20000000000 */
[C---:B------:R-:W-:Y:S01]  /*1f10*/  IMAD R15, R19.reuse, R15, R25 ;  /* 0x0000000f130f7224 */ /* 0x040fe200078e0219 */
[----:B------:R-:W-:Y:S01]  /*1f20*/  IABS R25, R5 ;  /* 0x0000000500197213 */ /* 0x000fe20000000000 */
[C---:B------:R-:W-:Y:S01]  /*1f30*/  IMAD.HI.U32 R22, R16.reuse, R11, RZ ;  /* 0x0000000b10167227 */ /* 0x040fe200078e00ff */
[C---:B------:R-:W-:Y:S02]  /*1f40*/  ISETP.GT.U32.AND P0, PT, R19.reuse, R14, PT ;  /* 0x0000000e1300720c */ /* 0x040fe40003f04070 */
[----:B------:R-:W-:Y:S01]  /*1f50*/  ISETP.GT.U32.AND P1, PT, R19, R15, PT ;  /* 0x0000000f1300720c */ /* 0x000fe20003f24070 */
[----:B------:R-:W-:-:S04]  /*1f60*/  IMAD.HI.U32 R26, R16, R23, RZ ;  /* 0x00000017101a7227 */ /* 0x000fc800078e00ff */
[----:B------:R-:W-:-:S04]  /*1f70*/  IMAD.HI.U32 R21, R16, R6, RZ ;  /* 0x0000000610157227 */ /* 0x000fc800078e00ff */
[----:B------:R-:W-:-:S04]  /*1f80*/  IMAD.HI.U32 R28, R16, R25, RZ ;  /* 0x00000019101c7227 */ /* 0x000fc800078e00ff */
[--C-:B------:R-:W-:Y:S02]  /*1f90*/  @!P0 IMAD.IADD R14, R14, 0x1, -R19.reuse ;  /* 0x000000010e0e8824 */ /* 0x100fe400078e0a13 */
[----:B------:R-:W-:Y:S02]  /*1fa0*/  @!P1 IMAD.IADD R15, R15, 0x1, -R19 ;  /* 0x000000010f0f9824 */ /* 0x000fe400078e0a13 */
[----:B------:R-:W-:Y:S01]  /*1fb0*/  IMAD.MOV R26, RZ, RZ, -R26 ;  /* 0x000000ffff1a7224 */ /* 0x000fe200078e0a1a */
[C---:B------:R-:W-:Y:S01]  /*1fc0*/  ISETP.GT.U32.AND P6, PT, R19.reuse, R14, PT ;  /* 0x0000000e1300720c */ /* 0x040fe20003fc4070 */
[----:B------:R-:W-:Y:S01]  /*1fd0*/  IMAD.MOV R18, RZ, RZ, -R22 ;  /* 0x000000ffff127224 */ /* 0x000fe200078e0a16 */
[----:B------:R-:W-:Y:S01]  /*1fe0*/  ISETP.GT.U32.AND P1, PT, R19, R15, PT ;  /* 0x0000000f1300720c */ /* 0x000fe20003f24070 */
[----:B------:R-:W-:Y:S02]  /*1ff0*/  IMAD.MOV R22, RZ, RZ, -R21 ;  /* 0x000000ffff167224 */ /* 0x000fe400078e0a15 */
[----:B------:R-:W-:-:S02]  /*2000*/  IMAD.MOV R28, RZ, RZ, -R28 ;  /* 0x000000ffff1c7224 */ /* 0x000fc400078e0a1c */
[C---:B------:R-:W-:Y:S01]  /*2010*/  IMAD R23, R0.reuse, R26, R23 ;  /* 0x0000001a00177224 */ /* 0x040fe200078e0217 */
[----:B------:R-:W-:Y:S01]  /*2020*/  IABS R26, R20 ;  /* 0x00000014001a7213 */ /* 0x000fe20000000000 */
[C---:B------:R-:W-:Y:S02]  /*2030*/  IMAD R21, R0.reuse, R18, R11 ;  /* 0x0000001200157224 */ /* 0x040fe400078e020b */
[----:B------:R-:W2:Y:S01]  /*2040*/  LDL.LU R11, [R1+0x1100] ;  /* 0x00110000010b7983 */ /* 0x000ea20000300800 */
[C---:B------:R-:W-:Y:S01]  /*2050*/  IMAD R22, R0.reuse, R22, R6 ;  /* 0x0000001600167224 */ /* 0x040fe200078e0206 */
[----:B------:R-:W-:Y:S01]  /*2060*/  ISETP.GE.AND P0, PT, R13, RZ, PT ;  /* 0x000000ff0d00720c */ /* 0x000fe20003f06270 */
[----:B------:R-:W-:Y:S01]  /*2070*/  IMAD R25, R0, R28, R25 ;  /* 0x0000001c00197224 */ /* 0x000fe200078e0219 */
[----:B------:R-:W3:Y:S01]  /*2080*/  LDL.LU R18, [R1+0x10fc] ;  /* 0x0010fc0001127983 */ /* 0x000ee20000300800 */
[--C-:B------:R-:W-:Y:S01]  /*2090*/  @!P6 IMAD.IADD R14, R14, 0x1, -R19.reuse ;  /* 0x000000010e0ee824 */ /* 0x100fe200078e0a13 */
[----:B------:R-:W-:Y:S01]  /*20a0*/  ISETP.GE.AND P6, PT, R7, RZ, PT ;  /* 0x000000ff0700720c */ /* 0x000fe20003fc6270 */
[----:B------:R-:W-:Y:S01]  /*20b0*/  @!P1 IMAD.IADD R15, R15, 0x1, -R19 ;  /* 0x000000010f0f9824 */ /* 0x000fe200078e0a13 */
[----:B------:R-:W4:Y:S01]  /*20c0*/  LDL.LU R6, [R1+0x10f8] ;  /* 0x0010f80001067983 */ /* 0x000f220000300800 */
[----:B------:R-:W-:Y:S01]  /*20d0*/  ISETP.NE.AND P1, PT, R2, RZ, PT ;  /* 0x000000ff0200720c */ /* 0x000fe20003f25270 */
[----:B------:R-:W-:Y:S01]  /*20e0*/  IMAD.HI.U32 R24, R16, R17, RZ ;  /* 0x0000001110187227 */ /* 0x000fe200078e00ff */
[----:B------:R-:W-:Y:S01]  /*20f0*/  LOP3.LUT R28, RZ, R2, RZ, 0x33, !PT ;  /* 0x00000002ff1c7212 */ /* 0x000fe200078e33ff */
[----:B------:R-:W5:Y:S02]  /*2100*/  LDL.LU R13, [R1+0x10f4] ;  /* 0x0010f400010d7983 */ /* 0x000f640000300800 */
[----:B------:R-:W-:-:S02]  /*2110*/  IMAD.MOV.U32 R2, RZ, RZ, R26 ;  /* 0x000000ffff027224 */ /* 0x000fc400078e001a */
[----:B------:R-:W2:Y:S01]  /*2120*/  LDL.LU R7, [R1+0x10f0] ;  /* 0x0010f00001077983 */ /* 0x000ea20000300800 */
[----:B------:R-:W-:Y:S02]  /*2130*/  @!P0 IMAD.MOV R14, RZ, RZ, -R14 ;  /* 0x000000ffff0e8224 */ /* 0x000fe400078e0a0e */
[----:B------:R-:W-:Y:S01]  /*2140*/  @!P6 IMAD.MOV R15, RZ, RZ, -R15 ;  /* 0x000000ffff0fe224 */ /* 0x000fe200078e0a0f */
[----:B------:R-:W2:Y:S01]  /*2150*/  LDL.LU R26, [R1+0x264] ;  /* 0x00026400011a7983 */ /* 0x000ea20000300800 */
[----:B------:R-:W-:Y:S01]  /*2160*/  ISETP.GT.U32.AND P4, PT, R0, R21, PT ;  /* 0x000000150000720c */ /* 0x000fe20003f84070 */
[----:B------:R-:W-:Y:S01]  /*2170*/  IMAD.MOV R24, RZ, RZ, -R24 ;  /* 0x000000ffff187224 */ /* 0x000fe200078e0a18 */
[C---:B------:R-:W-:Y:S02]  /*2180*/  SEL R14, R28.reuse, R14, !P1 ;  /* 0x0000000e1c0e7207 */ /* 0x040fe40004800000 */
[----:B------:R-:W-:Y:S01]  /*2190*/  SEL R28, R28, R15, !P1 ;  /* 0x0000000f1c1c7207 */ /* 0x000fe20004800000 */
[C---:B------:R-:W-:Y:S01]  /*21a0*/  IMAD R17, R0.reuse, R24, R17 ;  /* 0x0000001800117224 */ /* 0x040fe200078e0211 */
[----:B------:R-:W-:Y:S01]  /*21b0*/  ISETP.GT.U32.AND P1, PT, R0, R22, PT ;  /* 0x000000160000720c */ /* 0x000fe20003f24070 */
[----:B------:R0:W-:Y:S01]  /*21c0*/  STL [R1+0x2c4], R14 ;  /* 0x0002c40e01007387 */ /* 0x0001e20000100800 */
[----:B------:R-:W-:-:S03]  /*21d0*/  IABS R24, R12 ;  /* 0x0000000c00187213 */ /* 0x000fc60000000000 */
[----:B------:R2:W-:Y:S02]  /*21e0*/  STL [R1+0x2c0], R28 ;  /* 0x0002c01c01007387 */ /* 0x0005e40000100800 */
[--C-:B------:R-:W-:Y:S01]  /*21f0*/  @!P4 IMAD.IADD R21, R21, 0x1, -R0.reuse ;  /* 0x000000011515c824 */ /* 0x100fe200078e0a00 */
[----:B------:R-:W-:Y:S01]  /*2200*/  ISETP.GE.AND P4, PT, R8, RZ, PT ;  /* 0x000000ff0800720c */ /* 0x000fe20003f86270 */
[----:B------:R-:W-:Y:S01]  /*2210*/  IMAD.HI.U32 R27, R16, R24, RZ ;  /* 0x00000018101b7227 */ /* 0x000fe200078e00ff */
[----:B------:R-:W3:Y:S03]  /*2220*/  LDL.LU R8, [R1+0x10ec] ;  /* 0x0010ec0001087983 */ /* 0x000ee60000300800 */
[----:B------:R-:W-:Y:S01]  /*2230*/  @!P1 IMAD.IADD R22, R22, 0x1, -R0 ;  /* 0x0000000116169824 */ /* 0x000fe200078e0a00 */
[----:B------:R-:W-:Y:S01]  /*2240*/  ISETP.GE.AND P1, PT, R9, RZ, PT ;  /* 0x000000ff0900720c */ /* 0x000fe20003f26270 */
[----:B------:R-:W-:Y:S01]  /*2250*/  IMAD.MOV R27, RZ, RZ, -R27 ;  /* 0x000000ffff1b7224 */ /* 0x000fe200078e0a1b */
[----:B------:R-:W3:Y:S01]  /*2260*/  LDL.LU R9, [R1+0x1d4] ;  /* 0x0001d40001097983 */ /* 0x000ee20000300800 */
[----:B------:R-:W-:-:S02]  /*2270*/  ISETP.GT.U32.AND P3, PT, R0, R17, PT ;  /* 0x000000110000720c */ /* 0x000fc40003f64070 */
[----:B------:R-:W-:-:S11]  /*2280*/  ISETP.GT.U32.AND P6, PT, R0, R21, PT ;  /* 0x000000150000720c */ /* 0x000fd60003fc4070 */
[----:B------:R-:W-:-:S05]  /*2290*/  @!P3 IMAD.IADD R17, R17, 0x1, -R0 ;  /* 0x000000011111b824 */ /* 0x000fca00078e0a00 */
[C---:B------:R-:W-:Y:S02]  /*22a0*/  ISETP.GT.U32.AND P0, PT, R0.reuse, R17, PT ;  /* 0x000000110000720c */ /* 0x040fe40003f04070 */
[----:B------:R-:W-:Y:S01]  /*22b0*/  IABS R19, R10 ;  /* 0x0000000a00137213 */ /* 0x000fe20000000000 */
[C---:B------:R-:W-:Y:S01]  /*22c0*/  IMAD R24, R0.reuse, R27, R24 ;  /* 0x0000001b00187224 */ /* 0x040fe200078e0218 */
[C---:B------:R-:W-:Y:S01]  /*22d0*/  ISETP.GT.U32.AND P3, PT, R0.reuse, R23, PT ;  /* 0x000000170000720c */ /* 0x040fe20003f64070 */
[----:B------:R-:W-:Y:S01]  /*22e0*/  @!P6 IMAD.IADD R21, R21, 0x1, -R0 ;  /* 0x000000011515e824 */ /* 0x000fe200078e0a00 */
[----:B------:R-:W-:Y:S01]  /*22f0*/  ISETP.GT.U32.AND P6, PT, R0, R25, PT ;  /* 0x000000190000720c */ /* 0x000fe20003fc4070 */
[----:B0-----:R-:W-:Y:S01]  /*2300*/  IMAD.MOV.U32 R14, RZ, RZ, R19 ;  /* 0x000000ffff0e7224 */ /* 0x001fe200078e0013 */
[----:B------:R-:W-:Y:S01]  /*2310*/  IABS R27, R4 ;  /* 0x00000004001b7213 */ /* 0x000fe20000000000 */
[----:B------:R-:W-:-:S04]  /*2320*/  IMAD.HI.U32 R19, R16, R2, RZ ;  /* 0x0000000210137227 */ /* 0x000fc800078e00ff */
[--C-:B------:R-:W-:Y:S01]  /*2330*/  @!P0 IMAD.IADD R17, R17, 0x1, -R0.reuse ;  /* 0x0000000111118824 */ /* 0x100fe200078e0a00 */
[C---:B------:R-:W-:Y:S01]  /*2340*/  ISETP.GT.U32.AND P0, PT, R0.reuse, R24, PT ;  /* 0x000000180000720c */ /* 0x040fe20003f04070 */
[----:B------:R-:W-:Y:S02]  /*2350*/  IMAD.MOV R19, RZ, RZ, -R19 ;  /* 0x000000ffff137224 */ /* 0x000fe400078e0a13 */
[----:B------:R-:W-:Y:S02]  /*2360*/  IMAD.MOV.U32 R15, RZ, RZ, R27 ;  /* 0x000000ffff0f7224 */ /* 0x000fe400078e001b */
[----:B------:R-:W-:Y:S02]  /*2370*/  @!P3 IMAD.IADD R23, R23, 0x1, -R0 ;  /* 0x000000011717b824 */ /* 0x000fe400078e0a00 */
[----:B------:R-:W-:Y:S02]  /*2380*/  IMAD R2, R0, R19, R2 ;  /* 0x0000001300027224 */ /* 0x000fe400078e0202 */
[----:B------:R-:W-:-:S02]  /*2390*/  @!P6 IMAD.IADD R25, R25, 0x1, -R0 ;  /* 0x000000011919e824 */ /* 0x000fc400078e0a00 */
[----:B------:R-:W-:Y:S01]  /*23a0*/  IMAD.HI.U32 R27, R16, R15, RZ ;  /* 0x0000000f101b7227 */ /* 0x000fe200078e00ff */
[----:B------:R-:W-:Y:S01]  /*23b0*/  ISETP.GT.U32.AND P3, PT, R0, R22, PT ;  /* 0x000000160000720c */ /* 0x000fe20003f64070 */
[----:B------:R-:W4:Y:S02]  /*23c0*/  LDL.LU R19, [R1+0x268] ;  /* 0x0002680001137983 */ /* 0x000f240000300800 */
[----:B------:R-:W-:Y:S01]  /*23d0*/  @!P0 IMAD.IADD R24, R24, 0x1, -R0 ;  /* 0x0000000118188824 */ /* 0x000fe200078e0a00 */
[C---:B------:R-:W-:Y:S01]  /*23e0*/  ISETP.GT.U32.AND P0, PT, R0.reuse, R23, PT ;  /* 0x000000170000720c */ /* 0x040fe20003f04070 */
[----:B------:R-:W-:Y:S01]  /*23f0*/  @!P4 IMAD.MOV R17, RZ, RZ, -R17 ;  /* 0x000000ffff11c224 */ /* 0x000fe200078e0a11 */
[C---:B------:R-:W-:Y:S01]  /*2400*/  ISETP.GT.U32.AND P4, PT, R0.reuse, R25, PT ;  /* 0x000000190000720c */ /* 0x040fe20003f84070 */
[----:B------:R-:W-:Y:S01]  /*2410*/  IMAD.MOV R27, RZ, RZ, -R27 ;  /* 0x000000ffff1b7224 */ /* 0x000fe200078e0a1b */
[----:B------:R-:W-:-:S03]  /*2420*/  ISETP.GT.U32.AND P6, PT, R0, R24, PT ;  /* 0x000000180000720c */ /* 0x000fc60003fc4070 */
[----:B------:R-:W-:Y:S02]  /*2430*/  IMAD R15, R0, R27, R15 ;  /* 0x0000001b000f7224 */ /* 0x000fe400078e020f */
[----:B------:R-:W4:Y:S04]  /*2440*/  LDL.LU R27, [R1+0x260] ;  /* 0x00026000011b7983 */ /* 0x000f280000300800 */
[----:B------:R0:W-:Y:S01]  /*2450*/  STL [R1+0x208], R17 ;  /* 0x0002081101007387 */ /* 0x0001e20000100800 */
[--C-:B------:R-:W-:Y:S01]  /*2460*/  @!P0 IMAD.IADD R23, R23, 0x1, -R0.reuse ;  /* 0x0000000117178824 */ /* 0x100fe200078e0a00 */
[----:B------:R-:W-:Y:S01]  /*2470*/  ISETP.GE.AND P0, PT, R12, RZ, PT ;  /* 0x000000ff0c00720c */ /* 0x000fe20003f06270 */
[--C-:B------:R-:W-:Y:S02]  /*2480*/  @!P3 IMAD.IADD R22, R22, 0x1, -R0.reuse ;  /* 0x000000011616b824 */ /* 0x100fe400078e0a00 */
[----:B------:R-:W-:Y:S01]  /*2490*/  @!P4 IMAD.IADD R25, R25, 0x1, -R0 ;  /* 0x000000011919c824 */ /* 0x000fe200078e0a00 */
[----:B------:R-:W-:Y:S01]  /*24a0*/  ISETP.GE.AND P4, PT, R5, RZ, PT ;  /* 0x000000ff0500720c */ /* 0x000fe20003f86270 */
[----:B------:R-:W-:-:S02]  /*24b0*/  @!P5 IMAD.MOV R22, RZ, RZ, -R22 ;  /* 0x000000ffff16d224 */ /* 0x000fc400078e0a16 */
[----:B------:R-:W-:Y:S02]  /*24c0*/  @!P6 IMAD.IADD R24, R24, 0x1, -R0 ;  /* 0x000000011818e824 */ /* 0x000fe400078e0a00 */
[----:B------:R-:W-:Y:S01]  /*24d0*/  @!P1 IMAD.MOV R23, RZ, RZ, -R23 ;  /* 0x000000ffff179224 */ /* 0x000fe200078e0a17 */
[----:B------:R-:W-:-:S13]  /*24e0*/  ISETP.GT.U32.AND P3, PT, R0, R15, PT ;  /* 0x0000000f0000720c */ /* 0x000fda0003f64070 */
[----:B------:R-:W-:-:S05]  /*24f0*/  @!P3 IMAD.IADD R15, R15, 0x1, -R0 ;  /* 0x000000010f0fb824 */ /* 0x000fca00078e0a00 */
[----:B------:R-:W-:Y:S02]  /*2500*/  ISETP.GT.U32.AND P1, PT, R0, R15, PT ;  /* 0x0000000f0000720c */ /* 0x000fe40003f24070 */
[----:B------:R-:W-:-:S11]  /*2510*/  ISETP.GE.AND P3, PT, R4, RZ, PT ;  /* 0x000000ff0400720c */ /* 0x000fd60003f66270 */
[----:B------:R-:W-:-:S04]  /*2520*/  @!P1 IMAD.IADD R15, R15, 0x1, -R0 ;  /* 0x000000010f0f9824 */ /* 0x000fc800078e0a00 */
[----:B------:R-:W-:Y:S02]  /*2530*/  @!P3 IMAD.MOV R15, RZ, RZ, -R15 ;  /* 0x000000ffff0fb224 */ /* 0x000fe400078e0a0f */
[----:B--2---:R-:W-:Y:S02]  /*2540*/  IMAD.MOV.U32 R28, RZ, RZ, R26 ;  /* 0x000000ffff1c7224 */ /* 0x004fe400078e001a */
[----:B------:R-:W-:-:S04]  /*2550*/  IMAD.HI.U32 R26, R16, R14, RZ ;  /* 0x0000000e101a7227 */ /* 0x000fc800078e00ff */
[----:B------:R-:W-:-:S04]  /*2560*/  IMAD.MOV R26, RZ, RZ, -R26 ;  /* 0x000000ffff1a7224 */ /* 0x000fc800078e0a1a */
[----:B------:R-:W-:Y:S02]  /*2570*/  IMAD R14, R0, R26, R14 ;  /* 0x0000001a000e7224 */ /* 0x000fe400078e020e */
[----:B------:R-:W-:Y:S02]  /*2580*/  IMAD.MOV.U32 R26, RZ, RZ, R29 ;  /* 0x000000ffff1a7224 */ /* 0x000fe400078e001d */
[----:B------:R-:W-:-:S04]  /*2590*/  IMAD.MOV.U32 R29, RZ, RZ, R21 ;  /* 0x000000ffff1d7224 */ /* 0x000fc800078e0015 */
[----:B------:R-:W-:Y:S01]  /*25a0*/  @!P2 IMAD.MOV R29, RZ, RZ, -R29 ;  /* 0x000000ffff1da224 */ /* 0x000fe200078e0a1d */
[----:B------:R-:W-:Y:S02]  /*25b0*/  ISETP.GT.U32.AND P2, PT, R0, R2, PT ;  /* 0x000000020000720c */ /* 0x000fe40003f44070 */
[----:B0-----:R-:W-:-:S05]  /*25c0*/  IABS R17, R11 ;  /* 0x0000000b00117213 */ /* 0x001fca0000000000 */
[----:B------:R-:W-:-:S06]  /*25d0*/  IMAD.HI.U32 R12, R16, R17, RZ ;  /* 0x00000011100c7227 */ /* 0x000fcc00078e00ff */
[----:B------:R-:W-:Y:S02]  /*25e0*/  @!P2 IMAD.IADD R2, R2, 0x1, -R0 ;  /* 0x000000010202a824 */ /* 0x000fe400078e0a00 */
[----:B------:R-:W-:-:S03]  /*25f0*/  IMAD.MOV R12, RZ, RZ, -R12 ;  /* 0x000000ffff0c7224 */ /* 0x000fc600078e0a0c */
[C---:B------:R-:W-:Y:S01]  /*2600*/  ISETP.GT.U32.AND P5, PT, R0.reuse, R2, PT ;  /* 0x000000020000720c */ /* 0x040fe20003fa4070 */
[----:B------:R-:W-:Y:S01]  /*2610*/  IMAD R12, R0, R12, R17 ;  /* 0x0000000c000c7224 */ /* 0x000fe200078e0211 */
[----:B------:R-:W-:Y:S01]  /*2620*/  ISETP.GE.AND P2, PT, R20, RZ, PT ;  /* 0x000000ff1400720c */ /* 0x000fe20003f46270 */
[----:B------:R-:W-:Y:S02]  /*2630*/  IMAD.MOV.U32 R20, RZ, RZ, R24 ;  /* 0x000000ffff147224 */ /* 0x000fe400078e0018 */
[----:B------:R-:W-:Y:S02]  /*2640*/  IMAD.MOV.U32 R17, RZ, RZ, R25 ;  /* 0x000000ffff117224 */ /* 0x000fe400078e0019 */
[----:B---3--:R-:W-:Y:S01]  /*2650*/  IMAD.MOV.U32 R21, RZ, RZ, R9 ;  /* 0x000000ffff157224 */ /* 0x008fe200078e0009 */
[----:B------:R-:W-:Y:S01]  /*2660*/  IABS R9, R18 ;  /* 0x0000001200097213 */ /* 0x000fe20000000000 */
[----:B------:R-:W-:Y:S01]  /*2670*/  @!P0 IMAD.MOV R20, RZ, RZ, -R20 ;  /* 0x000000ffff148224 */ /* 0x000fe200078e0a14 */
[----:B------:R0:W-:Y:S01]  /*2680*/  STL [R1+0x20c], R29 ;  /* 0x00020c1d01007387 */ /* 0x0001e20000100800 */
[----:B------:R-:W-:Y:S01]  /*2690*/  @!P4 IMAD.MOV R17, RZ, RZ, -R17 ;  /* 0x000000ffff11c224 */ /* 0x000fe200078e0a11 */
[----:B------:R-:W-:Y:S01]  /*26a0*/  ISETP.GT.U32.AND P6, PT, R0, R14, PT ;  /* 0x0000000e0000720c */ /* 0x000fe20003fc4070 */
[----:B------:R-:W-:-:S04]  /*26b0*/  IMAD.HI.U32 R5, R16, R9, RZ ;  /* 0x0000000910057227 */ /* 0x000fc800078e00ff */
[----:B------:R-:W-:Y:S01]  /*26c0*/  @!P5 IMAD.IADD R2, R2, 0x1, -R0 ;  /* 0x000000010202d824 */ /* 0x000fe200078e0a00 */
[----:B0-----:R-:W2:Y:S04]  /*26d0*/  LDL.LU R29, [R1+0x10e8] ;  /* 0x0010e800011d7983 */ /* 0x001ea80000300800 */
[----:B------:R-:W-:Y:S04]  /*26e0*/  STL [R1+0x200], R22 ;  /* 0x0002001601007387 */ /* 0x000fe80000100800 */
[----:B------:R-:W-:Y:S01]  /*26f0*/  STL [R1+0x1fc], R23 ;  /* 0x0001fc1701007387 */ /* 0x000fe20000100800 */
[----:B------:R-:W-:-:S03]  /*2700*/  IMAD.MOV R5, RZ, RZ, -R5 ;  /* 0x000000ffff057224 */ /* 0x000fc600078e0a05 */
[----:B------:R0:W-:Y:S04]  /*2710*/  STL [R1+0x1f8], R20 ;  /* 0x0001f81401007387 */ /* 0x0001e80000100800 */
[----:B------:R1:W-:Y:S01]  /*2720*/  STL [R1+0x1f4], R17 ;  /* 0x0001f41101007387 */ /* 0x0003e20000100800 */
[C---:B------:R-:W-:Y:S01]  /*2730*/  IMAD R5, R0.reuse, R5, R9 ;  /* 0x0000000500057224 */ /* 0x040fe200078e0209 */
[C---:B------:R-:W-:Y:S01]  /*2740*/  ISETP.GT.U32.AND P0, PT, R0.reuse, R12, PT ;  /* 0x0000000c0000720c */ /* 0x040fe20003f04070 */
[----:B0-----:R-:W-:Y:S01]  /*2750*/  IMAD.MOV.U32 R20, RZ, RZ, R2 ;  /* 0x000000ffff147224 */ /* 0x001fe200078e0002 */
[----:B-1----:R-:W3:Y:S03]  /*2760*/  LDL.LU R17, [R1+0x28] ;  /* 0x0000280001117983 */ /* 0x002ee60000300800 */
[----:B------:R-:W-:Y:S01]  /*2770*/  @!P2 IMAD.MOV R20, RZ, RZ, -R20 ;  /* 0x000000ffff14a224 */ /* 0x000fe200078e0a14 */
[----:B------:R-:W-:Y:S01]  /*2780*/  ISETP.GT.U32.AND P5, PT, R0, R5, PT ;  /* 0x000000050000720c */ /* 0x000fe20003fa4070 */
[----:B------:R-:W-:-:S03]  /*2790*/  @!P6 IMAD.IADD R14, R14, 0x1, -R0 ;  /* 0x000000010e0ee824 */ /* 0x000fc600078e0a00 */
[----:B------:R0:W-:Y:S02]  /*27a0*/  STL [R1+0x1f0], R20 ;  /* 0x0001f01401007387 */ /* 0x0001e40000100800 */
[----:B------:R-:W-:Y:S01]  /*27b0*/  ISETP.GT.U32.AND P6, PT, R0, R14, PT ;  /* 0x0000000e0000720c */ /* 0x000fe20003fc4070 */
[----:B------:R-:W-:Y:S01]  /*27c0*/  @!P0 IMAD.IADD R12, R12, 0x1, -R0 ;  /* 0x000000010c0c8824 */ /* 0x000fe200078e0a00 */
[----:B0-----:R-:W3:Y:S01]  /*27d0*/  LDL.LU R20, [R1+0x30] ;  /* 0x0000300001147983 */ /* 0x001ee20000300800 */
[----:B------:R-:W-:-:S04]  /*27e0*/  ISETP.GE.AND P4, PT, R10, RZ, PT ;  /* 0x000000ff0a00720c */ /* 0x000fc80003f86270 */
[--C-:B------:R-:W-:Y:S01]  /*27f0*/  @!P5 IMAD.IADD R5, R5, 0x1, -R0.reuse ;  /* 0x000000010505d824 */ /* 0x100fe200078e0a00 */
[----:B------:R-:W-:Y:S01]  /*2800*/  ISETP.GT.U32.AND P5, PT, R0, R12, PT ;  /* 0x0000000c0000720c */ /* 0x000fe20003fa4070 */
[----:B------:R-:W3:Y:S04]  /*2810*/  LDL.LU R24, [R1+0x4] ;  /* 0x0000040001187983 */ /* 0x000ee80000300800 */
[----:B------:R-:W-:Y:S01]  /*2820*/  @!P6 IMAD.IADD R14, R14, 0x1, -R0 ;  /* 0x000000010e0ee824 */ /* 0x000fe200078e0a00 */
[----:B------:R-:W-:-:S03]  /*2830*/  ISETP.GE.AND P1, PT, R11, RZ, PT ;  /* 0x000000ff0b00720c */ /* 0x000fc60003f26270 */
[----:B------:R-:W-:Y:S01]  /*2840*/  IMAD.MOV.U32 R11, RZ, RZ, R14 ;  /* 0x000000ffff0b7224 */ /* 0x000fe200078e000e */
[----:B------:R-:W-:Y:S03]  /*2850*/  STL [R1+0x1e8], R15 ;  /* 0x0001e80f01007387 */ /* 0x000fe60000100800 */
[----:B------:R-:W-:Y:S02]  /*2860*/  @!P4 IMAD.MOV R11, RZ, RZ, -R11 ;  /* 0x000000ffff0bc224 */ /* 0x000fe400078e0a0b */
[----:B------:R-:W-:-:S03]  /*2870*/  @!P5 IMAD.IADD R12, R12, 0x1, -R0 ;  /* 0x000000010c0cd824 */ /* 0x000fc600078e0a00 */
[----:B------:R0:W-:Y:S01]  /*2880*/  STL [R1+0x1e4], R11 ;  /* 0x0001e40b01007387 */ /* 0x0001e20000100800 */
[----:B----4-:R-:W-:Y:S02]  /*2890*/  IABS R4, R6 ;  /* 0x0000000600047213 */ /* 0x010fe40000000000 */
[----:B------:R-:W-:Y:S02]  /*28a0*/  ISETP.GE.AND P6, PT, R18, RZ, PT ;  /* 0x000000ff1200720c */ /* 0x000fe40003fc6270 */
[----:B------:R-:W4:Y:S01]  /*28b0*/  LDL.LU R18, [R1+0x8] ;  /* 0x0000080001127983 */ /* 0x000f220000300800 */
[----:B0-----:R-:W-:-:S04]  /*28c0*/  IMAD.MOV.U32 R11, RZ, RZ, R12 ;  /* 0x000000ffff0b7224 */ /* 0x001fc800078e000c */
[----:B------:R-:W-:Y:S02]  /*28d0*/  @!P1 IMAD.MOV R11, RZ, RZ, -R11 ;  /* 0x000000ffff0b9224 */ /* 0x000fe400078e0a0b */
[----:B------:R-:W-:-:S03]  /*28e0*/  IMAD.HI.U32 R9, R16, R4, RZ ;  /* 0x0000000410097227 */ /* 0x000fc600078e00ff */
[----:B------:R-:W-:Y:S04]  /*28f0*/  STL [R1+0x1e0], R11 ;  /* 0x0001e00b01007387 */ /* 0x000fe80000100800 */
[----:B------:R-:W4:Y:S01]  /*2900*/  LDL.LU R23, [R1+0xc] ;  /* 0x00000c0001177983 */ /* 0x000f220000300800 */
[----:B------:R-:W-:Y:S01]  /*2910*/  IMAD.MOV R9, RZ, RZ, -R9 ;  /* 0x000000ffff097224 */ /* 0x000fe200078e0a09 */
[----:B------:R-:W-:Y:S02]  /*2920*/  ISETP.GT.U32.AND P2, PT, R0, R5, PT ;  /* 0x000000050000720c */ /* 0x000fe40003f44070 */
[----:B------:R-:W-:Y:S01]  /*2930*/  ISETP.GE.AND P0, PT, R6, RZ, PT ;  /* 0x000000ff0600720c */ /* 0x000fe20003f06270 */
[C---:B------:R-:W-:Y:S01]  /*2940*/  IMAD R4, R0.reuse, R9, R4 ;  /* 0x0000000900047224 */ /* 0x040fe200078e0204 */
[----:B------:R-:W4:Y:S04]  /*2950*/  LDL.LU R25, [R1+0x10] ;  /* 0x0000100001197983 */ /* 0x000f280000300800 */
[----:B------:R-:W-:-:S13]  /*2960*/  ISETP.GT.U32.AND P3, PT, R0, R4, PT ;  /* 0x000000040000720c */ /* 0x000fda0003f64070 */
[----:B------:R-:W-:-:S05]  /*2970*/  @!P3 IMAD.IADD R4, R4, 0x1, -R0 ;  /* 0x000000010404b824 */ /* 0x000fca00078e0a00 */
[----:B------:R-:W-:Y:S01]  /*2980*/  ISETP.GT.U32.AND P1, PT, R0, R4, PT ;  /* 0x000000040000720c */ /* 0x000fe20003f24070 */
[----:B------:R-:W-:-:S04]  /*2990*/  @!P2 IMAD.IADD R5, R5, 0x1, -R0 ;  /* 0x000000010505a824 */ /* 0x000fc800078e0a00 */
[----:B------:R-:W-:-:S08]  /*29a0*/  @!P6 IMAD.MOV R5, RZ, RZ, -R5 ;  /* 0x000000ffff05e224 */ /* 0x000fd000078e0a05 */
[----:B------:R-:W-:-:S04]  /*29b0*/  @!P1 IMAD.IADD R4, R4, 0x1, -R0 ;  /* 0x0000000104049824 */ /* 0x000fc800078e0a00 */
[----:B------:R-:W-:-:S04]  /*29c0*/  IMAD.MOV.U32 R15, RZ, RZ, R4 ;  /* 0x000000ffff0f7224 */ /* 0x000fc800078e0004 */
[----:B------:R-:W-:Y:S01]  /*29d0*/  @!P0 IMAD.MOV R15, RZ, RZ, -R15 ;  /* 0x000000ffff0f8224 */ /* 0x000fe200078e0a0f */
[----:B------:R0:W-:Y:S04]  /*29e0*/  STL [R1+0x1d8], R5 ;  /* 0x0001d80501007387 */ /* 0x0001e80000100800 */
[----:B------:R-:W-:Y:S04]  /*29f0*/  STL [R1+0x1c4], R15 ;  /* 0x0001c40f01007387 */ /* 0x000fe80000100800 */
[----:B------:R-:W4:Y:S01]  /*2a00*/  LDL.LU R22, [R1+0x14] ;  /* 0x0000140001167983 */ /* 0x000f220000300800 */
[----:B-----5:R-:W-:-:S02]  /*2a10*/  IABS R10, R13 ;  /* 0x0000000d000a7213 */ /* 0x020fc40000000000 */
[----:B------:R-:W-:-:S03]  /*2a20*/  IABS R6, R7 ;  /* 0x0000000700067213 */ /* 0x000fc60000000000 */
[----:B------:R-:W-:-:S04]  /*2a30*/  IMAD.HI.U32 R2, R16, R10, RZ ;  /* 0x0000000a10027227 */ /* 0x000fc800078e00ff */
[----:B------:R-:W-:-:S04]  /*2a40*/  IMAD.HI.U32 R9, R16, R6, RZ ;  /* 0x0000000610097227 */ /* 0x000fc800078e00ff */
[----:B------:R-:W-:Y:S02]  /*2a50*/  IMAD.MOV R2, RZ, RZ, -R2 ;  /* 0x000000ffff027224 */ /* 0x000fe400078e0a02 */
[----:B------:R-:W-:Y:S02]  /*2a60*/  IMAD.MOV R9, RZ, RZ, -R9 ;  /* 0x000000ffff097224 */ /* 0x000fe400078e0a09 */
[C---:B------:R-:W-:Y:S02]  /*2a70*/  IMAD R10, R0.reuse, R2, R10 ;  /* 0x00000002000a7224 */ /* 0x040fe400078e020a */
[----:B------:R-:W-:-:S03]  /*2a80*/  IMAD R6, R0, R9, R6 ;  /* 0x0000000900067224 */ /* 0x000fc600078e0206 */
[C---:B------:R-:W-:Y:S02]  /*2a90*/  ISETP.GT.U32.AND P6, PT, R0.reuse, R10, PT ;  /* 0x0000000a0000720c */ /* 0x040fe40003fc4070 */
[----:B------:R-:W-:-:S11]  /*2aa0*/  ISETP.GT.U32.AND P1, PT, R0, R6, PT ;  /* 0x000000060000720c */ /* 0x000fd60003f24070 */
[--C-:B------:R-:W-:Y:S02]  /*2ab0*/  @!P6 IMAD.IADD R10, R10, 0x1, -R0.reuse ;  /* 0x000000010a0ae824 */ /* 0x100fe400078e0a00 */
[----:B------:R-:W-:-:S03]  /*2ac0*/  @!P1 IMAD.IADD R6, R6, 0x1, -R0 ;  /* 0x0000000106069824 */ /* 0x000fc600078e0a00 */
[C---:B------:R-:W-:Y:S02]  /*2ad0*/  ISETP.GT.U32.AND P1, PT, R0.reuse, R10, PT ;  /* 0x0000000a0000720c */ /* 0x040fe40003f24070 */
[----:B------:R-:W-:Y:S02]  /*2ae0*/  ISETP.GE.AND P4, PT, R13, RZ, PT ;  /* 0x000000ff0d00720c */ /* 0x000fe40003f86270 */
[----:B------:R-:W-:Y:S02]  /*2af0*/  ISETP.GT.U32.AND P0, PT, R0, R6, PT ;  /* 0x000000060000720c */ /* 0x000fe40003f04070 */
[----:B------:R-:W-:-:S07]  /*2b00*/  ISETP.GE.AND P5, PT, R7, RZ, PT ;  /* 0x000000ff0700720c */ /* 0x000fce0003fa6270 */
[----:B------:R-:W-:-:S04]  /*2b10*/  @!P1 IMAD.IADD R10, R10, 0x1, -R0 ;  /* 0x000000010a0a9824 */ /* 0x000fc800078e0a00 */
[----:B------:R-:W-:Y:S01]  /*2b20*/  @!P0 IMAD.IADD R6, R6, 0x1, -R0 ;  /* 0x0000000106068824 */ /* 0x000fe200078e0a00 */
[----:B------:R-:W-:Y:S02]  /*2b30*/  IABS R7, R8 ;  /* 0x0000000800077213 */ /* 0x000fe40000000000 */
[----:B--2---:R-:W-:Y:S02]  /*2b40*/  IABS R14, R29 ;  /* 0x0000001d000e7213 */ /* 0x004fe40000000000 */
[----:B---3--:R-:W-:-:S05]  /*2b50*/  IABS R2, R17 ;  /* 0x0000001100027213 */ /* 0x008fca0000000000 */
[----:B------:R-:W-:-:S04]  /*2b60*/  IMAD.HI.U32 R13, R16, R2, RZ ;  /* 0x00000002100d7227 */ /* 0x000fc800078e00ff */
[----:B------:R-:W-:-:S04]  /*2b70*/  IMAD.MOV R13, RZ, RZ, -R13 ;  /* 0x000000ffff0d7224 */ /* 0x000fc800078e0a0d */
[----:B------:R-:W-:Y:S01]  /*2b80*/  IMAD R2, R0, R13, R2 ;  /* 0x0000000d00027224 */ /* 0x000fe200078e0202 */
[----:B------:R-:W-:Y:S02]  /*2b90*/  ISETP.GE.AND P3, PT, R20, RZ, PT ;  /* 0x000000ff1400720c */ /* 0x000fe40003f66270 */
[----:B------:R-:W-:Y:S01]  /*2ba0*/  IABS R9, R20 ;  /* 0x0000001400097213 */ /* 0x000fe20000000000 */
[----:B------:R-:W-:Y:S01]  /*2bb0*/  IMAD.MOV.U32 R20, RZ, RZ, R10 ;  /* 0x000000ffff147224 */ /* 0x000fe200078e000a */
[----:B------:R-:W-:-:S03]  /*2bc0*/  ISETP.GT.U32.AND P6, PT, R0, R2, PT ;  /* 0x000000020000720c */ /* 0x000fc60003fc4070 */
[----:B------:R-:W-:Y:S01]  /*2bd0*/  @!P4 IMAD.MOV R20, RZ, RZ, -R20 ;  /* 0x000000ffff14c224 */ /* 0x000fe200078e0a14 */
[----:B------:R-:W-:Y:S02]  /*2be0*/  ISETP.GE.AND P2, PT, R17, RZ, PT ;  /* 0x000000ff1100720c */ /* 0x000fe40003f46270 */
[----:B------:R-:W2:Y:S01]  /*2bf0*/  LDL.LU R17, [R1+0x18] ;  /* 0x0000180001117983 */ /* 0x000ea20000300800 */
[----:B------:R-:W-:-:S03]  /*2c00*/  IMAD.HI.U32 R12, R16, R9, RZ ;  /* 0x00000009100c7227 */ /* 0x000fc600078e00ff */
[----:B------:R1:W-:Y:S01]  /*2c10*/  STL [R1+0x1c0], R20 ;  /* 0x0001c01401007387 */ /* 0x0003e20000100800 */
[----:B0-----:R-:W-:Y:S02]  /*2c20*/  IMAD.MOV.U32 R5, RZ, RZ, R14 ;  /* 0x000000ffff057224 */ /* 0x001fe400078e000e */
[----:B------:R-:W-:Y:S02]  /*2c30*/  IMAD.MOV R12, RZ, RZ, -R12 ;  /* 0x000000ffff0c7224 */ /* 0x000fe400078e0a0c */
[----:B------:R-:W-:-:S04]  /*2c40*/  IMAD.HI.U32 R14, R16, R7, RZ ;  /* 0x00000007100e7227 */ /* 0x000fc800078e00ff */
[----:B-1----:R-:W-:-:S04]  /*2c50*/  IMAD.MOV.U32 R20, RZ, RZ, R6 ;  /* 0x000000ffff147224 */ /* 0x002fc800078e0006 */
[----:B------:R-:W-:Y:S01]  /*2c60*/  @!P5 IMAD.MOV R20, RZ, RZ, -R20 ;  /* 0x000000ffff14d224 */ /* 0x000fe200078e0a14 */
[----:B------:R-:W-:Y:S01]  /*2c70*/  IABS R11, R24 ;  /* 0x00000018000b7213 */ /* 0x000fe20000000000 */
[----:B------:R-:W-:Y:S02]  /*2c80*/  @!P6 IMAD.IADD R2, R2, 0x1, -R0 ;  /* 0x000000010202e824 */ /* 0x000fe400078e0a00 */
[C---:B------:R-:W-:Y:S01]  /*2c90*/  IMAD R9, R0.reuse, R12, R9 ;  /* 0x0000000c00097224 */ /* 0x040fe200078e0209 */
[----:B------:R0:W-:Y:S01]  /*2ca0*/  STL [R1+0x1b4], R20 ;  /* 0x0001b41401007387 */ /* 0x0001e20000100800 */
[----:B------:R-:W-:Y:S01]  /*2cb0*/  IMAD.MOV R14, RZ, RZ, -R14 ;  /* 0x000000ffff0e7224 */ /* 0x000fe200078e0a0e */
[----:B------:R-:W-:Y:S01]  /*2cc0*/  ISETP.GT.U32.AND P6, PT, R0, R2, PT ;  /* 0x000000020000720c */ /* 0x000fe20003fc4070 */
[----:B------:R-:W-:Y:S01]  /*2cd0*/  IMAD.HI.U32 R12, R16, R11, RZ ;  /* 0x0000000b100c7227 */ /* 0x000fe200078e00ff */
[----:B------:R-:W-:-:S03]  /*2ce0*/  ISETP.GT.U32.AND P1, PT, R0, R9, PT ;  /* 0x000000090000720c */ /* 0x000fc60003f24070 */
[----:B------:R-:W-:Y:S01]  /*2cf0*/  IMAD R7, R0, R14, R7 ;  /* 0x0000000e00077224 */ /* 0x000fe200078e0207 */
[----:B0-----:R-:W3:Y:S01]  /*2d00*/  LDL.LU R20, [R1+0x1c] ;  /* 0x00001c0001147983 */ /* 0x001ee20000300800 */
[----:B------:R-:W-:-:S03]  /*2d10*/  IMAD.MOV R12, RZ, RZ, -R12 ;  /* 0x000000ffff0c7224 */ /* 0x000fc600078e0a0c */
[C---:B------:R-:W-:Y:S01]  /*2d20*/  ISETP.GT.U32.AND P4, PT, R0.reuse, R7, PT ;  /* 0x000000070000720c */ /* 0x040fe20003f84070 */
[----:B------:R-:W-:Y:S02]  /*2d30*/  IMAD R11, R0, R12, R11 ;  /* 0x0000000c000b7224 */ /* 0x000fe400078e020b */
[--C-:B------:R-:W-:Y:S01]  /*2d40*/  @!P6 IMAD.IADD R2, R2, 0x1, -R0.reuse ;  /* 0x000000010202e824 */ /* 0x100fe200078e0a00 */
[----:B----4-:R-:W-:Y:S01]  /*2d50*/  IABS R12, R23 ;  /* 0x00000017000c7213 */ /* 0x010fe20000000000 */
[----:B------:R-:W-:Y:S01]  /*2d60*/  @!P1 IMAD.IADD R9, R9, 0x1, -R0 ;  /* 0x0000000109099824 */ /* 0x000fe200078e0a00 */
[----:B------:R-:W-:-:S03]  /*2d70*/  ISETP.GT.U32.AND P6, PT, R0, R11, PT ;  /* 0x0000000b0000720c */ /* 0x000fc60003fc4070 */
[----:B------:R-:W-:-:S04]  /*2d80*/  IMAD.HI.U32 R15, R16, R12, RZ ;  /* 0x0000000c100f7227 */ /* 0x000fc800078e00ff */
[----:B------:R-:W-:Y:S01]  /*2d90*/  @!P4 IMAD.IADD R7, R7, 0x1, -R0 ;  /* 0x000000010707c824 */ /* 0x000fe200078e0a00 */
[----:B------:R-:W-:Y:S01]  /*2da0*/  ISETP.GT.U32.AND P4, PT, R0, R9, PT ;  /* 0x000000090000720c */ /* 0x000fe20003f84070 */
[----:B------:R-:W-:-:S04]  /*2db0*/  IMAD.MOV R15, RZ, RZ, -R15 ;  /* 0x000000ffff0f7224 */ /* 0x000fc800078e0a0f */
[----:B------:R-:W-:Y:S02]  /*2dc0*/  @!P6 IMAD.IADD R11, R11, 0x1, -R0 ;  /* 0x000000010b0be824 */ /* 0x000fe400078e0a00 */
[----:B------:R-:W-:-:S03]  /*2dd0*/  IMAD R12, R0, R15, R12 ;  /* 0x0000000f000c7224 */ /* 0x000fc600078e020c */
[----:B------:R-:W-:-:S03]  /*2de0*/  ISETP.GT.U32.AND P5, PT, R0, R11, PT ;  /* 0x0000000b0000720c */ /* 0x000fc60003fa4070 */
[----:B------:R-:W-:Y:S01]  /*2df0*/  @!P4 IMAD.IADD R9, R9, 0x1, -R0 ;  /* 0x000000010909c824 */ /* 0x000fe200078e0a00 */
[----:B------:R-:W-:Y:S01]  /*2e00*/  ISETP.GT.U32.AND P4, PT, R0, R12, PT ;  /* 0x0000000c0000720c */ /* 0x000fe20003f84070 */
[----:B------:R-:W-:Y:S01]  /*2e10*/  IMAD.HI.U32 R13, R16, R5, RZ ;  /* 0x00000005100d7227 */ /* 0x000fe200078e00ff */
[----:B------:R-:W-:-:S03]  /*2e20*/  ISETP.GE.AND P1, PT, R8, RZ, PT ;  /* 0x000000ff0800720c */ /* 0x000fc60003f26270 */
[----:B------:R-:W-:Y:S02]  /*2e30*/  IMAD.MOV.U32 R8, RZ, RZ, R2 ;  /* 0x000000ffff087224 */ /* 0x000fe400078e0002 */
[----:B------:R-:W-:Y:S02]  /*2e40*/  IMAD.MOV R13, RZ, RZ, -R13 ;  /* 0x000000ffff0d7224 */ /* 0x000fe400078e0a0d */
[----:B------:R-:W-:Y:S02]  /*2e50*/  @!P2 IMAD.MOV R8, RZ, RZ, -R8 ;  /* 0x000000ffff08a224 */ /* 0x000fe400078e0a08 */
[----:B------:R-:W-:Y:S02]  /*2e60*/  IMAD R5, R0, R13, R5 ;  /* 0x0000000d00057224 */ /* 0x000fe400078e0205 */
[--C-:B------:R-:W-:Y:S01]  /*2e70*/  @!P5 IMAD.IADD R11, R11, 0x1, -R0.reuse ;  /* 0x000000010b0bd824 */ /* 0x100fe200078e0a00 */
[----:B------:R0:W-:Y:S01]  /*2e80*/  STL [R1+0x1b0], R8 ;  /* 0x0001b00801007387 */ /* 0x0001e20000100800 */
[----:B------:R-:W-:Y:S01]  /*2e90*/  ISETP.GE.AND P5, PT, R24, RZ, PT ;  /* 0x000000ff1800720c */ /* 0x000fe20003fa6270 */
[----:B------:R-:W-:Y:S01]  /*2ea0*/  @!P4 IMAD.IADD R12, R12, 0x1, -R0 ;  /* 0x000000010c0cc824 */ /* 0x000fe200078e0a00 */
[----:B------:R-:W-:Y:S01]  /*2eb0*/  ISETP.GE.AND P4, PT, R23, RZ, PT ;  /* 0x000000ff1700720c */ /* 0x000fe20003f86270 */
[----:B------:R-:W4:Y:S01]  /*2ec0*/  LDL.LU R24, [R1+0x20] ;  /* 0x0000200001187983 */ /* 0x000f220000300800 */
[----:B------:R-:W-:-:S03]  /*2ed0*/  ISETP.GT.U32.AND P0, PT, R0, R5, PT ;  /* 0x000000050000720c */ /* 0x000fc60003f04070 */
[----:B------:R-:W5:Y:S10]  /*2ee0*/  LDL.LU R23, [R1+0x24] ;  /* 0x0000240001177983 */ /* 0x000f740000300800 */
[----:B------:R-:W-:Y:S01]  /*2ef0*/  @!P0 IMAD.IADD R5, R5, 0x1, -R0 ;  /* 0x0000000105058824 */ /* 0x000fe200078e0a00 */
[----:B------:R-:W-:-:S04]  /*2f00*/  ISETP.GT.U32.AND P0, PT, R0, R7, PT ;  /* 0x000000070000720c */ /* 0x000fc80003f04070 */
[----:B------:R-:W-:Y:S02]  /*2f10*/  ISETP.GT.U32.AND P6, PT, R0, R5, PT ;  /* 0x000000050000720c */ /* 0x000fe40003fc4070 */
[----:B------:R-:W-:Y:S01]  /*2f20*/  IABS R6, R22 ;  /* 0x0000001600067213 */ /* 0x000fe20000000000 */
[----:B------:R-:W-:-:S04]  /*2f30*/  @!P3 IMAD.MOV R9, RZ, RZ, -R9 ;  /* 0x000000ffff09b224 */ /* 0x000fc800078e0a09 */
[----:B0-----:R-:W-:-:S04]  /*2f40*/  IMAD.HI.U32 R8, R16, R6, RZ ;  /* 0x0000000610087227 */ /* 0x001fc800078e00ff */
[----:B------:R-:W-:Y:S01]  /*2f50*/  @!P0 IMAD.IADD R7, R7, 0x1, -R0 ;  /* 0x0000000107078824 */ /* 0x000fe200078e0a00 */
[----:B------:R-:W-:Y:S01]  /*2f60*/  ISETP.GE.AND P0, PT, R29, RZ, PT ;  /* 0x000000ff1d00720c */ /* 0x000fe20003f06270 */
[----:B------:R-:W-:Y:S02]  /*2f70*/  IMAD.MOV R8, RZ, RZ, -R8 ;  /* 0x000000ffff087224 */ /* 0x000fe400078e0a08 */
[----:B------:R-:W-:Y:S01]  /*2f80*/  @!P1 IMAD.MOV R7, RZ, RZ, -R7 ;  /* 0x000000ffff079224 */ /* 0x000fe200078e0a07 */
[C---:B------:R-:W-:Y:S01]  /*2f90*/  ISETP.GT.U32.AND P1, PT, R0.reuse, R12, PT ;  /* 0x0000000c0000720c */ /* 0x040fe20003f24070 */
[----:B------:R-:W-:Y:S01]  /*2fa0*/  @!P6 IMAD.IADD R5, R5, 0x1, -R0 ;  /* 0x000000010505e824 */ /* 0x000fe200078e0a00 */
[----:B------:R-:W-:Y:S01]  /*2fb0*/  STL [R1+0x1a4], R9 ;  /* 0x0001a40901007387 */ /* 0x000fe20000100800 */
[----:B------:R-:W-:Y:S02]  /*2fc0*/  IMAD R6, R0, R8, R6 ;  /* 0x0000000800067224 */ /* 0x000fe400078e0206 */
[----:B------:R-:W-:Y:S01]  /*2fd0*/  IMAD.MOV.U32 R8, RZ, RZ, R5 ;  /* 0x000000ffff087224 */ /* 0x000fe200078e0005 */
[----:B------:R0:W-:Y:S03]  /*2fe0*/  STL [R1+0x104], R7 ;  /* 0x0001040701007387 */ /* 0x0001e60000100800 */
[----:B------:R-:W-:-:S02]  /*2ff0*/  @!P0 IMAD.MOV R8, RZ, RZ, -R8 ;  /* 0x000000ffff088224 */ /* 0x000fc400078e0a08 */
[----:B0-----:R-:W-:-:S04]  /*3000*/  IMAD.MOV.U32 R7, RZ, RZ, R11 ;  /* 0x000000ffff077224 */ /* 0x001fc800078e000b */
[----:B------:R-:W-:Y:S01]  /*3010*/  @!P5 IMAD.MOV R7, RZ, RZ, -R7 ;  /* 0x000000ffff07d224 */ /* 0x000fe200078e0a07 */
[----:B------:R-:W-:Y:S01]  /*3020*/  STL [R1+0x108], R8 ;  /* 0x0001080801007387 */ /* 0x000fe20000100800 */
[----:B------:R-:W-:Y:S01]  /*3030*/  @!P1 IMAD.IADD R12, R12, 0x1, -R0 ;  /* 0x000000010c0c9824 */ /* 0x000fe200078e0a00 */
[----:B------:R-:W-:Y:S02]  /*3040*/  ISETP.GE.AND P1, PT, R22, RZ, PT ;  /* 0x000000ff1600720c */ /* 0x000fe40003f26270 */
[----:B------:R0:W-:Y:S04]  /*3050*/  STL [R1+0x10c], R7 ;  /* 0x00010c0701007387 */ /* 0x0001e80000100800 */
[----:B------:R-:W4:Y:S01]  /*3060*/  LDL.LU R22, [R1+0x64] ;  /* 0x0000640001167983 */ /* 0x000f220000300800 */
[----:B------:R-:W-:-:S05]  /*3070*/  IABS R4, R25 ;  /* 0x0000001900047213 */ /* 0x000fca0000000000 */
[----:B------:R-:W-:-:S04]  /*3080*/  IMAD.HI.U32 R14, R16, R4, RZ ;  /* 0x00000004100e7227 */ /* 0x000fc800078e00ff */
[----:B------:R-:W-:-:S04]  /*3090*/  IMAD.MOV R14, RZ, RZ, -R14 ;  /* 0x000000ffff0e7224 */ /* 0x000fc800078e0a0e */
[----:B------:R-:W-:Y:S01]  /*30a0*/  IMAD R4, R0, R14, R4 ;  /* 0x0000000e00047224 */ /* 0x000fe200078e0204 */
[----:B------:R-:W-:-:S04]  /*30b0*/  IABS R13, R18 ;  /* 0x00000012000d7213 */ /* 0x000fc80000000000 */
[----:B------:R-:W-:Y:S01]  /*30c0*/  ISETP.GT.U32.AND P6, PT, R0, R4, PT ;  /* 0x000000040000720c */ /* 0x000fe20003fc4070 */
[----:B------:R-:W-:-:S04]  /*30d0*/  IMAD.HI.U32 R10, R16, R13, RZ ;  /* 0x0000000d100a7227 */ /* 0x000fc800078e00ff */
[----:B------:R-:W-:-:S04]  /*30e0*/  IMAD.MOV R10, RZ, RZ, -R10 ;  /* 0x000000ffff0a7224 */ /* 0x000fc800078e0a0a */
[----:B------:R-:W-:-:S04]  /*30f0*/  IMAD R10, R0, R10, R13 ;  /* 0x0000000a000a7224 */ /* 0x000fc800078e020d */
[----:B------:R-:W-:Y:S01]  /*3100*/  @!P6 IMAD.IADD R4, R4, 0x1, -R0 ;  /* 0x000000010404e824 */ /* 0x000fe200078e0a00 */
[----:B------:R-:W-:-:S04]  /*3110*/  ISETP.GT.U32.AND P2, PT, R0, R10, PT ;  /* 0x0000000a0000720c */ /* 0x000fc80003f44070 */
[C---:B------:R-:W-:Y:S02]  /*3120*/  ISETP.GT.U32.AND P6, PT, R0.reuse, R4, PT ;  /* 0x000000040000720c */ /* 0x040fe40003fc4070 */
[----:B------:R-:W-:-:S07]  /*3130*/  ISETP.GT.U32.AND P0, PT, R0, R6, PT ;  /* 0x000000060000720c */ /* 0x000fce0003f04070 */
[----:B------:R-:W-:-:S04]  /*3140*/  @!P2 IMAD.IADD R10, R10, 0x1, -R0 ;  /* 0x000000010a0aa824 */ /* 0x000fc800078e0a00 */
[--C-:B------:R-:W-:Y:S01]  /*3150*/  @!P6 IMAD.IADD R4, R4, 0x1, -R0.reuse ;  /* 0x000000010404e824 */ /* 0x100fe200078e0a00 */
[----:B------:R-:W-:Y:S01]  /*3160*/  ISETP.GT.U32.AND P3, PT, R0, R10, PT ;  /* 0x0000000a0000720c */ /* 0x000fe20003f64070 */
[----:B------:R-:W-:Y:S01]  /*3170*/  @!P0 IMAD.IADD R6, R6, 0x1, -R0 ;  /* 0x0000000106068824 */ /* 0x000fe200078e0a00 */
[----:B------:R-:W-:Y:S02]  /*3180*/  ISETP.GE.AND P2, PT, R18, RZ, PT ;  /* 0x000000ff1200720c */ /* 0x000fe40003f46270 */
[----:B------:R-:W-:Y:S01]  /*3190*/  ISETP.GE.AND P5, PT, R25, RZ, PT ;  /* 0x000000ff1900720c */ /* 0x000fe20003fa6270 */
[----:B------:R-:W-:-:S08]  /*31a0*/  IMAD.MOV.U32 R11, RZ, RZ, R12 ;  /* 0x000000ffff0b7224 */ /* 0x000fd000078e000c */
[----:B------:R-:W-:Y:S02]  /*31b0*/  @!P3 IMAD.IADD R10, R10, 0x1, -R0 ;  /* 0x000000010a0ab824 */ /* 0x000fe400078e0a00 */
[----:B------:R-:W-:Y:S02]  /*31c0*/  @!P4 IMAD.MOV R11, RZ, RZ, -R11 ;  /* 0x000000ffff0bc224 */ /* 0x000fe400078e0a0b */
[----:B------:R-:W-:Y:S02]  /*31d0*/  @!P2 IMAD.MOV R10, RZ, RZ, -R10 ;  /* 0x000000ffff0aa224 */ /* 0x000fe400078e0a0a */
[----:B------:R-:W-:Y:S01]  /*31e0*/  @!P5 IMAD.MOV R4, RZ, RZ, -R4 ;  /* 0x000000ffff04d224 */ /* 0x000fe200078e0a04 */
[----:B--2---:R-:W-:Y:S02]  /*31f0*/  IABS R2, R17 ;  /* 0x0000001100027213 */ /* 0x004fe40000000000 */
[----:B------:R-:W-:Y:S02]  /*3200*/  ISETP.GE.AND P6, PT, R17, RZ, PT ;  /* 0x000000ff1100720c */ /* 0x000fe40003fc6270 */
[----:B------:R-:W2:Y:S01]  /*3210*/  LDL.LU R17, [R1+0x68] ;  /* 0x0000680001117983 */ /* 0x000ea20000300800 */
[----:B------:R-:W-:-:S03]  /*3220*/  IMAD.HI.U32 R13, R16, R2, RZ ;  /* 0x00000002100d7227 */ /* 0x000fc600078e00ff */
[----:B------:R-:W2:Y:S01]  /*3230*/  LDL.LU R15, [R1+0x38] ;  /* 0x00003800010f7983 */ /* 0x000ea20000300800 */
[----:B------:R-:W-:-:S04]  /*3240*/  IMAD.MOV R13, RZ, RZ, -R13 ;  /* 0x000000ffff0d7224 */ /* 0x000fc800078e0a0d */
[----:B------:R-:W-:-:S05]  /*3250*/  IMAD R2, R0, R13, R2 ;  /* 0x0000000d00027224 */ /* 0x000fca00078e0202 */
[----:B------:R-:W-:Y:S02]  /*3260*/  ISETP.GT.U32.AND P3, PT, R0, R2, PT ;  /* 0x000000020000720c */ /* 0x000fe40003f64070 */
[----:B---3--:R-:W-:Y:S02]  /*3270*/  IABS R5, R20 ;  /* 0x0000001400057213 */ /* 0x008fe40000000000 */
[----:B------:R-:W-:Y:S02]  /*3280*/  ISETP.GE.AND P0, PT, R20, RZ, PT ;  /* 0x000000ff1400720c */ /* 0x000fe40003f06270 */
[----:B------:R-:W3:Y:S04]  /*3290*/  LDL.LU R20, [R1+0x3c] ;  /* 0x00003c0001147983 */ /* 0x000ee80000300800 */
[----:B------:R-:W-:Y:S03]  /*32a0*/  STL [R1+0x11c], R10 ;  /* 0x00011c0a01007387 */ /* 0x000fe60000100800 */
[----:B------:R-:W-:Y:S01]  /*32b0*/  @!P3 IMAD.IADD R2, R2, 0x1, -R0 ;  /* 0x000000010202b824 */ /* 0x000fe200078e0a00 */
[----:B------:R-:W3:Y:S01]  /*32c0*/  LDL.LU R25, [R1+0x40] ;  /* 0x0000400001197983 */ /* 0x000ee20000300800 */
[----:B------:R-:W-:-:S03]  /*32d0*/  ISETP.GT.U32.AND P3, PT, R0, R6, PT ;  /* 0x000000060000720c */ /* 0x000fc60003f64070 */
[----:B------:R-:W-:Y:S04]  /*32e0*/  STL [R1+0x120], R11 ;  /* 0x0001200b01007387 */ /* 0x000fe80000100800 */
[----:B------:R1:W-:Y:S04]  /*32f0*/  STL [R1+0x12c], R4 ;  /* 0x00012c0401007387 */ /* 0x0003e80000100800 */
[----:B------:R-:W3:Y:S02]  /*3300*/  LDL.LU R18, [R1+0x44] ;  /* 0x0000440001127983 */ /* 0x000ee40000300800 */
[----:B------:R-:W-:-:S02]  /*3310*/  @!P3 IMAD.IADD R6, R6, 0x1, -R0 ;  /* 0x000000010606b824 */ /* 0x000fc400078e0a00 */
[----:B0-----:R-:W-:-:S04]  /*3320*/  IMAD.HI.U32 R7, R16, R5, RZ ;  /* 0x0000000510077227 */ /* 0x001fc800078e00ff */
[----:B-1----:R-:W-:Y:S02]  /*3330*/  IMAD.MOV.U32 R4, RZ, RZ, R6 ;  /* 0x000000ffff047224 */ /* 0x002fe400078e0006 */
[----:B------:R-:W-:Y:S02]  /*3340*/  IMAD.MOV R7, RZ, RZ, -R7 ;  /* 0x000000ffff077224 */ /* 0x000fe400078e0a07 */
[----:B------:R-:W-:Y:S02]  /*3350*/  @!P1 IMAD.MOV R4, RZ, RZ, -R4 ;  /* 0x000000ffff049224 */ /* 0x000fe400078e0a04 */
[----:B------:R-:W-:-:S03]  /*3360*/  IMAD R7, R0, R7, R5 ;  /* 0x0000000700077224 */ /* 0x000fc600078e0205 */
[----:B------:R-:W-:Y:S02]  /*3370*/  STL [R1+0x130], R4 ;  /* 0x0001300401007387 */ /* 0x000fe40000100800 */
[C---:B------:R-:W-:Y:S02]  /*3380*/  ISETP.GT.U32.AND P4, PT, R0.reuse, R7, PT ;  /* 0x000000070000720c */ /* 0x040fe40003f84070 */
[----:B-----5:R-:W-:Y:S02]  /*3390*/  IABS R9, R23 ;  /* 0x0000001700097213 */ /* 0x020fe40000000000 */
[----:B------:R-:W-:Y:S02]  /*33a0*/  ISETP.GE.AND P3, PT, R23, RZ, PT ;  /* 0x000000ff1700720c */ /* 0x000fe40003f66270 */
[----:B------:R-:W5:Y:S07]  /*33b0*/  LDL.LU R23, [R1+0x48] ;  /* 0x0000480001177983 */ /* 0x000f6e0000300800 */
[----:B------:R-:W-:Y:S01]  /*33c0*/  @!P4 IMAD.IADD R7, R7, 0x1, -R0 ;  /* 0x000000010707c824 */ /* 0x000fe200078e0a00 */
[----:B------:R-:W-:-:S04]  /*33d0*/  ISETP.GT.U32.AND P2, PT, R0, R2, PT ;  /* 0x000000020000720c */ /* 0x000fc80003f44070 */
[----:B------:R-:W-:-:S09]  /*33e0*/  ISETP.GT.U32.AND P1, PT, R0, R7, PT ;  /* 0x000000070000720c */ /* 0x000fd20003f24070 */
[----:B------:R-:W-:-:S04]  /*33f0*/  @!P2 IMAD.IADD R2, R2, 0x1, -R0 ;  /* 0x000000010202a824 */ /* 0x000fc800078e0a00 */
[----:B------:R-:W-:Y:S02]  /*3400*/  @!P1 IMAD.IADD R7, R7, 0x1, -R0 ;  /* 0x0000000107079824 */ /* 0x000fe400078e0a00 */
[----:B------:R-:W-:Y:S02]  /*3410*/  IMAD.MOV.U32 R13, RZ, RZ, R2 ;  /* 0x000000ffff0d7224 */ /* 0x000fe400078e0002 */
[----:B------:R-:W-:Y:S02]  /*3420*/  IMAD.MOV.U32 R14, RZ, RZ, R7 ;  /* 0x000000ffff0e7224 */ /* 0x000fe400078e0007 */
[----:B------:R-:W-:Y:S02]  /*3430*/  @!P6 IMAD.MOV R13, RZ, RZ, -R13 ;  /* 0x000000ffff0de224 */ /* 0x000fe400078e0a0d */
[----:B------:R-:W-:Y:S01]  /*3440*/  @!P0 IMAD.MOV R14, RZ, RZ, -R14 ;  /* 0x000000ffff0e8224 */ /* 0x000fe200078e0a0e */
[----:B----4-:R-:W-:Y:S02]  /*3450*/  IABS R8, R24 ;  /* 0x0000001800087213 */ /* 0x010fe40000000000 */
[----:B------:R-:W-:-:S02]  /*3460*/  ISETP.GE.AND P5, PT, R24, RZ, PT ;  /* 0x000000ff1800720c */ /* 0x000fc40003fa6270 */
[----:B------:R-:W4:Y:S04]  /*3470*/  LDL.LU R24, [R1+0x4c] ;  /* 0x00004c0001187983 */ /* 0x000f280000300800 */
[----:B------:R0:W-:Y:S04]  /*3480*/  STL [R1+0x138], R13 ;  /* 0x0001380d01007387 */ /* 0x0001e80000100800 */
[----:B------:R1:W-:Y:S01]  /*3490*/  STL [R1+0x148], R14 ;  /* 0x0001480e01007387 */ /* 0x0003e20000100800 */
[----:B------:R-:W-:Y:S02]  /*34a0*/  ISETP.GE.AND P2, PT, R22, RZ, PT ;  /* 0x000000ff1600720c */ /* 0x000fe40003f46270 */
[----:B------:R-:W-:-:S02]  /*34b0*/  IABS R11, R22 ;  /* 0x00000016000b7213 */ /* 0x000fc40000000000 */
[----:B------:R-:W4:Y:S01]  /*34c0*/  LDL.LU R22, [R1+0x50] ;  /* 0x0000500001167983 */ /* 0x000f220000300800 */
[----:B------:R-:W-:-:S04]  /*34d0*/  IMAD.HI.U32 R5, R16, R8, RZ ;  /* 0x0000000810057227 */ /* 0x000fc800078e00ff */
[----:B------:R-:W-:-:S04]  /*34e0*/  IMAD.HI.U32 R10, R16, R9, RZ ;  /* 0x00000009100a7227 */ /* 0x000fc800078e00ff */
[----:B------:R-:W-:Y:S02]  /*34f0*/  IMAD.MOV R5, RZ, RZ, -R5 ;  /* 0x000000ffff057224 */ /* 0x000fe400078e0a05 */
[----:B------:R-:W-:Y:S02]  /*3500*/  IMAD.MOV R10, RZ, RZ, -R10 ;  /* 0x000000ffff0a7224 */ /* 0x000fe400078e0a0a */
[C---:B------:R-:W-:Y:S02]  /*3510*/  IMAD R8, R0.reuse, R5, R8 ;  /* 0x0000000500087224 */ /* 0x040fe400078e0208 */
[----:B------:R-:W-:-:S03]  /*3520*/  IMAD R9, R0, R10, R9 ;  /* 0x0000000a00097224 */ /* 0x000fc600078e0209 */
[C---:B------:R-:W-:Y:S02]  /*3530*/  ISETP.GT.U32.AND P6, PT, R0.reuse, R8, PT ;  /* 0x000000080000720c */ /* 0x040fe40003fc4070 */
[----:B------:R-:W-:Y:S01]  /*3540*/  ISETP.GT.U32.AND P1, PT, R0, R9, PT ;  /* 0x000000090000720c */ /* 0x000fe20003f24070 */
[----:B------:R-:W-:-:S04]  /*3550*/  IMAD.HI.U32 R2, R16, R11, RZ ;  /* 0x0000000b10027227 */ /* 0x000fc800078e00ff */
[----:B------:R-:W-:-:S06]  /*3560*/  IMAD.MOV R2, RZ, RZ, -R2 ;  /* 0x000000ffff027224 */ /* 0x000fcc00078e0a02 */
[--C-:B------:R-:W-:Y:S02]  /*3570*/  @!P6 IMAD.IADD R8, R8, 0x1, -R0.reuse ;  /* 0x000000010808e824 */ /* 0x100fe400078e0a00 */
[----:B------:R-:W-:-:S03]  /*3580*/  @!P1 IMAD.IADD R9, R9, 0x1, -R0 ;  /* 0x0000000109099824 */ /* 0x000fc600078e0a00 */
[C---:B------:R-:W-:Y:S01]  /*3590*/  ISETP.GT.U32.AND P1, PT, R0.reuse, R8, PT ;  /* 0x000000080000720c */ /* 0x040fe20003f24070 */
[C---:B------:R-:W-:Y:S01]  /*35a0*/  IMAD R2, R0.reuse, R2, R11 ;  /* 0x0000000200027224 */ /* 0x040fe200078e020b */
[----:B------:R-:W-:-:S04]  /*35b0*/  ISETP.GT.U32.AND P0, PT, R0, R9, PT ;  /* 0x000000090000720c */ /* 0x000fc80003f04070 */
[----:B------:R-:W-:-:S07]  /*35c0*/  ISETP.GT.U32.AND P6, PT, R0, R2, PT ;  /* 0x000000020000720c */ /* 0x000fce0003fc4070 */
[----:B------:R-:W-:-:S04]  /*35d0*/  @!P1 IMAD.IADD R8, R8, 0x1, -R0 ;  /* 0x0000000108089824 */ /* 0x000fc800078e0a00 */
[----:B------:R-:W-:Y:S02]  /*35e0*/  IMAD.MOV.U32 R29, RZ, RZ, R8 ;  /* 0x000000ffff1d7224 */ /* 0x000fe400078e0008 */
[--C-:B------:R-:W-:Y:S02]  /*35f0*/  @!P6 IMAD.IADD R2, R2, 0x1, -R0.reuse ;  /* 0x000000010202e824 */ /* 0x100fe400078e0a00 */
[----:B------:R-:W-:Y:S02]  /*3600*/  @!P5 IMAD.MOV R29, RZ, RZ, -R29 ;  /* 0x000000ffff1dd224 */ /* 0x000fe400078e0a1d */
[----:B------:R-:W-:Y:S01]  /*3610*/  @!P0 IMAD.IADD R9, R9, 0x1, -R0 ;  /* 0x0000000109098824 */ /* 0x000fe200078e0a00 */
[----:B------:R-:W-:-:S03]  /*3620*/  ISETP.GT.U32.AND P6, PT, R0, R2, PT ;  /* 0x000000020000720c */ /* 0x000fc60003fc4070 */
[----:B------:R-:W-:-:S10]  /*3630*/  @!P3 IMAD.MOV R9, RZ, RZ, -R9 ;  /* 0x000000ffff09b224 */ /* 0x000fd400078e0a09 */
[----:B------:R-:W-:Y:S01]  /*3640*/  @!P6 IMAD.IADD R2, R2, 0x1, -R0 ;  /* 0x000000010202e824 */ /* 0x000fe200078e0a00 */
[----:B--2---:R-:W-:Y:S02]  /*3650*/  IABS R6, R17 ;  /* 0x0000001100067213 */ /* 0x004fe40000000000 */
[----:B------:R-:W-:-:S03]  /*3660*/  IABS R5, R15 ;  /* 0x0000000f00057213 */ /* 0x000fc60000000000 */
[----:B------:R-:W-:-:S04]  /*3670*/  IMAD.HI.U32 R12, R16, R6, RZ ;  /* 0x00000006100c7227 */ /* 0x000fc800078e00ff */
[----:B------:R-:W-:Y:S02]  /*3680*/  IMAD.MOV R12, RZ, RZ, -R12 ;  /* 0x000000ffff0c7224 */ /* 0x000fe400078e0a0c */
[----:B0-----:R-:W-:-:S04]  /*3690*/  IMAD.HI.U32 R13, R16, R5, RZ ;  /* 0x00000005100d7227 */ /* 0x001fc800078e00ff */
[----:B------:R-:W-:Y:S02]  /*36a0*/  IMAD R6, R0, R12, R6 ;  /* 0x0000000c00067224 */ /* 0x000fe400078e0206 */
[----:B------:R-:W-:-:S04]  /*36b0*/  IMAD.MOV R13, RZ, RZ, -R13 ;  /* 0x000000ffff0d7224 */ /* 0x000fc800078e0a0d */
[----:B------:R-:W-:Y:S01]  /*36c0*/  IMAD R5, R0, R13, R5 ;  /* 0x0000000d00057224 */ /* 0x000fe200078e0205 */
[----:B---3--:R-:W-:-:S05]  /*36d0*/  IABS R4, R20 ;  /* 0x0000001400047213 */ /* 0x008fca0000000000 */
[----:B------:R-:W-:-:S04]  /*36e0*/  IMAD.HI.U32 R12, R16, R4, RZ ;  /* 0x00000004100c7227 */ /* 0x000fc800078e00ff */
[----:B------:R-:W-:Y:S01]  /*36f0*/  IMAD.MOV R12, RZ, RZ, -R12 ;  /* 0x000000ffff0c7224 */ /* 0x000fe200078e0a0c */
[----:B------:R-:W-:-:S03]  /*3700*/  ISETP.GT.U32.AND P5, PT, R0, R5, PT ;  /* 0x000000050000720c */ /* 0x000fc60003fa4070 */
[----:B------:R-:W-:-:S05]  /*3710*/  IMAD R4, R0, R12, R4 ;  /* 0x0000000c00047224 */ /* 0x000fca00078e0204 */
[----:B------:R-:W-:Y:S02]  /*3720*/  ISETP.GT.U32.AND P0, PT, R0, R4, PT ;  /* 0x000000040000720c */ /* 0x000fe40003f04070 */
[----:B------:R-:W-:-:S03]  /*3730*/  IABS R12, R18 ;  /* 0x00000012000c7213 */ /* 0x000fc60000000000 */
[----:B------:R-:W-:Y:S02]  /*3740*/  @!P5 IMAD.IADD R5, R5, 0x1, -R0 ;  /* 0x000000010505d824 */ /* 0x000fe400078e0a00 */
[----:B------:R-:W-:Y:S01]  /*3750*/  IMAD.HI.U32 R8, R16, R12, RZ ;  /* 0x0000000c10087227 */ /* 0x000fe200078e00ff */
[----:B------:R-:W-:-:S03]  /*3760*/  IABS R10, R25 ;  /* 0x00000019000a7213 */ /* 0x000fc60000000000 */
[----:B------:R-:W-:Y:S02]  /*3770*/  IMAD.MOV R8, RZ, RZ, -R8 ;  /* 0x000000ffff087224 */ /* 0x000fe400078e0a08 */
[----:B------:R-:W-:Y:S01]  /*3780*/  @!P0 IMAD.IADD R4, R4, 0x1, -R0 ;  /* 0x0000000104048824 */ /* 0x000fe200078e0a00 */
[C---:B------:R-:W-:Y:S01]  /*3790*/  ISETP.GT.U32.AND P0, PT, R0.reuse, R5, PT ;  /* 0x000000050000720c */ /* 0x040fe20003f04070 */
[C---:B------:R-:W-:Y:S01]  /*37a0*/  IMAD R8, R0.reuse, R8, R12 ;  /* 0x0000000800087224 */ /* 0x040fe200078e020c */
[----:B------:R-:W-:Y:S01]  /*37b0*/  ISETP.GT.U32.AND P1, PT, R0, R6, PT ;  /* 0x000000060000720c */ /* 0x000fe20003f24070 */
[----:B------:R-:W-:Y:S02]  /*37c0*/  IMAD.MOV.U32 R12, RZ, RZ, R2 ;  /* 0x000000ffff0c7224 */ /* 0x000fe400078e0002 */
[----:B------:R-:W-:Y:S01]  /*37d0*/  IMAD.HI.U32 R11, R16, R10, RZ ;  /* 0x0000000a100b7227 */ /* 0x000fe200078e00ff */
[----:B------:R-:W-:Y:S02]  /*37e0*/  ISETP.GE.AND P4, PT, R17, RZ, PT ;  /* 0x000000ff1100720c */ /* 0x000fe40003f86270 */
[----:B------:R-:W2:Y:S01]  /*37f0*/  LDL.LU R17, [R1+0x54] ;  /* 0x0000540001117983 */ /* 0x000ea20000300800 */
[----:B------:R-:W-:-:S02]  /*3800*/  @!P2 IMAD.MOV R12, RZ, RZ, -R12 ;  /* 0x000000ffff0ca224 */ /* 0x000fc400078e0a0c */
[----:B------:R-:W-:Y:S01]  /*3810*/  IMAD.MOV R11, RZ, RZ, -R11 ;  /* 0x000000ffff0b7224 */ /* 0x000fe200078e0a0b */
[----:B------:R-:W-:Y:S01]  /*3820*/  STL [R1+0x154], R29 ;  /* 0x0001541d01007387 */ /* 0x000fe20000100800 */
[----:B------:R-:W-:Y:S01]  /*3830*/  @!P0 IMAD.IADD R5, R5, 0x1, -R0 ;  /* 0x0000000105058824 */ /* 0x000fe200078e0a00 */
[----:B------:R-:W-:Y:S01]  /*3840*/  ISETP.GE.AND P0, PT, R20, RZ, PT ;  /* 0x000000ff1400720c */ /* 0x000fe20003f06270 */
[----:B------:R-:W-:Y:S01]  /*3850*/  IMAD R10, R0, R11, R10 ;  /* 0x0000000b000a7224 */ /* 0x000fe200078e020a */
[----:B------:R-:W-:Y:S04]  /*3860*/  STL [R1+0x158], R9 ;  /* 0x0001580901007387 */ /* 0x000fe80000100800 */
[----:B------:R-:W-:Y:S01]  /*3870*/  STL [R1+0x164], R12 ;  /* 0x0001640c01007387 */ /* 0x000fe20000100800 */
[----:B------:R-:W-:-:S03]  /*3880*/  @!P1 IMAD.IADD R6, R6, 0x1, -R0 ;  /* 0x0000000106069824 */ /* 0x000fc600078e0a00 */
[----:B------:R-:W3:Y:S01]  /*3890*/  LDL.LU R20, [R1+0x58] ;  /* 0x0000580001147983 */ /* 0x000ee20000300800 */
[----:B-----5:R-:W-:Y:S02]  /*38a0*/  IABS R11, R23 ;  /* 0x00000017000b7213 */ /* 0x020fe40000000000 */
[C---:B------:R-:W-:Y:S02]  /*38b0*/  ISETP.GT.U32.AND P6, PT, R0.reuse, R10, PT ;  /* 0x0000000a0000720c */ /* 0x040fe40003fc4070 */
[----:B------:R-:W-:Y:S01]  /*38c0*/  ISETP.GT.U32.AND P5, PT, R0, R6, PT ;  /* 0x000000060000720c */ /* 0x000fe20003fa4070 */
[----:B-1----:R-:W-:-:S04]  /*38d0*/  IMAD.HI.U32 R14, R16, R11, RZ ;  /* 0x0000000b100e7227 */ /* 0x002fc800078e00ff */
[----:B------:R-:W-:-:S04]  /*38e0*/  IMAD.MOV R14, RZ, RZ, -R14 ;  /* 0x000000ffff0e7224 */ /* 0x000fc800078e0a0e */
[----:B------:R-:W-:Y:S02]  /*38f0*/  IMAD R11, R0, R14, R11 ;  /* 0x0000000e000b7224 */ /* 0x000fe400078e020b */
[--C-:B------:R-:W-:Y:S02]  /*3900*/  @!P6 IMAD.IADD R10, R10, 0x1, -R0.reuse ;  /* 0x000000010a0ae824 */ /* 0x100fe400078e0a00 */
[----:B------:R-:W-:Y:S01]  /*3910*/  @!P5 IMAD.IADD R6, R6, 0x1, -R0 ;  /* 0x000000010606d824 */ /* 0x000fe200078e0a00 */
[C---:B------:R-:W-:Y:S02]  /*3920*/  ISETP.GT.U32.AND P5, PT, R0.reuse, R11, PT ;  /* 0x0000000b0000720c */ /* 0x040fe40003fa4070 */
[C---:B------:R-:W-:Y:S02]  /*3930*/  ISETP.GT.U32.AND P3, PT, R0.reuse, R10, PT ;  /* 0x0000000a0000720c */ /* 0x040fe40003f64070 */
[----:B------:R-:W-:Y:S02]  /*3940*/  ISETP.GE.AND P1, PT, R15, RZ, PT ;  /* 0x000000ff0f00720c */ /* 0x000fe40003f26270 */
[----:B------:R-:W-:Y:S01]  /*3950*/  ISETP.GT.U32.AND P6, PT, R0, R4, PT ;  /* 0x000000040000720c */ /* 0x000fe20003fc4070 */
[----:B------:R-:W-:-:S06]  /*3960*/  @!P4 IMAD.MOV R6, RZ, RZ, -R6 ;  /* 0x000000ffff06c224 */ /* 0x000fcc00078e0a06 */
[--C-:B------:R-:W-:Y:S02]  /*3970*/  @!P5 IMAD.IADD R11, R11, 0x1, -R0.reuse ;  /* 0x000000010b0bd824 */ /* 0x100fe400078e0a00 */
[--C-:B------:R-:W-:Y:S01]  /*3980*/  @!P3 IMAD.IADD R10, R10, 0x1, -R0.reuse ;  /* 0x000000010a0ab824 */ /* 0x100fe200078e0a00 */
[----:B------:R-:W-:Y:S01]  /*3990*/  ISETP.GE.AND P3, PT, R25, RZ, PT ;  /* 0x000000ff1900720c */ /* 0x000fe20003f66270 */
[----:B------:R-:W-:Y:S01]  /*39a0*/  @!P1 IMAD.MOV R5, RZ, RZ, -R5 ;  /* 0x000000ffff059224 */ /* 0x000fe200078e0a05 */
[----:B------:R-:W-:Y:S01]  /*39b0*/  ISETP.GT.U32.AND P1, PT, R0, R11, PT ;  /* 0x0000000b0000720c */ /* 0x000fe20003f24070 */
[----:B------:R-:W-:Y:S01]  /*39c0*/  @!P6 IMAD.IADD R4, R4, 0x1, -R0 ;  /* 0x000000010404e824 */ /* 0x000fe200078e0a00 */
[----:B------:R-:W5:Y:S01]  /*39d0*/  LDL.LU R25, [R1+0x5c] ;  /* 0x00005c0001197983 */ /* 0x000f620000300800 */
[----:B------:R-:W-:-:S03]  /*39e0*/  ISETP.GE.AND P5, PT, R23, RZ, PT ;  /* 0x000000ff1700720c */ /* 0x000fc60003fa6270 */
[----:B------:R-:W5:Y:S04]  /*39f0*/  LDL.LU R23, [R1+0x60] ;  /* 0x0000600001177983 */ /* 0x000f680000300800 */
[----:B------:R0:W-:Y:S04]  /*3a00*/  STL [R1+0x16c], R6 ;  /* 0x00016c0601007387 */ /* 0x0001e80000100800 */
[----:B------:R1:W-:Y:S01]  /*3a10*/  STL [R1+0x170], R5 ;  /* 0x0001700501007387 */ /* 0x0003e20000100800 */
[----:B0-----:R-:W-:Y:S02]  /*3a20*/  IMAD.MOV.U32 R6, RZ, RZ, R4 ;  /* 0x000000ffff067224 */ /* 0x001fe400078e0004 */
[----:B-1----:R-:W-:-:S02]  /*3a30*/  IMAD.MOV.U32 R5, RZ, RZ, R10 ;  /* 0x000000ffff057224 */ /* 0x002fc400078e000a */
[----:B------:R-:W-:Y:S02]  /*3a40*/  @!P0 IMAD.MOV R6, RZ, RZ, -R6 ;  /* 0x000000ffff068224 */ /* 0x000fe400078e0a06 */
[----:B------:R-:W-:Y:S01]  /*3a50*/  @!P3 IMAD.MOV R5, RZ, RZ, -R5 ;  /* 0x000000ffff05b224 */ /* 0x000fe200078e0a05 */
[----:B----4-:R-:W-:Y:S01]  /*3a60*/  IABS R9, R22 ;  /* 0x0000001600097213 */ /* 0x010fe20000000000 */
[----:B------:R-:W-:Y:S01]  /*3a70*/  @!P1 IMAD.IADD R11, R11, 0x1, -R0 ;  /* 0x000000010b0b9824 */ /* 0x000fe200078e0a00 */
[----:B------:R-:W-:Y:S01]  /*3a80*/  STL [R1+0x174], R6 ;  /* 0x0001740601007387 */ /* 0x000fe20000100800 */
[----:B------:R-:W-:-:S03]  /*3a90*/  ISETP.GE.AND P1, PT, R22, RZ, PT ;  /* 0x000000ff1600720c */ /* 0x000fc60003f26270 */
[----:B------:R-:W-:Y:S04]  /*3aa0*/  STL [R1+0x17c], R5 ;  /* 0x00017c0501007387 */ /* 0x000fe80000100800 */
[----:B------:R-:W4:Y:S01]  /*3ab0*/  LDL.LU R22, [R1+0x98] ;  /* 0x0000980001167983 */ /* 0x000f220000300800 */
[----:B------:R-:W-:-:S05]  /*3ac0*/  IABS R7, R24 ;  /* 0x0000001800077213 */ /* 0x000fca0000000000 */
[----:B------:R-:W-:-:S04]  /*3ad0*/  IMAD.HI.U32 R13, R16, R7, RZ ;  /* 0x00000007100d7227 */ /* 0x000fc800078e00ff */
[----:B------:R-:W-:Y:S02]  /*3ae0*/  IMAD.MOV R13, RZ, RZ, -R13 ;  /* 0x000000ffff0d7224 */ /* 0x000fe400078e0a0d */
[----:B------:R-:W-:-:S04]  /*3af0*/  IMAD.HI.U32 R12, R16, R9, RZ ;  /* 0x00000009100c7227 */ /* 0x000fc800078e00ff */
[----:B------:R-:W-:Y:S02]  /*3b00*/  IMAD R7, R0, R13, R7 ;  /* 0x0000000d00077224 */ /* 0x000fe400078e0207 */
[----:B------:R-:W-:-:S03]  /*3b10*/  IMAD.MOV R12, RZ, RZ, -R12 ;  /* 0x000000ffff0c7224 */ /* 0x000fc600078e0a0c */
[C---:B------:R-:W-:Y:S01]  /*3b20*/  ISETP.GT.U32.AND P6, PT, R0.reuse, R7, PT ;  /* 0x000000070000720c */ /* 0x040fe20003fc4070 */
[C---:B------:R-:W-:Y:S01]  /*3b30*/  IMAD R9, R0.reuse, R12, R9 ;  /* 0x0000000c00097224 */ /* 0x040fe200078e0209 */
[----:B------:R-:W-:-:S04]  /*3b40*/  ISETP.GT.U32.AND P2, PT, R0, R8, PT ;  /* 0x000000080000720c */ /* 0x000fc80003f44070 */
[----:B------:R-:W-:-:S07]  /*3b50*/  ISETP.GT.U32.AND P0, PT, R0, R9, PT ;  /* 0x000000090000720c */ /* 0x000fce0003f04070 */
[--C-:B------:R-:W-:Y:S02]  /*3b60*/  @!P6 IMAD.IADD R7, R7, 0x1, -R0.reuse ;  /* 0x000000010707e824 */ /* 0x100fe400078e0a00 */
[----:B------:R-:W-:-:S03]  /*3b70*/  @!P2 IMAD.IADD R8, R8, 0x1, -R0 ;  /* 0x000000010808a824 */ /* 0x000fc600078e0a00 */
[C---:B------:R-:W-:Y:S01]  /*3b80*/  ISETP.GT.U32.AND P6, PT, R0.reuse, R7, PT ;  /* 0x000000070000720c */ /* 0x040fe20003fc4070 */
[----:B------:R-:W-:Y:S01]  /*3b90*/  @!P0 IMAD.IADD R9, R9, 0x1, -R0 ;  /* 0x0000000109098824 */ /* 0x000fe200078e0a00 */
[----:B------:R-:W-:Y:S02]  /*3ba0*/  ISETP.GT.U32.AND P4, PT, R0, R8, PT ;  /* 0x000000080000720c */ /* 0x000fe40003f84070 */
[----:B------:R-:W-:Y:S02]  /*3bb0*/  ISETP.GE.AND P2, PT, R18, RZ, PT ;  /* 0x000000ff1200720c */ /* 0x000fe40003f46270 */
[----:B------:R-:W-:-:S07]  /*3bc0*/  ISETP.GE.AND P3, PT, R24, RZ, PT ;  /* 0x000000ff1800720c */ /* 0x000fce0003f66270 */
[--C-:B------:R-:W-:Y:S02]  /*3bd0*/  @!P6 IMAD.IADD R7, R7, 0x1, -R0.reuse ;  /* 0x000000010707e824 */ /* 0x100fe400078e0a00 */
[----:B------:R-:W-:-:S04]  /*3be0*/  @!P4 IMAD.IADD R8, R8, 0x1, -R0 ;  /* 0x000000010808c824 */ /* 0x000fc800078e0a00 */
[----:B------:R-:W-:Y:S02]  /*3bf0*/  @!P2 IMAD.MOV R8, RZ, RZ, -R8 ;  /* 0x000000ffff08a224 */ /* 0x000fe400078e0a08 */
[----:B------:R-:W-:Y:S02]  /*3c00*/  @!P5 IMAD.MOV R11, RZ, RZ, -R11 ;  /* 0x000000ffff0bd224 */ /* 0x000fe400078e0a0b */
[----:B------:R-:W-:Y:S01]  /*3c10*/  @!P3 IMAD.MOV R7, RZ, RZ, -R7 ;  /* 0x000000ffff07b224 */ /* 0x000fe200078e0a07 */
[----:B--2---:R-:W-:-:S05]  /*3c20*/  IABS R2, R17 ;  /* 0x0000001100027213 */ /* 0x004fca0000000000 */
[----:B------:R-:W-:Y:S01]  /*3c30*/  IMAD.HI.U32 R13, R16, R2, RZ ;  /* 0x00000002100d7227 */ /* 0x000fe200078e00ff */
[----:B------:R-:W-:-:S03]  /*3c40*/  ISETP.GE.AND P6, PT, R17, RZ, PT ;  /* 0x000000ff1100720c */ /* 0x000fc60003fc6270 */
[----:B------:R-:W-:Y:S01]  /*3c50*/  IMAD.MOV R13, RZ, RZ, -R13 ;  /* 0x000000ffff0d7224 */ /* 0x000fe200078e0a0d */
[----:B---3--:R-:W-:Y:S02]  /*3c60*/  IABS R4, R20 ;  /* 0x0000001400047213 */ /* 0x008fe40000000000 */
[----:B------:R-:W-:Y:S02]  /*3c70*/  ISETP.GE.AND P0, PT, R20, RZ, PT ;  /* 0x000000ff1400720c */ /* 0x000fe40003f06270 */
[----:B------:R-:W2:Y:S04]  /*3c80*/  LDL.LU R20, [R1+0x9c] ;  /* 0x00009c0001147983 */ /* 0x000ea80000300800 */
[----:B------:R-:W3:Y:S01]  /*3c90*/  LDL.LU R29, [R1+0x6c] ;  /* 0x00006c00011d7983 */ /* 0x000ee20000300800 */
[----:B------:R-:W-:-:S03]  /*3ca0*/  IMAD R2, R0, R13, R2 ;  /* 0x0000000d00027224 */ /* 0x000fc600078e0202 */
[----:B------:R-:W3:Y:S02]  /*3cb0*/  LDL.LU R17, [R1+0x70] ;  /* 0x0000700001117983 */ /* 0x000ee40000300800 */
[----:B------:R-:W-:Y:S02]  /*3cc0*/  ISETP.GT.U32.AND P4, PT, R0, R2, PT ;  /* 0x000000020000720c */ /* 0x000fe40003f84070 */
[----:B------:R-:W-:Y:S04]  /*3cd0*/  STL [R1+0x184], R8 ;  /* 0x0001840801007387 */ /* 0x000fe80000100800 */
[----:B------:R-:W3:Y:S04]  /*3ce0*/  LDL.LU R24, [R1+0x74] ;  /* 0x0000740001187983 */ /* 0x000ee80000300800 */
[----:B------:R-:W-:Y:S03]  /*3cf0*/  STL [R1+0x188], R11 ;  /* 0x0001880b01007387 */ /* 0x000fe60000100800 */
[----:B------:R-:W-:Y:S01]  /*3d00*/  @!P4 IMAD.IADD R2, R2, 0x1, -R0 ;  /* 0x000000010202c824 */ /* 0x000fe200078e0a00 */
[C---:B------:R-:W-:Y:S01]  /*3d10*/  ISETP.GT.U32.AND P4, PT, R0.reuse, R9, PT ;  /* 0x000000090000720c */ /* 0x040fe20003f84070 */
[----:B------:R0:W-:Y:S04]  /*3d20*/  STL [R1+0x18c], R7 ;  /* 0x00018c0701007387 */ /* 0x0001e80000100800 */
[----:B------:R-:W3:Y:S01]  /*3d30*/  LDL.LU R15, [R1+0x78] ;  /* 0x00007800010f7983 */ /* 0x000ee20000300800 */
[----:B------:R-:W-:-:S07]  /*3d40*/  ISETP.GT.U32.AND P2, PT, R0, R2, PT ;  /* 0x000000020000720c */ /* 0x000fce0003f44070 */
[----:B------:R-:W-:-:S04]  /*3d50*/  @!P4 IMAD.IADD R9, R9, 0x1, -R0 ;  /* 0x000000010909c824 */ /* 0x000fc800078e0a00 */
[----:B0-----:R-:W-:-:S04]  /*3d60*/  IMAD.MOV.U32 R7, RZ, RZ, R9 ;  /* 0x000000ffff077224 */ /* 0x001fc800078e0009 */
[----:B------:R-:W-:Y:S02]  /*3d70*/  @!P1 IMAD.MOV R7, RZ, RZ, -R7 ;  /* 0x000000ffff079224 */ /* 0x000fe400078e0a07 */
[----:B------:R-:W-:-:S03]  /*3d80*/  @!P2 IMAD.IADD R2, R2, 0x1, -R0 ;  /* 0x000000010202a824 */ /* 0x000fc600078e0a00 */
[----:B------:R0:W-:Y:S01]  /*3d90*/  STL [R1+0x194], R7 ;  /* 0x0001940701007387 */ /* 0x0001e20000100800 */
[----:B----4-:R-:W-:Y:S02]  /*3da0*/  ISETP.GE.AND P2, PT, R22, RZ, PT ;  /* 0x000000ff1600720c */ /* 0x010fe40003f46270 */
[----:B------:R-:W-:Y:S02]  /*3db0*/  IABS R11, R22 ;  /* 0x00000016000b7213 */ /* 0x000fe40000000000 */
[----:B------:R-:W4:Y:S01]  /*3dc0*/  LDL.LU R22, [R1+0x7c] ;  /* 0x00007c0001167983 */ /* 0x000f220000300800 */
[----:B------:R-:W-:Y:S01]  /*3dd0*/  IMAD.HI.U32 R5, R16, R4, RZ ;  /* 0x0000000410057227 */ /* 0x000fe200078e00ff */
[----:B-----5:R-:W-:Y:S02]  /*3de0*/  IABS R6, R25 ;  /* 0x0000001900067213 */ /* 0x020fe40000000000 */
[----:B------:R-:W-:Y:S01]  /*3df0*/  IABS R10, R23 ;  /* 0x00000017000a7213 */ /* 0x000fe20000000000 */
[----:B------:R-:W-:Y:S01]  /*3e00*/  IMAD.MOV R5, RZ, RZ, -R5 ;  /* 0x000000ffff057224 */ /* 0x000fe200078e0a05 */
[----:B------:R-:W5:Y:S03]  /*3e10*/  LDL.LU R18, [R1+0x80] ;  /* 0x0000800001127983 */ /* 0x000f660000300800 */
[----:B------:R-:W-:-:S05]  /*3e20*/  IMAD R5, R0, R5, R4 ;  /* 0x0000000500057224 */ /* 0x000fca00078e0204 */
[----:B------:R-:W-:Y:S01]  /*3e30*/  ISETP.GT.U32.AND P5, PT, R0, R5, PT ;  /* 0x000000050000720c */ /* 0x000fe20003fa4070 */
[----:B------:R-:W-:-:S04]  /*3e40*/  IMAD.HI.U32 R4, R16, R6, RZ ;  /* 0x0000000610047227 */ /* 0x000fc800078e00ff */
[----:B------:R-:W-:-:S08]  /*3e50*/  IMAD.HI.U32 R8, R16, R10, RZ ;  /* 0x0000000a10087227 */ /* 0x000fd000078e00ff */
[----:B------:R-:W-:Y:S02]  /*3e60*/  @!P5 IMAD.IADD R5, R5, 0x1, -R0 ;  /* 0x000000010505d824 */ /* 0x000fe400078e0a00 */
[----:B------:R-:W-:-:S03]  /*3e70*/  IMAD.MOV R4, RZ, RZ, -R4 ;  /* 0x000000ffff047224 */ /* 0x000fc600078e0a04 */
[C---:B------:R-:W-:Y:S01]  /*3e80*/  ISETP.GT.U32.AND P1, PT, R0.reuse, R5, PT ;  /* 0x000000050000720c */ /* 0x040fe20003f24070 */
[----:B------:R-:W-:Y:S02]  /*3e90*/  IMAD.MOV R8, RZ, RZ, -R8 ;  /* 0x000000ffff087224 */ /* 0x000fe400078e0a08 */
[C---:B------:R-:W-:Y:S02]  /*3ea0*/  IMAD R6, R0.reuse, R4, R6 ;  /* 0x0000000400067224 */ /* 0x040fe400078e0206 */
[----:B------:R-:W-:Y:S02]  /*3eb0*/  IMAD.MOV.U32 R13, RZ, RZ, R2 ;  /* 0x000000ffff0d7224 */ /* 0x000fe400078e0002 */
[C---:B------:R-:W-:Y:S02]  /*3ec0*/  IMAD R10, R0.reuse, R8, R10 ;  /* 0x00000008000a7224 */ /* 0x040fe400078e020a */
[----:B------:R-:W-:Y:S01]  /*3ed0*/  @!P6 IMAD.MOV R13, RZ, RZ, -R13 ;  /* 0x000000ffff0de224 */ /* 0x000fe200078e0a0d */
[----:B------:R-:W-:-:S03]  /*3ee0*/  ISETP.GT.U32.AND P6, PT, R0, R6, PT ;  /* 0x000000060000720c */ /* 0x000fc60003fc4070 */
[----:B------:R-:W-:Y:S01]  /*3ef0*/  @!P1 IMAD.IADD R5, R5, 0x1, -R0 ;  /* 0x0000000105059824 */ /* 0x000fe200078e0a00 */
[----:B------:R-:W-:Y:S01]  /*3f00*/  ISETP.GT.U32.AND P1, PT, R0, R10, PT ;  /* 0x0000000a0000720c */ /* 0x000fe20003f24070 */
[----:B------:R-:W-:-:S08]  /*3f10*/  IMAD.HI.U32 R2, R16, R11, RZ ;  /* 0x0000000b10027227 */ /* 0x000fd000078e00ff */
[----:B------:R-:W-:Y:S02]  /*3f20*/  @!P6 IMAD.IADD R6, R6, 0x1, -R0 ;  /* 0x000000010606e824 */ /* 0x000fe400078e0a00 */
[----:B------:R-:W-:Y:S02]  /*3f30*/  IMAD.MOV R2, RZ, RZ, -R2 ;  /* 0x000000ffff027224 */ /* 0x000fe400078e0a02 */
[----:B------:R-:W-:Y:S01]  /*3f40*/  @!P1 IMAD.IADD R10, R10, 0x1, -R0 ;  /* 0x000000010a0a9824 */ /* 0x000fe200078e0a00 */
[C---:B------:R-:W-:Y:S01]  /*3f50*/  ISETP.GT.U32.AND P1, PT, R0.reuse, R6, PT ;  /* 0x000000060000720c */ /* 0x040fe20003f24070 */
[C---:B------:R-:W-:Y:S01]  /*3f60*/  IMAD R2, R0.reuse, R2, R11 ;  /* 0x0000000200027224 */ /* 0x040fe200078e020b */
[----:B------:R-:W-:Y:S01]  /*3f70*/  ISETP.GE.AND P3, PT, R25, RZ, PT ;  /* 0x000000ff1900720c */ /* 0x000fe20003f66270 */
[----:B------:R1:W-:Y:S03]  /*3f80*/  STL [R1+0x198], R13 ;  /* 0x0001980d01007387 */ /* 0x0003e60000100800 */
[----:B------:R-:W-:Y:S01]  /*3f90*/  ISETP.GT.U32.AND P6, PT, R0, R2, PT ;  /* 0x000000020000720c */ /* 0x000fe20003fc4070 */
[----:B------:R-:W5:Y:S01]  /*3fa0*/  LDL.LU R25, [R1+0x84] ;  /* 0x0000840001197983 */ /* 0x000f620000300800 */
[----:B------:R-:W-:-:S03]  /*3fb0*/  ISETP.GE.AND P4, PT, R23, RZ, PT ;  /* 0x000000ff1700720c */ /* 0x000fc60003f86270 */
[----:B------:R-:W5:Y:S02]  /*3fc0*/  LDL.LU R23, [R1+0x88] ;  /* 0x0000880001177983 */ /* 0x000f640000300800 */
[----:B------:R-:W-:-:S06]  /*3fd0*/  @!P1 IMAD.IADD R6, R6, 0x1, -R0 ;  /* 0x0000000106069824 */ /* 0x000fcc00078e0a00 */
[----:B------:R-:W-:-:S05]  /*3fe0*/  @!P6 IMAD.IADD R2, R2, 0x1, -R0 ;  /* 0x000000010202e824 */ /* 0x000fca00078e0a00 */
[----:B------:R-:W-:-:S13]  /*3ff0*/  ISETP.GT.U32.AND P6, PT, R0, R2, PT ;  /* 0x000000020000720c */ /* 0x000fda0003fc4070 */
[----:B------:R-:W-:Y:S01]  /*4000*/  @!P6 IMAD.IADD R2, R2, 0x1, -R0 ;  /* 0x000000010202e824 */ /* 0x000fe200078e0a00 */
[----:B--2---:R-:W-:Y:S02]  /*4010*/  IABS R8, R20 ;  /* 0x0000001400087213 */ /* 0x004fe40000000000 */
[----:B------:R-:W-:Y:S02]  /*4020*/  ISETP.GE.AND P5, PT, R20, RZ, PT ;  /* 0x000000ff1400720c */ /* 0x000fe40003fa6270 */
[----:B---3--:R-:W-:Y:S01]  /*4030*/  IABS R9, R29 ;  /* 0x0000001d00097213 */ /* 0x008fe20000000000 */
[----:B------:R-:W-:-:S04]  /*4040*/  IMAD.HI.U32 R12, R16, R8, RZ ;  /* 0x00000008100c7227 */ /* 0x000fc800078e00ff */
[----:B------:R-:W-:Y:S01]  /*4050*/  IMAD.MOV.U32 R20, RZ, RZ, R3 ;  /* 0x000000ffff147224 */ /* 0x000fe200078e0003 */
[----:B0-----:R-:W-:Y:S01]  /*4060*/  IABS R7, R17 ;  /* 0x0000001100077213 */ /* 0x001fe20000000000 */
[----:B------:R-:W-:Y:S02]  /*4070*/  IMAD.MOV.U32 R3, RZ, RZ, R5 ;  /* 0x000000ffff037224 */ /* 0x000fe400078e0005 */
[----:B------:R-:W-:Y:S02]  /*4080*/  IMAD.MOV R12, RZ, RZ, -R12 ;  /* 0x000000ffff0c7224 */ /* 0x000fe400078e0a0c */
[----:B-1----:R-:W-:-:S04]  /*4090*/  IMAD.HI.U32 R13, R16, R9, RZ ;  /* 0x00000009100d7227 */ /* 0x002fc800078e00ff */
[----:B------:R-:W-:Y:S01]  /*40a0*/  @!P0 IMAD.MOV R3, RZ, RZ, -R3 ;  /* 0x000000ffff038224 */ /* 0x000fe200078e0a03 */
[C---:B------:R-:W-:Y:S01]  /*40b0*/  ISETP.GT.U32.AND P0, PT, R0.reuse, R10, PT ;  /* 0x0000000a0000720c */ /* 0x040fe20003f04070 */
[----:B------:R-:W-:Y:S02]  /*40c0*/  IMAD R8, R0, R12, R8 ;  /* 0x0000000c00087224 */ /* 0x000fe400078e0208 */
[----:B------:R-:W-:Y:S01]  /*40d0*/  IMAD.HI.U32 R12, R16, R7, RZ ;  /* 0x00000007100c7227 */ /* 0x000fe200078e00ff */
[----:B------:R0:W-:Y:S03]  /*40e0*/  STL [R1+0x1a0], R3 ;  /* 0x0001a00301007387 */ /* 0x0001e60000100800 */
[----:B------:R-:W-:Y:S02]  /*40f0*/  IMAD.MOV R13, RZ, RZ, -R13 ;  /* 0x000000ffff0d7224 */ /* 0x000fe400078e0a0d */
[----:B------:R-:W-:-:S02]  /*4100*/  IMAD.MOV R12, RZ, RZ, -R12 ;  /* 0x000000ffff0c7224 */ /* 0x000fc400078e0a0c */
[C---:B------:R-:W-:Y:S02]  /*4110*/  IMAD R9, R0.reuse, R13, R9 ;  /* 0x0000000d00097224 */ /* 0x040fe400078e0209 */
[----:B0-----:R-:W-:Y:S02]  /*4120*/  IMAD.MOV.U32 R3, RZ, RZ, R6 ;  /* 0x000000ffff037224 */ /* 0x001fe400078e0006 */
[C---:B------:R-:W-:Y:S02]  /*4130*/  IMAD R7, R0.reuse, R12, R7 ;  /* 0x0000000c00077224 */ /* 0x040fe400078e0207 */
[----:B------:R-:W-:Y:S01]  /*4140*/  @!P3 IMAD.MOV R3, RZ, RZ, -R3 ;  /* 0x000000ffff03b224 */ /* 0x000fe200078e0a03 */
[----:B------:R-:W-:Y:S01]  /*4150*/  ISETP.GT.U32.AND P3, PT, R0, R9, PT ;  /* 0x000000090000720c */ /* 0x000fe20003f64070 */
[----:B------:R-:W-:Y:S01]  /*4160*/  @!P0 IMAD.IADD R10, R10, 0x1, -R0 ;  /* 0x000000010a0a8824 */ /* 0x000fe200078e0a00 */
[----:B------:R-:W-:Y:S02]  /*4170*/  IABS R4, R24 ;  /* 0x0000001800047213 */ /* 0x000fe40000000000 */
[----:B------:R-:W-:-:S02]  /*4180*/  ISETP.GT.U32.AND P0, PT, R0, R7, PT ;  /* 0x000000070000720c */ /* 0x000fc40003f04070 */
[----:B------:R-:W-:Y:S01]  /*4190*/  IABS R12, R15 ;  /* 0x0000000f000c7213 */ /* 0x000fe20000000000 */
[----:B------:R-:W-:-:S04]  /*41a0*/  IMAD.HI.U32 R11, R16, R4, RZ ;  /* 0x00000004100b7227 */ /* 0x000fc800078e00ff */
[----:B------:R-:W-:Y:S02]  /*41b0*/  IMAD.MOV R11, RZ, RZ, -R11 ;  /* 0x000000ffff0b7224 */ /* 0x000fe400078e0a0b */
[----:B------:R-:W-:Y:S02]  /*41c0*/  @!P3 IMAD.IADD R9, R9, 0x1, -R0 ;  /* 0x000000010909b824 */ /* 0x000fe400078e0a00 */
[----:B------:R-:W-:Y:S01]  /*41d0*/  IMAD.HI.U32 R6, R16, R12, RZ ;  /* 0x0000000c10067227 */ /* 0x000fe200078e00ff */
[----:B------:R-:W-:-:S03]  /*41e0*/  ISETP.GT.U32.AND P1, PT, R0, R8, PT ;  /* 0x000000080000720c */ /* 0x000fc60003f24070 */
[C---:B------:R-:W-:Y:S02]  /*41f0*/  IMAD R4, R0.reuse, R11, R4 ;  /* 0x0000000b00047224 */ /* 0x040fe400078e0204 */
[----:B------:R-:W-:Y:S01]  /*4200*/  @!P0 IMAD.IADD R7, R7, 0x1, -R0 ;  /* 0x0000000107078824 */ /* 0x000fe200078e0a00 */
[C---:B------:R-:W-:Y:S01]  /*4210*/  ISETP.GT.U32.AND P0, PT, R0.reuse, R9, PT ;  /* 0x000000090000720c */ /* 0x040fe20003f04070 */
[----:B------:R-:W-:Y:S01]  /*4220*/  IMAD.MOV R6, RZ, RZ, -R6 ;  /* 0x000000ffff067224 */ /* 0x000fe200078e0a06 */
[----:B------:R-:W-:-:S03]  /*4230*/  ISETP.GT.U32.AND P6, PT, R0, R4, PT ;  /* 0x000000040000720c */ /* 0x000fc60003fc4070 */
[----:B------:R-:W-:Y:S02]  /*4240*/  IMAD R6, R0, R6, R12 ;  /* 0x0000000600067224 */ /* 0x000fe400078e020c */
[----:B------:R-:W-:Y:S02]  /*4250*/  IMAD.MOV.U32 R12, RZ, RZ, R2 ;  /* 0x000000ffff0c7224 */ /* 0x000fe400078e0002 */
[----:B------:R-:W-:Y:S02]  /*4260*/  @!P4 IMAD.MOV R10, RZ, RZ, -R10 ;  /* 0x000000ffff0ac224 */ /* 0x000fe400078e0a0a */
[----:B------:R-:W-:Y:S01]  /*4270*/  @!P2 IMAD.MOV R12, RZ, RZ, -R12 ;  /* 0x000000ffff0ca224 */ /* 0x000fe200078e0a0c */
[----:B------:R0:W-:Y:S01]  /*4280*/  STL [R1+0x19c], R3 ;  /* 0x00019c0301007387 */ /* 0x0001e20000100800 */
[--C-:B------:R-:W-:Y:S02]  /*4290*/  @!P1 IMAD.IADD R8, R8, 0x1, -R0.reuse ;  /* 0x0000000108089824 */ /* 0x100fe400078e0a00 */
[----:B------:R-:W-:Y:S01]  /*42a0*/  @!P0 IMAD.IADD R9, R9, 0x1, -R0 ;  /* 0x0000000109098824 */ /* 0x000fe200078e0a00 */
[----:B----4-:R-:W-:-:S02]  /*42b0*/  IABS R11, R22 ;  /* 0x00000016000b7213 */ /* 0x010fc40000000000 */
[----:B------:R-:W-:Y:S01]  /*42c0*/  ISETP.GE.AND P0, PT, R17, RZ, PT ;  /* 0x000000ff1100720c */ /* 0x000fe20003f06270 */
[----:B0-----:R-:W2:Y:S04]  /*42d0*/  LDL.LU R3, [R1+0x10e4] ;  /* 0x0010e40001037983 */ /* 0x001ea80000300800 */
[----:B------:R0:W-:Y:S01]  /*42e0*/  STL [R1+0x190], R10 ;  /* 0x0001900a01007387 */ /* 0x0001e20000100800 */
[----:B------:R-:W-:-:S03]  /*42f0*/  @!P6 IMAD.IADD R4, R4, 0x1, -R0 ;  /* 0x000000010404e824 */ /* 0x000fc600078e0a00 */
[----:B------:R1:W-:Y:S01]  /*4300*/  STL [R1+0x180], R12 ;  /* 0x0001800c01007387 */ /* 0x0003e20000100800 */
[----:B------:R-:W-:-:S03]  /*4310*/  ISETP.GT.U32.AND P3, PT, R0, R8, PT ;  /* 0x000000080000720c */ /* 0x000fc60003f64070 */
[----:B------:R-:W3:Y:S01]  /*4320*/  LDL.LU R17, [R1+0x8c] ;  /* 0x00008c0001117983 */ /* 0x000ee20000300800 */
[----:B------:R-:W-:Y:S01]  /*4330*/  IMAD.HI.U32 R14, R16, R11, RZ ;  /* 0x0000000b100e7227 */ /* 0x000fe200078e00ff */
[----:B------:R-:W-:-:S03]  /*4340*/  ISETP.GT.U32.AND P4, PT, R0, R4, PT ;  /* 0x000000040000720c */ /* 0x000fc60003f84070 */
[----:B------:R-:W-:Y:S01]  /*4350*/  IMAD.MOV R14, RZ, RZ, -R14 ;  /* 0x000000ffff0e7224 */ /* 0x000fe200078e0a0e */
[----:B------:R-:W-:-:S03]  /*4360*/  ISETP.GE.AND P1, PT, R29, RZ, PT ;  /* 0x000000ff1d00720c */ /* 0x000fc60003f26270 */
[----:B------:R-:W-:Y:S02]  /*4370*/  IMAD R11, R0, R14, R11 ;  /* 0x0000000e000b7224 */ /* 0x000fe400078e020b */
[----:B------:R-:W-:-:S03]  /*4380*/  @!P3 IMAD.IADD R8, R8, 0x1, -R0 ;  /* 0x000000010808b824 */ /* 0x000fc600078e0a00 */
[----:B------:R-:W-:Y:S01]  /*4390*/  ISETP.GT.U32.AND P3, PT, R0, R11, PT ;  /* 0x0000000b0000720c */ /* 0x000fe20003f64070 */
[----:B------:R-:W-:Y:S01]  /*43a0*/  @!P4 IMAD.IADD R4, R4, 0x1, -R0 ;  /* 0x000000010404c824 */ /* 0x000fe200078e0a00 */
[----:B------:R-:W-:Y:S02]  /*43b0*/  ISETP.GE.AND P4, PT, R24, RZ, PT ;  /* 0x000000ff1800720c */ /* 0x000fe40003f86270 */
[----:B------:R-:W4:Y:S01]  /*43c0*/  LDL.LU R24, [R1+0x90] ;  /* 0x0000900001187983 */ /* 0x000f220000300800 */
[----:B------:R-:W-:Y:S02]  /*43d0*/  @!P5 IMAD.MOV R8, RZ, RZ, -R8 ;  /* 0x000000ffff08d224 */ /* 0x000fe400078e0a08 */
[----:B------:R-:W-:-:S03]  /*43e0*/  @!P1 IMAD.MOV R9, RZ, RZ, -R9 ;  /* 0x000000ffff099224 */ /* 0x000fc600078e0a09 */
[----:B------:R0:W-:Y:S03]  /*43f0*/  STL [R1+0x178], R8 ;  /* 0x0001780801007387 */ /* 0x0001e60000100800 */
[----:B------:R-:W-:Y:S01]  /*4400*/  @!P3 IMAD.IADD R11, R11, 0x1, -R0 ;  /* 0x000000010b0bb824 */ /* 0x000fe200078e0a00 */
[----:B------:R-:W-:Y:S01]  /*4410*/  ISETP.GE.AND P3, PT, R22, RZ, PT ;  /* 0x000000ff1600720c */ /* 0x000fe20003f66270 */
[----:B------:R0:W-:Y:S04]  /*4420*/  STL [R1+0x168], R9 ;  /* 0x0001680901007387 */ /* 0x0001e80000100800 */
[----:B------:R-:W2:Y:S01]  /*4430*/  LDL.LU R22, [R1+0x94] ;  /* 0x0000940001167983 */ /* 0x000ea20000300800 */
[----:B-----5:R-:W-:-:S02]  /*4440*/  IABS R5, R18 ;  /* 0x0000001200057213 */ /* 0x020fc40000000000 */
[C---:B------:R-:W-:Y:S02]  /*4450*/  ISETP.GT.U32.AND P2, PT, R0.reuse, R6, PT ;  /* 0x000000060000720c */ /* 0x040fe40003f44070 */
[----:B------:R-:W-:Y:S01]  /*4460*/  ISETP.GT.U32.AND P6, PT, R0, R7, PT ;  /* 0x000000070000720c */ /* 0x000fe20003fc4070 */
[----:B------:R-:W-:-:S04]  /*4470*/  IMAD.HI.U32 R13, R16, R5, RZ ;  /* 0x00000005100d7227 */ /* 0x000fc800078e00ff */
[----:B------:R-:W-:Y:S01]  /*4480*/  IMAD.MOV R13, RZ, RZ, -R13 ;  /* 0x000000ffff0d7224 */ /* 0x000fe200078e0a0d */
[----:B------:R-:W-:-:S03]  /*4490*/  IABS R2, R25 ;  /* 0x0000001900027213 */ /* 0x000fc60000000000 */
[----:B------:R-:W-:Y:S02]  /*44a0*/  IMAD R5, R0, R13, R5 ;  /* 0x0000000d00057224 */ /* 0x000fe400078e0205 */
[----:B------:R-:W-:Y:S01]  /*44b0*/  @!P2 IMAD.IADD R6, R6, 0x1, -R0 ;  /* 0x000000010606a824 */ /* 0x000fe200078e0a00 */
[----:B0-----:R-:W-:Y:S01]  /*44c0*/  IABS R10, R23 ;  /* 0x00000017000a7213 */ /* 0x001fe20000000000 */
[----:B-1----:R-:W-:-:S03]  /*44d0*/  IMAD.HI.U32 R12, R16, R2, RZ ;  /* 0x00000002100c7227 */ /* 0x002fc600078e00ff */
[C---:B------:R-:W-:Y:S01]  /*44e0*/  ISETP.GT.U32.AND P5, PT, R0.reuse, R6, PT ;  /* 0x000000060000720c */ /* 0x040fe20003fa4070 */
[----:B------:R-:W-:Y:S01]  /*44f0*/  @!P6 IMAD.IADD R7, R7, 0x1, -R0 ;  /* 0x000000010707e824 */ /* 0x000fe200078e0a00 */
[----:B------:R-:W-:Y:S01]  /*4500*/  ISETP.GT.U32.AND P6, PT, R0, R5, PT ;  /* 0x000000050000720c */ /* 0x000fe20003fc4070 */
[----:B------:R-:W-:Y:S02]  /*4510*/  IMAD.MOV R12, RZ, RZ, -R12 ;  /* 0x000000ffff0c7224 */ /* 0x000fe400078e0a0c */
[----:B------:R-:W-:-:S04]  /*4520*/  IMAD.HI.U32 R13, R16, R10, RZ ;  /* 0x0000000a100d7227 */ /* 0x000fc800078e00ff */
[C---:B------:R-:W-:Y:S02]  /*4530*/  IMAD R2, R0.reuse, R12, R2 ;  /* 0x0000000c00027224 */ /* 0x040fe400078e0202 */
[----:B------:R-:W-:Y:S02]  /*4540*/  IMAD.MOV R13, RZ, RZ, -R13 ;  /* 0x000000ffff0d7224 */ /* 0x000fe400078e0a0d */
[----:B------:R-:W-:Y:S01]  /*4550*/  @!P0 IMAD.MOV R7, RZ, RZ, -R7 ;  /* 0x000000ffff078224 */ /* 0x000fe200078e0a07 */
[C---:B------:R-:W-:Y:S01]  /*4560*/  ISETP.GT.U32.AND P0, PT, R0.reuse, R2, PT ;  /* 0x000000020000720c */ /* 0x040fe20003f04070 */
[----:B------:R-:W-:Y:S02]  /*4570*/  IMAD R10, R0, R13, R10 ;  /* 0x0000000d000a7224 */ /* 0x000fe400078e020a */
[----:B------:R-:W-:Y:S02]  /*4580*/  @!P6 IMAD.IADD R5, R5, 0x1, -R0 ;  /* 0x000000010505e824 */ /* 0x000fe400078e0a00 */
[----:B------:R-:W-:-:S02]  /*4590*/  IMAD.MOV.U32 R8, RZ, RZ, R4 ;  /* 0x000000ffff087224 */ /* 0x000fc400078e0004 */
[----:B------:R-:W-:Y:S01]  /*45a0*/  @!P5 IMAD.IADD R6, R6, 0x1, -R0 ;  /* 0x000000010606d824 */ /* 0x000fe200078e0a00 */
[C---:B------:R-:W-:Y:S01]  /*45b0*/  ISETP.GT.U32.AND P5, PT, R0.reuse, R10, PT ;  /* 0x0000000a0000720c */ /* 0x040fe20003fa4070 */
[----:B------:R-:W-:Y:S01]  /*45c0*/  @!P4 IMAD.MOV R8, RZ, RZ, -R8 ;  /* 0x000000ffff08c224 */ /* 0x000fe200078e0a08 */
[----:B------:R-:W-:Y:S02]  /*45d0*/  ISETP.GE.AND P2, PT, R15, RZ, PT ;  /* 0x000000ff0f00720c */ /* 0x000fe40003f46270 */
[C---:B------:R-:W-:Y:S01]  /*45e0*/  ISETP.GT.U32.AND P6, PT, R0.reuse, R5, PT ;  /* 0x000000050000720c */ /* 0x040fe20003fc4070 */
[----:B------:R-:W-:Y:S01]  /*45f0*/  STL [R1+0x160], R7 ;  /* 0x0001600701007387 */ /* 0x000fe20000100800 */
[----:B------:R-:W-:Y:S01]  /*4600*/  ISETP.GT.U32.AND P1, PT, R0, R11, PT ;  /* 0x0000000b0000720c */ /* 0x000fe20003f24070 */
[----:B------:R-:W-:Y:S02]  /*4610*/  @!P0 IMAD.IADD R2, R2, 0x1, -R0 ;  /* 0x0000000102028824 */ /* 0x000fe400078e0a00 */
[----:B------:R0:W-:Y:S01]  /*4620*/  STL [R1+0x15c], R8 ;  /* 0x00015c0801007387 */ /* 0x0001e20000100800 */
[----:B------:R-:W-:Y:S01]  /*4630*/  IMAD.MOV.U32 R9, RZ, RZ, R6 ;  /* 0x000000ffff097224 */ /* 0x000fe200078e0006 */
[----:B------:R-:W-:-:S02]  /*4640*/  ISETP.GE.AND P4, PT, R18, RZ, PT ;  /* 0x000000ff1200720c */ /* 0x000fc40003f86270 */
[--C-:B------:R-:W-:Y:S01]  /*4650*/  @!P5 IMAD.IADD R10, R10, 0x1, -R0.reuse ;  /* 0x000000010a0ad824 */ /* 0x100fe200078e0a00 */
[----:B------:R-:W-:Y:S01]  /*4660*/  ISETP.GT.U32.AND P5, PT, R0, R2, PT ;  /* 0x000000020000720c */ /* 0x000fe20003fa4070 */
[----:B------:R-:W-:Y:S02]  /*4670*/  @!P2 IMAD.MOV R9, RZ, RZ, -R9 ;  /* 0x000000ffff09a224 */ /* 0x000fe400078e0a09 */
[--C-:B------:R-:W-:Y:S02]  /*4680*/  @!P6 IMAD.IADD R5, R5, 0x1, -R0.reuse ;  /* 0x000000010505e824 */ /* 0x100fe400078e0a00 */
[----:B------:R-:W-:Y:S01]  /*4690*/  @!P1 IMAD.IADD R11, R11, 0x1, -R0 ;  /* 0x000000010b0b9824 */ /* 0x000fe200078e0a00 */
[----:B------:R-:W-:-:S03]  /*46a0*/  ISETP.GE.AND P1, PT, R25, RZ, PT ;  /* 0x000000ff1900720c */ /* 0x000fc60003f26270 */
[----:B------:R-:W-:Y:S01]  /*46b0*/  @!P3 IMAD.MOV R11, RZ, RZ, -R11 ;  /* 0x000000ffff0bb224 */ /* 0x000fe200078e0a0b */
[----:B------:R-:W-:Y:S02]  /*46c0*/  ISETP.GT.U32.AND P2, PT, R0, R10, PT ;  /* 0x0000000a0000720c */ /* 0x000fe40003f44070 */
[----:B------:R-:W-:Y:S01]  /*46d0*/  ISETP.GE.AND P6, PT, R23, RZ, PT ;  /* 0x000000ff1700720c */ /* 0x000fe20003fc6270 */
[----:B------:R-:W-:-:S10]  /*46e0*/  @!P5 IMAD.IADD R2, R2, 0x1, -R0 ;  /* 0x000000010202d824 */ /* 0x000fd400078e0a00 */
[----:B------:R-:W-:Y:S01]  /*46f0*/  @!P2 IMAD.IADD R10, R10, 0x1, -R0 ;  /* 0x000000010a0aa824 */ /* 0x000fe200078e0a00 */
[----:B---3--:R-:W-:Y:S02]  /*4700*/  IABS R4, R17 ;  /* 0x0000001100047213 */ /* 0x008fe40000000000 */
[----:B------:R-:W-:Y:S02]  /*4710*/  ISETP.GE.AND P0, PT, R17, RZ, PT ;  /* 0x000000ff1100720c */ /* 0x000fe40003f06270 */
[----:B------:R-:W3:Y:S04]  /*4720*/  LDL.LU R17, [R1+0xac] ;  /* 0x0000ac0001117983 */ /* 0x000ee80000300800 */
[----:B------:R1:W-:Y:S01]  /*4730*/  STL [R1+0x150], R9 ;  /* 0x0001500901007387 */ /* 0x0003e20000100800 */
[----:B0-----:R-:W-:-:S03]  /*4740*/  IMAD.HI.U32 R8, R16, R4, RZ ;  /* 0x0000000410087227 */ /* 0x001fc600078e00ff */
[----:B------:R-:W5:Y:S04]  /*4750*/  LDL.LU R25, [R1+0xa0] ;  /* 0x0000a00001197983 */ /* 0x000f680000300800 */
[----:B------:R-:W5:Y:S01]  /*4760*/  LDL.LU R23, [R1+0xa4] ;  /* 0x0000a40001177983 */ /* 0x000f620000300800 */
[----:B-1----:R-:W-:-:S04]  /*4770*/  IMAD.MOV.U32 R9, RZ, RZ, R5 ;  /* 0x000000ffff097224 */ /* 0x002fc800078e0005 */
[----:B------:R-:W-:Y:S01]  /*4780*/  @!P4 IMAD.MOV R9, RZ, RZ, -R9 ;  /* 0x000000ffff09c224 */ /* 0x000fe200078e0a09 */
[----:B------:R-:W-:Y:S01]  /*4790*/  STL [R1+0x14c], R11 ;  /* 0x00014c0b01007387 */ /* 0x000fe20000100800 */
[----:B----4-:R-:W-:-:S03]  /*47a0*/  IABS R7, R24 ;  /* 0x0000001800077213 */ /* 0x010fc60000000000 */
[----:B------:R0:W-:Y:S01]  /*47b0*/  STL [R1+0x144], R9 ;  /* 0x0001440901007387 */ /* 0x0001e20000100800 */
[----:B------:R-:W-:Y:S02]  /*47c0*/  IMAD.MOV R8, RZ, RZ, -R8 ;  /* 0x000000ffff087224 */ /* 0x000fe400078e0a08 */
[----:B------:R-:W-:-:S04]  /*47d0*/  IMAD.HI.U32 R6, R16, R7, RZ ;  /* 0x0000000710067227 */ /* 0x000fc800078e00ff */
[----:B0-----:R-:W-:-:S04]  /*47e0*/  IMAD.MOV.U32 R9, RZ, RZ, R2 ;  /* 0x000000ffff097224 */ /* 0x001fc800078e0002 */
[----:B------:R-:W-:Y:S02]  /*47f0*/  @!P1 IMAD.MOV R9, RZ, RZ, -R9 ;  /* 0x000000ffff099224 */ /* 0x000fe400078e0a09 */
[----:B------:R-:W-:Y:S01]  /*4800*/  IMAD R4, R0, R8, R4 ;  /* 0x0000000800047224 */ /* 0x000fe200078e0204 */
[----:B--2---:R-:W-:Y:S01]  /*4810*/  ISETP.GE.AND P2, PT, R22, RZ, PT ;  /* 0x000000ff1600720c */ /* 0x004fe20003f46270 */
[----:B------:R-:W-:Y:S01]  /*4820*/  IMAD.MOV R8, RZ, RZ, -R6 ;  /* 0x000000ffff087224 */ /* 0x000fe200078e0a06 */
[----:B------:R-:W-:Y:S01]  /*4830*/  IABS R6, R22 ;  /* 0x0000001600067213 */ /* 0x000fe20000000000 */
[----:B------:R0:W-:Y:S04]  /*4840*/  STL [R1+0x140], R9 ;  /* 0x0001400901007387 */ /* 0x0001e80000100800 */
[----:B------:R-:W2:Y:S01]  /*4850*/  LDL.LU R22, [R1+0xb4] ;  /* 0x0000b40001167983 */ /* 0x000ea20000300800 */
[C---:B------:R-:W-:Y:S01]  /*4860*/  ISETP.GT.U32.AND P3, PT, R0.reuse, R4, PT ;  /* 0x000000040000720c */ /* 0x040fe20003f64070 */
[----:B------:R-:W-:Y:S01]  /*4870*/  IMAD R5, R0, R8, R7 ;  /* 0x0000000800057224 */ /* 0x000fe200078e0207 */
[----:B------:R-:W-:-:S02]  /*4880*/  ISETP.GE.AND P4, PT, R24, RZ, PT ;  /* 0x000000ff1800720c */ /* 0x000fc40003f86270 */
[----:B------:R-:W4:Y:S02]  /*4890*/  LDL.LU R24, [R1+0xa8] ;  /* 0x0000a80001187983 */ /* 0x000f240000300800 */
[----:B------:R-:W-:-:S07]  /*48a0*/  ISETP.GT.U32.AND P5, PT, R0, R5, PT ;  /* 0x000000050000720c */ /* 0x000fce0003fa4070 */
[----:B------:R-:W-:-:S05]  /*48b0*/  @!P3 IMAD.IADD R4, R4, 0x1, -R0 ;  /* 0x000000010404b824 */ /* 0x000fca00078e0a00 */
[----:B------:R-:W-:Y:S01]  /*48c0*/  ISETP.GT.U32.AND P1, PT, R0, R4, PT ;  /* 0x000000040000720c */ /* 0x000fe20003f24070 */
[----:B------:R-:W-:Y:S02]  /*48d0*/  @!P5 IMAD.IADD R5, R5, 0x1, -R0 ;  /* 0x000000010505d824 */ /* 0x000fe400078e0a00 */
[----:B------:R-:W-:-:S03]  /*48e0*/  IMAD.MOV.U32 R7, RZ, RZ, R6 ;  /* 0x000000ffff077224 */ /* 0x000fc600078e0006 */
[----:B------:R-:W-:Y:S01]  /*48f0*/  ISETP.GT.U32.AND P5, PT, R0, R5, PT ;  /* 0x000000050000720c */ /* 0x000fe20003fa4070 */
[----:B------:R-:W-:-:S06]  /*4900*/  IMAD.HI.U32 R6, R16, R7, RZ ;  /* 0x0000000710067227 */ /* 0x000fcc00078e00ff */
[----:B------:R-:W-:-:S04]  /*4910*/  @!P1 IMAD.IADD R4, R4, 0x1, -R0 ;  /* 0x0000000104049824 */ /* 0x000fc800078e0a00 */
[----:B------:R-:W-:Y:S02]  /*4920*/  IMAD.MOV.U32 R11, RZ, RZ, R4 ;  /* 0x000000ffff0b7224 */ /* 0x000fe400078e0004 */
[----:B------:R-:W-:Y:S02]  /*4930*/  @!P6 IMAD.MOV R10, RZ, RZ, -R10 ;  /* 0x000000ffff0ae224 */ /* 0x000fe400078e0a0a */
[----:B------:R-:W-:Y:S02]  /*4940*/  IMAD.MOV R8, RZ, RZ, -R6 ;  /* 0x000000ffff087224 */ /* 0x000fe400078e0a06 */
[----:B------:R-:W-:Y:S02]  /*4950*/  @!P0 IMAD.MOV R11, RZ, RZ, -R11 ;  /* 0x000000ffff0b8224 */ /* 0x000fe400078e0a0b */
[----:B------:R-:W-:-:S04]  /*4960*/  @!P5 IMAD.IADD R5, R5, 0x1, -R0 ;  /* 0x000000010505d824 */ /* 0x000fc800078e0a00 */
[----:B------:R-:W-:Y:S01]  /*4970*/  @!P4 IMAD.MOV R5, RZ, RZ, -R5 ;  /* 0x000000ffff05c224 */ /* 0x000fe200078e0a05 */
[----:B---3--:R-:W-:Y:S02]  /*4980*/  IABS R2, R17 ;  /* 0x0000001100027213 */ /* 0x008fe40000000000 */
[----:B------:R-:W-:Y:S02]  /*4990*/  ISETP.GE.AND P3, PT, R17, RZ, PT ;  /* 0x000000ff1100720c */ /* 0x000fe40003f66270 */
[----:B------:R-:W3:Y:S04]  /*49a0*/  LDL.LU R17, [R1+0xb0] ;  /* 0x0000b00001117983 */ /* 0x000ee80000300800 */
[----:B------:R-:W3:Y:S01]  /*49b0*/  LDL.LU R29, [R1+0xb8] ;  /* 0x0000b800011d7983 */ /* 0x000ee20000300800 */
[----:B------:R-:W-:Y:S01]  /*49c0*/  IMAD.MOV.U32 R6, RZ, RZ, R2 ;  /* 0x000000ffff067224 */ /* 0x000fe200078e0002 */
[----:B-----5:R-:W-:Y:S01]  /*49d0*/  ISETP.GE.AND P1, PT, R25, RZ, PT ;  /* 0x000000ff1900720c */ /* 0x020fe20003f26270 */
[----:B------:R-:W-:Y:S01]  /*49e0*/  IMAD R2, R0, R8, R7 ;  /* 0x0000000800027224 */ /* 0x000fe200078e0207 */
[----:B------:R-:W-:Y:S01]  /*49f0*/  STL [R1+0x13c], R10 ;  /* 0x00013c0a01007387 */ /* 0x000fe20000100800 */
[----:B------:R-:W-:-:S03]  /*4a00*/  IABS R7, R25 ;  /* 0x0000001900077213 */ /* 0x000fc60000000000 */
[----:B------:R-:W-:Y:S04]  /*4a10*/  STL [R1+0x134], R11 ;  /* 0x0001340b01007387 */ /* 0x000fe80000100800 */
[----:B------:R-:W5:Y:S01]  /*4a20*/  LDL.LU R25, [R1+0xbc] ;  /* 0x0000bc0001197983 */ /* 0x000f620000300800 */
[----:B0-----:R-:W-:Y:S02]  /*4a30*/  IABS R9, R23 ;  /* 0x0000001700097213 */ /* 0x001fe40000000000 */
[----:B------:R-:W-:Y:S01]  /*4a40*/  ISETP.GE.AND P0, PT, R23, RZ, PT ;  /* 0x000000ff1700720c */ /* 0x000fe20003f06270 */
[----:B------:R0:W-:Y:S04]  /*4a50*/  STL [R1+0x128], R5 ;  /* 0x0001280501007387 */ /* 0x0001e80000100800 */
[----:B------:R-:W5:Y:S01]  /*4a60*/  LDL.LU R23, [R1+0xc0] ;  /* 0x0000c00001177983 */ /* 0x000f620000300800 */
[----:B--2---:R-:W-:-:S02]  /*4a70*/  ISETP.GE.AND P4, PT, R22, RZ, PT ;  /* 0x000000ff1600720c */ /* 0x004fc40003f86270 */
[----:B0-----:R-:W-:Y:S02]  /*4a80*/  IABS R5, R22 ;  /* 0x0000001600057213 */ /* 0x001fe40000000000 */
[----:B------:R-:W2:Y:S01]  /*4a90*/  LDL.LU R22, [R1+0xc4] ;  /* 0x0000c40001167983 */ /* 0x000ea20000300800 */
[----:B------:R-:W-:Y:S01]  /*4aa0*/  IMAD.HI.U32 R8, R16, R6, RZ ;  /* 0x0000000610087227 */ /* 0x000fe200078e00ff */
[----:B------:R-:W-:-:S03]  /*4ab0*/  ISETP.GT.U32.AND P6, PT, R0, R2, PT ;  /* 0x000000020000720c */ /* 0x000fc60003fc4070 */
[----:B------:R-:W-:-:S04]  /*4ac0*/  IMAD.MOV R10, RZ, RZ, -R8 ;  /* 0x000000ffff0a7224 */ /* 0x000fc800078e0a08 */
[----:B------:R-:W-:-:S05]  /*4ad0*/  IMAD R6, R0, R10, R6 ;  /* 0x0000000a00067224 */ /* 0x000fca00078e0206 */
[----:B------:R-:W-:Y:S01]  /*4ae0*/  ISETP.GT.U32.AND P5, PT, R0, R6, PT ;  /* 0x000000060000720c */ /* 0x000fe20003fa4070 */
[----:B------:R-:W-:-:S05]  /*4af0*/  @!P6 IMAD.IADD R2, R2, 0x1, -R0 ;  /* 0x000000010202e824 */ /* 0x000fca00078e0a00 */
[----:B------:R-:W-:Y:S01]  /*4b00*/  ISETP.GT.U32.AND P6, PT, R0, R2, PT ;  /* 0x000000020000720c */ /* 0x000fe20003fc4070 */
[----:B------:R-:W-:Y:S02]  /*4b10*/  IMAD.MOV.U32 R8, RZ, RZ, R9 ;  /* 0x000000ffff087224 */ /* 0x000fe400078e0009 */
[----:B------:R-:W-:-:S04]  /*4b20*/  IMAD.HI.U32 R9, R16, R7, RZ ;  /* 0x0000000710097227 */ /* 0x000fc800078e00ff */
[----:B------:R-:W-:Y:S02]  /*4b30*/  @!P5 IMAD.IADD R6, R6, 0x1, -R0 ;  /* 0x000000010606d824 */ /* 0x000fe400078e0a00 */
[----:B------:R-:W-:-:S03]  /*4b40*/  IMAD.HI.U32 R10, R16, R8, RZ ;  /* 0x00000008100a7227 */ /* 0x000fc600078e00ff */
[----:B------:R-:W-:Y:S01]  /*4b50*/  ISETP.GT.U32.AND P5, PT, R0, R6, PT ;  /* 0x000000060000720c */ /* 0x000fe20003fa4070 */
[----:B------:R-:W-:Y:S02]  /*4b60*/  IMAD.MOV R9, RZ, RZ, -R9 ;  /* 0x000000ffff097224 */ /* 0x000fe400078e0a09 */
[----:B------:R-:W-:Y:S02]  /*4b70*/  @!P6 IMAD.IADD R2, R2, 0x1, -R0 ;  /* 0x000000010202e824 */ /* 0x000fe400078e0a00 */
[----:B------:R-:W-:Y:S02]  /*4b80*/  IMAD.MOV R4, RZ, RZ, -R10 ;  /* 0x000000ffff047224 */ /* 0x000fe400078e0a0a */
[C---:B------:R-:W-:Y:S02]  /*4b90*/  IMAD R7, R0.reuse, R9, R7 ;  /* 0x0000000900077224 */ /* 0x040fe400078e0207 */
[----:B------:R-:W-:Y:S02]  /*4ba0*/  IMAD.MOV.U32 R13, RZ, RZ, R2 ;  /* 0x000000ffff0d7224 */ /* 0x000fe400078e0002 */
[C---:B------:R-:W-:Y:S01]  /*4bb0*/  IMAD R4, R0.reuse, R4, R8 ;  /* 0x0000000400047224 */ /* 0x040fe200078e0208 */
[----:B------:R-:W-:Y:S01]  /*4bc0*/  ISETP.GT.U32.AND P6, PT, R0, R7, PT ;  /* 0x000000070000720c */ /* 0x000fe20003fc4070 */
[----:B------:R-:W-:-:S02]  /*4bd0*/  @!P2 IMAD.MOV R13, RZ, RZ, -R13 ;  /* 0x000000ffff0da224 */ /* 0x000fc400078e0a0d */
[----:B------:R-:W-:Y:S01]  /*4be0*/  @!P5 IMAD.IADD R6, R6, 0x1, -R0 ;  /* 0x000000010606d824 */ /* 0x000fe200078e0a00 */
[----:B------:R-:W-:Y:S02]  /*4bf0*/  ISETP.GT.U32.AND P2, PT, R0, R4, PT ;  /* 0x000000040000720c */ /* 0x000fe40003f44070 */
[----:B------:R-:W-:Y:S01]  /*4c00*/  STL [R1+0x124], R13 ;  /* 0x0001240d01007387 */ /* 0x000fe20000100800 */
[----:B------:R-:W-:-:S03]  /*4c10*/  IMAD.MOV.U32 R14, RZ, RZ, R6 ;  /* 0x000000ffff0e7224 */ /* 0x000fc600078e0006 */
[----:B------:R-:W2:Y:S01]  /*4c20*/  LDL.LU R15, [R1+0xc8] ;  /* 0x0000c800010f7983 */ /* 0x000ea20000300800 */
[----:B------:R-:W-:Y:S01]  /*4c30*/  @!P3 IMAD.MOV R14, RZ, RZ, -R14 ;  /* 0x000000ffff0eb224 */ /* 0x000fe200078e0a0e */
[----:B----4-:R-:W-:Y:S01]  /*4c40*/  IABS R8, R24 ;  /* 0x0000001800087213 */ /* 0x010fe20000000000 */
[----:B------:R-:W-:-:S03]  /*4c50*/  @!P6 IMAD.IADD R7, R7, 0x1, -R0 ;  /* 0x000000010707e824 */ /* 0x000fc600078e0a00 */
[----:B------:R0:W-:Y:S01]  /*4c60*/  STL [R1+0x118], R14 ;  /* 0x0001180e01007387 */ /* 0x0001e20000100800 */
[----:B------:R-:W-:-:S03]  /*4c70*/  @!P2 IMAD.IADD R4, R4, 0x1, -R0 ;  /* 0x000000010404a824 */ /* 0x000fc600078e0a00 */
[----:B------:R-:W4:Y:S01]  /*4c80*/  LDL.LU R18, [R1+0xcc] ;  /* 0x0000cc0001127983 */ /* 0x000f220000300800 */
[----:B------:R-:W-:Y:S01]  /*4c90*/  ISETP.GT.U32.AND P2, PT, R0, R7, PT ;  /* 0x000000070000720c */ /* 0x000fe20003f44070 */
[----:B------:R-:W-:-:S04]  /*4ca0*/  IMAD.HI.U32 R10, R16, R8, RZ ;  /* 0x00000008100a7227 */ /* 0x000fc800078e00ff */
[----:B------:R-:W-:Y:S02]  /*4cb0*/  IMAD.MOV R10, RZ, RZ, -R10 ;  /* 0x000000ffff0a7224 */ /* 0x000fe400078e0a0a */
[----:B------:R-:W-:-:S04]  /*4cc0*/  IMAD.HI.U32 R9, R16, R5, RZ ;  /* 0x0000000510097227 */ /* 0x000fc800078e00ff */
[C---:B------:R-:W-:Y:S02]  /*4cd0*/  IMAD R2, R0.reuse, R10, R8 ;  /* 0x0000000a00027224 */ /* 0x040fe400078e0208 */
[----:B------:R-:W-:Y:S02]  /*4ce0*/  IMAD.MOV R9, RZ, RZ, -R9 ;  /* 0x000000ffff097224 */ /* 0x000fe400078e0a09 */
[----:B------:R-:W-:Y:S01]  /*4cf0*/  @!P2 IMAD.IADD R7, R7, 0x1, -R0 ;  /* 0x000000010707a824 */ /* 0x000fe200078e0a00 */
[C---:B------:R-:W-:Y:S01]  /*4d00*/  ISETP.GT.U32.AND P2, PT, R0.reuse, R2, PT ;  /* 0x000000020000720c */ /* 0x040fe20003f44070 */
[C---:B------:R-:W-:Y:S01]  /*4d10*/  IMAD R5, R0.reuse, R9, R5 ;  /* 0x0000000900057224 */ /* 0x040fe200078e0205 */
[----:B------:R-:W-:Y:S01]  /*4d20*/  ISETP.GT.U32.AND P3, PT, R0, R4, PT ;  /* 0x000000040000720c */ /* 0x000fe20003f64070 */
[----:B0-----:R-:W-:-:S03]  /*4d30*/  IMAD.MOV.U32 R14, RZ, RZ, R7 ;  /* 0x000000ffff0e7224 */ /* 0x001fc600078e0007 */
[----:B------:R-:W-:Y:S01]  /*4d40*/  ISETP.GT.U32.AND P6, PT, R0, R5, PT ;  /* 0x000000050000720c */ /* 0x000fe20003fc4070 */
[----:B------:R-:W-:Y:S01]  /*4d50*/  @!P1 IMAD.MOV R14, RZ, RZ, -R14 ;  /* 0x000000ffff0e9224 */ /* 0x000fe200078e0a0e */
[----:B------:R-:W-:Y:S02]  /*4d60*/  ISETP.GE.AND P5, PT, R24, RZ, PT ;  /* 0x000000ff1800720c */ /* 0x000fe40003fa6270 */
[----:B------:R-:W4:Y:S03]  /*4d70*/  LDL.LU R24, [R1+0xd8] ;  /* 0x0000d80001187983 */ /* 0x000f260000300800 */
[--C-:B------:R-:W-:Y:S01]  /*4d80*/  @!P2 IMAD.IADD R2, R2, 0x1, -R0.reuse ;  /* 0x000000010202a824 */ /* 0x100fe200078e0a00 */
[----:B------:R-:W-:Y:S01]  /*4d90*/  STL [R1+0x114], R14 ;  /* 0x0001140e01007387 */ /* 0x000fe20000100800 */
[----:B------:R-:W-:-:S04]  /*4da0*/  @!P3 IMAD.IADD R4, R4, 0x1, -R0 ;  /* 0x000000010404b824 */ /* 0x000fc800078e0a00 */
[----:B------:R-:W-:-:S05]  /*4db0*/  @!P6 IMAD.IADD R5, R5, 0x1, -R0 ;  /* 0x000000010505e824 */ /* 0x000fca00078e0a00 */
[----:B------:R-:W-:Y:S01]  /*4dc0*/  ISETP.GT.U32.AND P6, PT, R0, R5, PT ;  /* 0x000000050000720c */ /* 0x000fe20003fc4070 */
[----:B------:R-:W-:-:S12]  /*4dd0*/  @!P0 IMAD.MOV R4, RZ, RZ, -R4 ;  /* 0x000000ffff048224 */ /* 0x000fd800078e0a04 */
[----:B------:R-:W-:Y:S01]  /*4de0*/  @!P6 IMAD.IADD R5, R5, 0x1, -R0 ;  /* 0x000000010505e824 */ /* 0x000fe200078e0a00 */
[----:B---3--:R-:W-:Y:S02]  /*4df0*/  IABS R12, R17 ;  /* 0x00000011000c7213 */ /* 0x008fe40000000000 */
[----:B------:R-:W-:-:S03]  /*4e00*/  IABS R11, R29 ;  /* 0x0000001d000b7213 */ /* 0x000fc60000000000 */
[----:B------:R-:W-:-:S04]  /*4e10*/  IMAD.HI.U32 R9, R16, R12, RZ ;  /* 0x0000000c10097227 */ /* 0x000fc800078e00ff */
[----:B------:R-:W-:-:S04]  /*4e20*/  IMAD.HI.U32 R8, R16, R11, RZ ;  /* 0x0000000b10087227 */ /* 0x000fc800078e00ff */
[----:B------:R-:W-:Y:S02]  /*4e30*/  IMAD.MOV R9, RZ, RZ, -R9 ;  /* 0x000000ffff097224 */ /* 0x000fe400078e0a09 */
[----:B------:R-:W-:Y:S02]  /*4e40*/  IMAD.MOV R8, RZ, RZ, -R8 ;  /* 0x000000ffff087224 */ /* 0x000fe400078e0a08 */
[C---:B------:R-:W-:Y:S01]  /*4e50*/  IMAD R12, R0.reuse, R9, R12 ;  /* 0x00000009000c7224 */ /* 0x040fe200078e020c */
[----:B------:R-:W-:Y:S01]  /*4e60*/  ISETP.GE.AND P2, PT, R17, RZ, PT ;  /* 0x000000ff1100720c */ /* 0x000fe20003f46270 */
[C---:B------:R-:W-:Y:S01]  /*4e70*/  IMAD R11, R0.reuse, R8, R11 ;  /* 0x00000008000b7224 */ /* 0x040fe200078e020b */
[----:B------:R-:W3:Y:S02]  /*4e80*/  LDL.LU R17, [R1+0xdc] ;  /* 0x0000dc0001117983 */ /* 0x000ee40000300800 */
[C---:B------:R-:W-:Y:S02]  /*4e90*/  ISETP.GT.U32.AND P1, PT, R0.reuse, R12, PT ;  /* 0x0000000c0000720c */ /* 0x040fe40003f24070 */
[----:B------:R-:W-:-:S02]  /*4ea0*/  ISETP.GT.U32.AND P3, PT, R0, R11, PT ;  /* 0x0000000b0000720c */ /* 0x000fc40003f64070 */
[----:B-----5:R-:W-:Y:S02]  /*4eb0*/  IABS R10, R25 ;  /* 0x00000019000a7213 */ /* 0x020fe40000000000 */
[----:B------:R-:W-:-:S03]  /*4ec0*/  IABS R13, R23 ;  /* 0x00000017000d7213 */ /* 0x000fc60000000000 */
[----:B------:R-:W-:-:S04]  /*4ed0*/  IMAD.HI.U32 R9, R16, R10, RZ ;  /* 0x0000000a10097227 */ /* 0x000fc800078e00ff */
[--C-:B------:R-:W-:Y:S02]  /*4ee0*/  @!P1 IMAD.IADD R12, R12, 0x1, -R0.reuse ;  /* 0x000000010c0c9824 */ /* 0x100fe400078e0a00 */
[----:B------:R-:W-:Y:S02]  /*4ef0*/  IMAD.MOV R9, RZ, RZ, -R9 ;  /* 0x000000ffff097224 */ /* 0x000fe400078e0a09 */
[----:B------:R-:W-:Y:S02]  /*4f00*/  IMAD.MOV.U32 R6, RZ, RZ, R13 ;  /* 0x000000ffff067224 */ /* 0x000fe400078e000d */
[----:B------:R-:W-:Y:S01]  /*4f10*/  @!P3 IMAD.IADD R11, R11, 0x1, -R0 ;  /* 0x000000010b0bb824 */ /* 0x000fe200078e0a00 */
[C---:B------:R-:W-:Y:S01]  /*4f20*/  ISETP.GT.U32.AND P3, PT, R0.reuse, R12, PT ;  /* 0x0000000c0000720c */ /* 0x040fe20003f64070 */
[----:B------:R-:W-:Y:S01]  /*4f30*/  IMAD R10, R0, R9, R10 ;  /* 0x00000009000a7224 */ /* 0x000fe200078e020a */
[----:B--2---:R-:W-:Y:S01]  /*4f40*/  IABS R8, R22 ;  /* 0x0000001600087213 */ /* 0x004fe20000000000 */
[----:B------:R-:W-:-:S04]  /*4f50*/  IMAD.HI.U32 R13, R16, R6, RZ ;  /* 0x00000006100d7227 */ /* 0x000fc800078e00ff */
[----:B------:R-:W-:-:S04]  /*4f60*/  IMAD.HI.U32 R9, R16, R8, RZ ;  /* 0x0000000810097227 */ /* 0x000fc800078e00ff */
[----:B------:R-:W-:Y:S02]  /*4f70*/  IMAD.MOV R9, RZ, RZ, -R9 ;  /* 0x000000ffff097224 */ /* 0x000fe400078e0a09 */
[----:B------:R-:W-:Y:S01]  /*4f80*/  IMAD.MOV R13, RZ, RZ, -R13 ;  /* 0x000000ffff0d7224 */ /* 0x000fe200078e0a0d */
[----:B------:R0:W-:Y:S01]  /*4f90*/  STL [R1+0x110], R4 ;  /* 0x0001100401007387 */ /* 0x0001e20000100800 */
[C---:B------:R-:W-:Y:S02]  /*4fa0*/  IMAD R8, R0.reuse, R9, R8 ;  /* 0x0000000900087224 */ /* 0x040fe400078e0208 */
[C---:B------:R-:W-:Y:S01]  /*4fb0*/  IMAD R6, R0.reuse, R13, R6 ;  /* 0x0000000d00067224 */ /* 0x040fe200078e0206 */
[----:B------:R-:W-:Y:S01]  /*4fc0*/  ISETP.GT.U32.AND P0, PT, R0, R11, PT ;  /* 0x0000000b0000720c */ /* 0x000fe20003f04070 */
[----:B------:R-:W-:Y:S01]  /*4fd0*/  @!P3 IMAD.IADD R12, R12, 0x1, -R0 ;  /* 0x000000010c0cb824 */ /* 0x000fe200078e0a00 */
[----:B------:R-:W-:Y:S01]  /*4fe0*/  ISETP.GT.U32.AND P3, PT, R0, R8, PT ;  /* 0x000000080000720c */ /* 0x000fe20003f64070 */
[----:B0-----:R-:W-:-:S04]  /*4ff0*/  IMAD.MOV.U32 R4, RZ, RZ, R5 ;  /* 0x000000ffff047224 */ /* 0x001fc800078e0005 */
[----:B------:R-:W-:Y:S01]  /*5000*/  @!P4 IMAD.MOV R4, RZ, RZ, -R4 ;  /* 0x000000ffff04c224 */ /* 0x000fe200078e0a04 */
[----:B------:R-:W-:-:S05]  /*5010*/  ISETP.GT.U32.AND P4, PT, R0, R6, PT ;  /* 0x000000060000720c */ /* 0x000fca0003f84070 */
[--C-:B------:R-:W-:Y:S01]  /*5020*/  @!P0 IMAD.IADD R11, R11, 0x1, -R0.reuse ;  /* 0x000000010b0b8824 */ /* 0x100fe200078e0a00 */
[----:B------:R-:W-:Y:S01]  /*5030*/  ISETP.GE.AND P0, PT, R25, RZ, PT ;  /* 0x000000ff1900720c */ /* 0x000fe20003f06270 */
[----:B------:R-:W-:Y:S01]  /*5040*/  STL [R1+0xfc], R4 ;  /* 0x0000fc0401007387 */ /* 0x000fe20000100800 */
[--C-:B------:R-:W-:Y:S01]  /*5050*/  @!P3 IMAD.IADD R8, R8, 0x1, -R0.reuse ;  /* 0x000000010808b824 */ /* 0x100fe200078e0a00 */
[----:B------:R-:W-:Y:S02]  /*5060*/  ISETP.GE.AND P3, PT, R22, RZ, PT ;  /* 0x000000ff1600720c */ /* 0x000fe40003f66270 */
[----:B------:R-:W2:Y:S04]  /*5070*/  LDL.LU R25, [R1+0xe0] ;  /* 0x0000e00001197983 */ /* 0x000ea80000300800 */
[----:B------:R-:W5:Y:S01]  /*5080*/  LDL.LU R22, [R1+0xe8] ;  /* 0x0000e80001167983 */ /* 0x000f620000300800 */
[----:B------:R-:W-:Y:S01]  /*5090*/  @!P4 IMAD.IADD R6, R6, 0x1, -R0 ;  /* 0x000000010606c824 */ /* 0x000fe200078e0a00 */
[----:B------:R-:W-:-:S02]  /*50a0*/  ISETP.GE.AND P4, PT, R23, RZ, PT ;  /* 0x000000ff1700720c */ /* 0x000fc40003f86270 */
[----:B------:R-:W2:Y:S01]  /*50b0*/  LDL.LU R23, [R1+0xe4] ;  /* 0x0000e40001177983 */ /* 0x000ea20000300800 */
[C---:B------:R-:W-:Y:S02]  /*50c0*/  ISETP.GT.U32.AND P6, PT, R0.reuse, R10, PT ;  /* 0x0000000a0000720c */ /* 0x040fe40003fc4070 */
[----:B------:R-:W-:Y:S02]  /*50d0*/  ISETP.GT.U32.AND P1, PT, R0, R2, PT ;  /* 0x000000020000720c */ /* 0x000fe40003f24070 */
[----:B------:R-:W-:-:S09]  /*50e0*/  IABS R7, R15 ;  /* 0x0000000f00077213 */ /* 0x000fd20000000000 */
[----:B------:R-:W-:Y:S02]  /*50f0*/  @!P6 IMAD.IADD R10, R10, 0x1, -R0 ;  /* 0x000000010a0ae824 */ /* 0x000fe400078e0a00 */
[----:B------:R-:W-:-:S03]  /*5100*/  IMAD.HI.U32 R9, R16, R7, RZ ;  /* 0x0000000710097227 */ /* 0x000fc600078e00ff */
[----:B------:R-:W-:Y:S01]  /*5110*/  ISETP.GT.U32.AND P6, PT, R0, R10, PT ;  /* 0x0000000a0000720c */ /* 0x000fe20003fc4070 */
[----:B------:R-:W-:Y:S01]  /*5120*/  IMAD.MOV R9, RZ, RZ, -R9 ;  /* 0x000000ffff097224 */ /* 0x000fe200078e0a09 */
[----:B----4-:R-:W-:Y:S01]  /*5130*/  IABS R5, R18 ;  /* 0x0000001200057213 */ /* 0x010fe20000000000 */
[----:B------:R-:W-:Y:S01]  /*5140*/  @!P1 IMAD.IADD R2, R2, 0x1, -R0 ;  /* 0x0000000102029824 */ /* 0x000fe200078e0a00 */
[----:B------:R-:W-:Y:S01]  /*5150*/  ISETP.GE.AND P1, PT, R29, RZ, PT ;  /* 0x000000ff1d00720c */ /* 0x000fe20003f26270 */
[----:B------:R-:W-:Y:S02]  /*5160*/  IMAD R7, R0, R9, R7 ;  /* 0x0000000900077224 */ /* 0x000fe400078e0207 */
[----:B------:R-:W-:-:S04]  /*5170*/  IMAD.HI.U32 R13, R16, R5, RZ ;  /* 0x00000005100d7227 */ /* 0x000fc800078e00ff */
[----:B------:R-:W-:Y:S02]  /*5180*/  IMAD.MOV R13, RZ, RZ, -R13 ;  /* 0x000000ffff0d7224 */ /* 0x000fe400078e0a0d */
[----:B------:R-:W-:Y:S01]  /*5190*/  @!P6 IMAD.IADD R10, R10, 0x1, -R0 ;  /* 0x000000010a0ae824 */ /* 0x000fe200078e0a00 */
[C---:B------:R-:W-:Y:S01]  /*51a0*/  ISETP.GT.U32.AND P6, PT, R0.reuse, R7, PT ;  /* 0x000000070000720c */ /* 0x040fe20003fc4070 */
[----:B------:R-:W-:Y:S02]  /*51b0*/  IMAD R5, R0, R13, R5 ;  /* 0x0000000d00057224 */ /* 0x000fe400078e0205 */
[----:B------:R-:W-:-:S03]  /*51c0*/  @!P1 IMAD.MOV R11, RZ, RZ, -R11 ;  /* 0x000000ffff0b9224 */ /* 0x000fc600078e0a0b */
[----:B------:R-:W-:Y:S01]  /*51d0*/  ISETP.GT.U32.AND P1, PT, R0, R5, PT ;  /* 0x000000050000720c */ /* 0x000fe20003f24070 */
[----:B------:R-:W-:Y:S02]  /*51e0*/  IMAD.MOV.U32 R14, RZ, RZ, R2 ;  /* 0x000000ffff0e7224 */ /* 0x000fe400078e0002 */
[----:B------:R-:W-:-:S04]  /*51f0*/  @!P2 IMAD.MOV R12, RZ, RZ, -R12 ;  /* 0x000000ffff0ca224 */ /* 0x000fc800078e0a0c */
[----:B------:R-:W-:Y:S02]  /*5200*/  @!P6 IMAD.IADD R7, R7, 0x1, -R0 ;  /* 0x000000010707e824 */ /* 0x000fe400078e0a00 */
[----:B------:R-:W-:Y:S01]  /*5210*/  @!P5 IMAD.MOV R14, RZ, RZ, -R14 ;  /* 0x000000ffff0ed224 */ /* 0x000fe200078e0a0e */
[C---:B------:R-:W-:Y:S01]  /*5220*/  ISETP.GT.U32.AND P6, PT, R0.reuse, R6, PT ;  /* 0x000000060000720c */ /* 0x040fe20003fc4070 */
[----:B------:R-:W-:Y:S01]  /*5230*/  @!P0 IMAD.MOV R10, RZ, RZ, -R10 ;  /* 0x000000ffff0a8224 */ /* 0x000fe200078e0a0a */
[C---:B------:R-:W-:Y:S02]  /*5240*/  ISETP.GT.U32.AND P2, PT, R0.reuse, R7, PT ;  /* 0x000000070000720c */ /* 0x040fe40003f44070 */
[----:B------:R-:W-:Y:S01]  /*5250*/  STL [R1+0xf8], R14 ;  /* 0x0000f80e01007387 */ /* 0x000fe20000100800 */
[----:B------:R-:W-:Y:S01]  /*5260*/  @!P1 IMAD.IADD R5, R5, 0x1, -R0 ;  /* 0x0000000105059824 */ /* 0x000fe200078e0a00 */
[----:B------:R-:W-:Y:S02]  /*5270*/  ISETP.GT.U32.AND P5, PT, R0, R8, PT ;  /* 0x000000080000720c */ /* 0x000fe40003fa4070 */
[----:B------:R-:W-:Y:S04]  /*5280*/  STL [R1+0xf4], R12 ;  /* 0x0000f40c01007387 */ /* 0x000fe80000100800 */
[----:B------:R0:W-:Y:S01]  /*5290*/  STL [R1+0xd4], R11 ;  /* 0x0000d40b01007387 */ /* 0x0001e20000100800 */
[----:B------:R-:W-:-:S03]  /*52a0*/  IABS R9, R24 ;  /* 0x0000001800097213 */ /* 0x000fc60000000000 */
[----:B------:R1:W-:Y:S01]  /*52b0*/  STL [R1+0xd0], R10 ;  /* 0x0000d00a01007387 */ /* 0x0003e20000100800 */
[----:B------:R-:W-:Y:S01]  /*52c0*/  ISETP.GE.AND P0, PT, R15, RZ, PT ;  /* 0x000000ff0f00720c */ /* 0x000fe20003f06270 */
[----:B------:R-:W-:Y:S01]  /*52d0*/  @!P2 IMAD.IADD R7, R7, 0x1, -R0 ;  /* 0x000000010707a824 */ /* 0x000fe200078e0a00 */
[----:B------:R-:W-:Y:S01]  /*52e0*/  ISETP.GE.AND P2, PT, R24, RZ, PT ;  /* 0x000000ff1800720c */ /* 0x000fe20003f46270 */
[----:B------:R-:W-:-:S04]  /*52f0*/  IMAD.HI.U32 R2, R16, R9, RZ ;  /* 0x0000000910027227 */ /* 0x000fc800078e00ff */
[----:B------:R-:W-:Y:S02]  /*5300*/  @!P6 IMAD.IADD R6, R6, 0x1, -R0 ;  /* 0x000000010606e824 */ /* 0x000fe400078e0a00 */
[----:B------:R-:W-:Y:S02]  /*5310*/  IMAD.MOV R2, RZ, RZ, -R2 ;  /* 0x000000ffff027224 */ /* 0x000fe400078e0a02 */
[----:B0-----:R-:W-:Y:S02]  /*5320*/  IMAD.MOV.U32 R11, RZ, RZ, R6 ;  /* 0x000000ffff0b7224 */ /* 0x001fe400078e0006 */
[----:B------:R-:W-:Y:S02]  /*5330*/  @!P5 IMAD.IADD R8, R8, 0x1, -R0 ;  /* 0x000000010808d824 */ /* 0x000fe400078e0a00 */
[----:B------:R-:W-:Y:S02]  /*5340*/  IMAD R9, R0, R2, R9 ;  /* 0x0000000200097224 */ /* 0x000fe400078e0209 */
[----:B------:R-:W-:-:S02]  /*5350*/  @!P4 IMAD.MOV R11, RZ, RZ, -R11 ;  /* 0x000000ffff0bc224 */ /* 0x000fc400078e0a0b */
[----:B------:R-:W-:Y:S02]  /*5360*/  @!P3 IMAD.MOV R8, RZ, RZ, -R8 ;  /* 0x000000ffff08b224 */ /* 0x000fe400078e0a08 */
[----:B------:R-:W-:Y:S01]  /*5370*/  @!P0 IMAD.MOV R7, RZ, RZ, -R7 ;  /* 0x000000ffff078224 */ /* 0x000fe200078e0a07 */
[----:B------:R-:W-:Y:S02]  /*5380*/  ISETP.GT.U32.AND P5, PT, R0, R9, PT ;  /* 0x000000090000720c */ /* 0x000fe40003fa4070 */
[----:B------:R-:W-:-:S11]  /*5390*/  ISETP.GE.AND P6, PT, R18, RZ, PT ;  /* 0x000000ff1200720c */ /* 0x000fd60003fc6270 */
[----:B------:R-:W-:Y:S01]  /*53a0*/  @!P5 IMAD.IADD R9, R9, 0x1, -R0 ;  /* 0x000000010909d824 */ /* 0x000fe200078e0a00 */
[----:B------:R-:W-:-:S13]  /*53b0*/  ISETP.GT.U32.AND P5, PT, R0, R5, PT ;  /* 0x000000050000720c */ /* 0x000fda0003fa4070 */
[----:B------:R-:W-:Y:S01]  /*53c0*/  @!P5 IMAD.IADD R5, R5, 0x1, -R0 ;  /* 0x000000010505d824 */ /* 0x000fe200078e0a00 */
[----:B---3--:R-:W-:Y:S02]  /*53d0*/  IABS R4, R17 ;  /* 0x0000001100047213 */ /* 0x008fe40000000000 */
[----:B------:R-:W-:Y:S02]  /*53e0*/  ISETP.GE.AND P1, PT, R17, RZ, PT ;  /* 0x000000ff1100720c */ /* 0x000fe40003f26270 */
[----:B------:R-:W3:Y:S04]  /*53f0*/  LDL.LU R17, [R1+0xec] ;  /* 0x0000ec0001117983 */ /* 0x000ee80000300800 */
[----:B------:R-:W4:Y:S04]  /*5400*/  LDL.LU R29, [R1+0xf0] ;  /* 0x0000f000011d7983 */ /* 0x000f280000300800 */
[----:B------:R-:W4:Y:S04]  /*5410*/  LDL.LU R24, [R1+0x100] ;  /* 0x0001000001187983 */ /* 0x000f280000300800 */
[----:B------:R-:W4:Y:S04]  /*5420*/  LDL.LU R15, [R1+0x1a8] ;  /* 0x0001a800010f7983 */ /* 0x000f280000300800 */
[----:B------:R0:W-:Y:S04]  /*5430*/  STL [R1+0xb0], R11 ;  /* 0x0000b00b01007387 */ /* 0x0001e80000100800 */
[----:B------:R0:W-:Y:S04]  /*5440*/  STL [R1+0x9c], R8 ;  /* 0x00009c0801007387 */ /* 0x0001e80000100800 */
[----:B------:R3:W-:Y:S04]  /*5450*/  STL [R1+0x94], R7 ;  /* 0x0000940701007387 */ /* 0x0007e80000100800 */
[----:B------:R-:W4:Y:S01]  /*5460*/  LDL.LU R18, [R1+0x1ac] ;  /* 0x0001ac0001127983 */ /* 0x000f220000300800 */
[----:B--2---:R-:W-:-:S02]  /*5470*/  IABS R13, R23 ;  /* 0x00000017000d7213 */ /* 0x004fc40000000000 */
[----:B------:R-:W-:Y:S02]  /*5480*/  ISETP.GE.AND P5, PT, R23, RZ, PT ;  /* 0x000000ff1700720c */ /* 0x000fe40003fa6270 */
[----:B------:R-:W2:Y:S01]  /*5490*/  LDL.LU R23, [R1+0x1b8] ;  /* 0x0001b80001177983 */ /* 0x000ea20000300800 */
[----:B-1----:R-:W-:Y:S01]  /*54a0*/  IMAD.HI.U32 R10, R16, R4, RZ ;  /* 0x00000004100a7227 */ /* 0x002fe200078e00ff */
[----:B------:R-:W-:-:S03]  /*54b0*/  ISETP.GT.U32.AND P4, PT, R0, R9, PT ;  /* 0x000000090000720c */ /* 0x000fc60003f84070 */
[----:B------:R-:W-:Y:S01]  /*54c0*/  IMAD.MOV R10, RZ, RZ, -R10 ;  /* 0x000000ffff0a7224 */ /* 0x000fe200078e0a0a */
[----:B------:R-:W-:-:S03]  /*54d0*/  IABS R2, R25 ;  /* 0x0000001900027213 */ /* 0x000fc60000000000 */
[----:B------:R-:W-:Y:S02]  /*54e0*/  IMAD R4, R0, R10, R4 ;  /* 0x0000000a00047224 */ /* 0x000fe400078e0204 */
[----:B------:R-:W-:-:S03]  /*54f0*/  IMAD.HI.U32 R6, R16, R2, RZ ;  /* 0x0000000210067227 */ /* 0x000fc600078e00ff */
[C---:B------:R-:W-:Y:S01]  /*5500*/  ISETP.GT.U32.AND P3, PT, R0.reuse, R4, PT ;  /* 0x000000040000720c */ /* 0x040fe20003f64070 */
[----:B0-----:R-:W-:Y:S02]  /*5510*/  IMAD.MOV.U32 R11, RZ, RZ, R5 ;  /* 0x000000ffff0b7224 */ /* 0x001fe400078e0005 */
[----:B------:R-:W-:Y:S02]  /*5520*/  IMAD.MOV R6, RZ, RZ, -R6 ;  /* 0x000000ffff067224 */ /* 0x000fe400078e0a06 */
[----:B------:R-:W-:Y:S02]  /*5530*/  @!P4 IMAD.IADD R9, R9, 0x1, -R0 ;  /* 0x000000010909c824 */ /* 0x000fe400078e0a00 */
[----:B------:R-:W-:Y:S02]  /*5540*/  @!P6 IMAD.MOV R11, RZ, RZ, -R11 ;  /* 0x000000ffff0be224 */ /* 0x000fe400078e0a0b */
[----:B------:R-:W-:Y:S02]  /*5550*/  IMAD R2, R0, R6, R2 ;  /* 0x0000000600027224 */ /* 0x000fe400078e0202 */
[----:B------:R-:W-:Y:S01]  /*5560*/  @!P2 IMAD.MOV R9, RZ, RZ, -R9 ;  /* 0x000000ffff09a224 */ /* 0x000fe200078e0a09 */
[----:B-----5:R-:W-:Y:S01]  /*5570*/  IABS R10, R22 ;  /* 0x00000016000a7213 */ /* 0x020fe20000000000 */
[----:B------:R-:W-:Y:S01]  /*5580*/  @!P3 IMAD.IADD R4, R4, 0x1, -R0 ;  /* 0x000000010404b824 */ /* 0x000fe200078e0a00 */
[----:B------:R0:W-:Y:S01]  /*5590*/  STL [R1+0x8c], R11 ;  /* 0x00008c0b01007387 */ /* 0x0001e20000100800 */
[----:B------:R-:W-:Y:S01]  /*55a0*/  IMAD.HI.U32 R8, R16, R13, RZ ;  /* 0x0000000d10087227 */ /* 0x000fe200078e00ff */
[----:B------:R-:W-:-:S02]  /*55b0*/  ISETP.GT.U32.AND P4, PT, R0, R2, PT ;  /* 0x000000020000720c */ /* 0x000fc40003f84070 */
[----:B------:R-:W-:Y:S01]  /*55c0*/  ISETP.GE.AND P3, PT, R22, RZ, PT ;  /* 0x000000ff1600720c */ /* 0x000fe20003f66270 */
[----:B------:R1:W-:Y:S01]  /*55d0*/  STL [R1+0x84], R9 ;  /* 0x0000840901007387 */ /* 0x0003e20000100800 */
[----:B------:R-:W-:Y:S01]  /*55e0*/  ISETP.GT.U32.AND P6, PT, R0, R4, PT ;  /* 0x000000040000720c */ /* 0x000fe20003fc4070 */
[----:B------:R-:W-:Y:S02]  /*55f0*/  IMAD.HI.U32 R6, R16, R10, RZ ;  /* 0x0000000a10067227 */ /* 0x000fe400078e00ff */
[----:B------:R-:W5:Y:S02]  /*5600*/  LDL.LU R22, [R1+0x1bc] ;  /* 0x0001bc0001167983 */ /* 0x000f640000300800 */
[----:B------:R-:W-:Y:S02]  /*5610*/  IMAD.MOV R8, RZ, RZ, -R8 ;  /* 0x000000ffff087224 */ /* 0x000fe400078e0a08 */
[----:B------:R-:W-:Y:S02]  /*5620*/  IMAD.MOV R6, RZ, RZ, -R6 ;  /* 0x000000ffff067224 */ /* 0x000fe400078e0a06 */
[----:B------:R-:W-:-:S02]  /*5630*/  IMAD R13, R0, R8, R13 ;  /* 0x00000008000d7224 */ /* 0x000fc400078e020d */
[----:B------:R-:W-:Y:S02]  /*5640*/  IMAD R10, R0, R6, R10 ;  /* 0x00000006000a7224 */ /* 0x000fe400078e020a */
[--C-:B------:R-:W-:Y:S01]  /*5650*/  @!P4 IMAD.IADD R2, R2, 0x1, -R0.reuse ;  /* 0x000000010202c824 */ /* 0x100fe200078e0a00 */
[----:B------:R-:W-:Y:S01]  /*5660*/  ISETP.GT.U32.AND P2, PT, R0, R13, PT ;  /* 0x0000000d0000720c */ /* 0x000fe20003f44070 */
[----:B------:R-:W-:Y:S01]  /*5670*/  @!P6 IMAD.IADD R4, R4, 0x1, -R0 ;  /* 0x000000010404e824 */ /* 0x000fe200078e0a00 */
[C---:B------:R-:W-:Y:S02]  /*5680*/  ISETP.GT.U32.AND P6, PT, R0.reuse, R10, PT ;  /* 0x0000000a0000720c */ /* 0x040fe40003fc4070 */
[----:B------:R-:W-:Y:S02]  /*5690*/  ISETP.GT.U32.AND P4, PT, R0, R2, PT ;  /* 0x000000020000720c */ /* 0x000fe40003f84070 */
[----:B------:R-:W-:-:S07]  /*56a0*/  ISETP.GE.AND P0, PT, R25, RZ, PT ;  /* 0x000000ff1900720c */ /* 0x000fce0003f06270 */
[--C-:B------:R-:W-:Y:S02]  /*56b0*/  @!P2 IMAD.IADD R13, R13, 0x1, -R0.reuse ;  /* 0x000000010d0da824 */ /* 0x100fe400078e0a00 */
[--C-:B------:R-:W-:Y:S02]  /*56c0*/  @!P6 IMAD.IADD R10, R10, 0x1, -R0.reuse ;  /* 0x000000010a0ae824 */ /* 0x100fe400078e0a00 */
[----:B------:R-:W-:Y:S01]  /*56d0*/  @!P4 IMAD.IADD R2, R2, 0x1, -R0 ;  /* 0x000000010202c824 */ /* 0x000fe200078e0a00 */
[C---:B------:R-:W-:Y:S01]  /*56e0*/  ISETP.GT.U32.AND P6, PT, R0.reuse, R13, PT ;  /* 0x0000000d0000720c */ /* 0x040fe20003fc4070 */
[----:B------:R-:W-:Y:S02]  /*56f0*/  @!P1 IMAD.MOV R4, RZ, RZ, -R4 ;  /* 0x000000ffff049224 */ /* 0x000fe400078e0a04 */
[----:B------:R-:W-:Y:S01]  /*5700*/  @!P0 IMAD.MOV R2, RZ, RZ, -R2 ;  /* 0x000000ffff028224 */ /* 0x000fe200078e0a02 */
[----:B------:R-:W-:Y:S02]  /*5710*/  ISETP.GT.U32.AND P1, PT, R0, R10, PT ;  /* 0x0000000a0000720c */ /* 0x000fe40003f24070 */
[----:B------:R2:W-:Y:S04]  /*5720*/  STL [R1+0x74], R4 ;  /* 0x0000740401007387 */ /* 0x0005e80000100800 */
[----:B------:R5:W-:Y:S03]  /*5730*/  STL [R1+0x6c], R2 ;  /* 0x00006c0201007387 */ /* 0x000be60000100800 */
[----:B------:R-:W-:-:S04]  /*5740*/  @!P6 IMAD.IADD R13, R13, 0x1, -R0 ;  /* 0x000000010d0de824 */ /* 0x000fc800078e0a00 */
[----:B------:R-:W-:Y:S02]  /*5750*/  @!P1 IMAD.IADD R10, R10, 0x1, -R0 ;  /* 0x000000010a0a9824 */ /* 0x000fe400078e0a00 */
[----:B------:R-:W-:Y:S02]  /*5760*/  @!P5 IMAD.MOV R13, RZ, RZ, -R13 ;  /* 0x000000ffff0dd224 */ /* 0x000fe400078e0a0d */
[----:B------:R-:W-:Y:S01]  /*5770*/  @!P3 IMAD.MOV R10, RZ, RZ, -R10 ;  /* 0x000000ffff0ab224 */ /* 0x000fe200078e0a0a */
[----:B---3--:R-:W-:-:S05]  /*5780*/  IABS R7, R17 ;  /* 0x0000001100077213 */ /* 0x008fca0000000000 */
[----:B------:R-:W-:Y:S01]  /*5790*/  IMAD.HI.U32 R6, R16, R7, RZ ;  /* 0x0000000710067227 */ /* 0x000fe200078e00ff */
[----:B----4-:R-:W-:Y:S02]  /*57a0*/  IABS R12, R29 ;  /* 0x0000001d000c7213 */ /* 0x010fe40000000000 */
[----:B------:R-:W-:Y:S01]  /*57b0*/  IABS R5, R24 ;  /* 0x0000001800057213 */ /* 0x000fe20000000000 */
[----:B------:R-:W-:Y:S01]  /*57c0*/  IMAD.MOV R6, RZ, RZ, -R6 ;  /* 0x000000ffff067224 */ /* 0x000fe200078e0a06 */
[----:B------:R-:W-:-:S03]  /*57d0*/  IABS R8, R15 ;  /* 0x0000000f00087213 */ /* 0x000fc60000000000 */
[----:B------:R-:W-:Y:S02]  /*57e0*/  IMAD R7, R0, R6, R7 ;  /* 0x0000000600077224 */ /* 0x000fe400078e0207 */
[----:B0-----:R-:W-:-:S04]  /*57f0*/  IMAD.HI.U32 R11, R16, R12, RZ ;  /* 0x0000000c100b7227 */ /* 0x001fc800078e00ff */
[----:B------:R-:W-:-:S04]  /*5800*/  IMAD.HI.U32 R6, R16, R8, RZ ;  /* 0x0000000810067227 */ /* 0x000fc800078e00ff */
[----:B-1----:R-:W-:-:S04]  /*5810*/  IMAD.HI.U32 R9, R16, R5, RZ ;  /* 0x0000000510097227 */ /* 0x002fc800078e00ff */
[----:B------:R-:W-:Y:S02]  /*5820*/  IMAD.MOV R11, RZ, RZ, -R11 ;  /* 0x000000ffff0b7224 */ /* 0x000fe400078e0a0b */
[----:B------:R-:W-:Y:S02]  /*5830*/  IMAD.MOV R6, RZ, RZ, -R6 ;  /* 0x000000ffff067224 */ /* 0x000fe400078e0a06 */
[----:B------:R-:W-:Y:S01]  /*5840*/  IMAD.MOV R9, RZ, RZ, -R9 ;  /* 0x000000ffff097224 */ /* 0x000fe200078e0a09 */
[C---:B------:R-:W-:Y:S01]  /*5850*/  ISETP.GT.U32.AND P4, PT, R0.reuse, R7, PT ;  /* 0x000000070000720c */ /* 0x040fe20003f84070 */
[C---:B------:R-:W-:Y:S01]  /*5860*/  IMAD R12, R0.reuse, R11, R12 ;  /* 0x0000000b000c7224 */ /* 0x040fe200078e020c */
[----:B------:R-:W-:Y:S01]  /*5870*/  ISETP.GE.AND P2, PT, R17, RZ, PT ;  /* 0x000000ff1100720c */ /* 0x000fe20003f46270 */
[C---:B------:R-:W-:Y:S01]  /*5880*/  IMAD R8, R0.reuse, R6, R8 ;  /* 0x0000000600087224 */ /* 0x040fe200078e0208 */
[----:B------:R-:W-:Y:S01]  /*5890*/  IABS R6, R18 ;  /* 0x0000001200067213 */ /* 0x000fe20000000000 */
[----:B------:R-:W-:-:S02]  /*58a0*/  IMAD R5, R0, R9, R5 ;  /* 0x0000000900057224 */ /* 0x000fc400078e0205 */
[----:B------:R-:W-:Y:S02]  /*58b0*/  IMAD.MOV.U32 R17, RZ, RZ, R21 ;  /* 0x000000ffff117224 */ /* 0x000fe400078e0015 */
[----:B------:R-:W3:Y:S01]  /*58c0*/  LDL.LU R21, [R1+0x1c8] ;  /* 0x0001c80001157983 */ /* 0x000ee20000300800 */
[----:B------:R-:W-:Y:S01]  /*58d0*/  ISETP.GT.U32.AND P0, PT, R0, R12, PT ;  /* 0x0000000c0000720c */ /* 0x000fe20003f04070 */
[----:B------:R-:W-:Y:S01]  /*58e0*/  IMAD.HI.U32 R9, R16, R6, RZ ;  /* 0x0000000610097227 */ /* 0x000fe200078e00ff */
[C---:B------:R-:W-:Y:S01]  /*58f0*/  ISETP.GT.U32.AND P6, PT, R0.reuse, R5, PT ;  /* 0x000000050000720c */ /* 0x040fe20003fc4070 */
[----:B------:R-:W4:Y:S02]  /*5900*/  LDL.LU R25, [R1+0x1cc] ;  /* 0x0001cc0001197983 */ /* 0x000f240000300800 */
[----:B------:R-:W-:Y:S01]  /*5910*/  IMAD.MOV R9, RZ, RZ, -R9 ;  /* 0x000000ffff097224 */ /* 0x000fe200078e0a09 */
[----:B------:R-:W-:Y:S01]  /*5920*/  ISETP.GT.U32.AND P1, PT, R0, R8, PT ;  /* 0x000000080000720c */ /* 0x000fe20003f24070 */
[----:B------:R-:W-:-:S02]  /*5930*/  @!P4 IMAD.IADD R7, R7, 0x1, -R0 ;  /* 0x000000010707c824 */ /* 0x000fc400078e0a00 */
[----:B------:R-:W-:-:S03]  /*5940*/  IMAD R6, R0, R9, R6 ;  /* 0x0000000900067224 */ /* 0x000fc600078e0206 */
[----:B------:R-:W-:Y:S01]  /*5950*/  ISETP.GT.U32.AND P4, PT, R0, R7, PT ;  /* 0x000000070000720c */ /* 0x000fe20003f84070 */
[--C-:B------:R-:W-:Y:S01]  /*5960*/  @!P0 IMAD.IADD R12, R12, 0x1, -R0.reuse ;  /* 0x000000010c0c8824 */ /* 0x100fe200078e0a00 */
[----:B------:R-:W-:Y:S01]  /*5970*/  ISETP.GT.U32.AND P0, PT, R0, R6, PT ;  /* 0x000000060000720c */ /* 0x000fe20003f04070 */
[--C-:B------:R-:W-:Y:S01]  /*5980*/  @!P6 IMAD.IADD R5, R5, 0x1, -R0.reuse ;  /* 0x000000010505e824 */ /* 0x100fe200078e0a00 */
[----:B------:R-:W-:Y:S02]  /*5990*/  ISETP.GE.AND P6, PT, R24, RZ, PT ;  /* 0x000000ff1800720c */ /* 0x000fe40003fc6270 */
[----:B------:R-:W4:Y:S02]  /*59a0*/  LDL.LU R24, [R1+0x1d0] ;  /* 0x0001d00001187983 */ /* 0x000f240000300800 */
[----:B------:R-:W-:Y:S01]  /*59b0*/  ISETP.GT.U32.AND P5, PT, R0, R5, PT ;  /* 0x000000050000720c */ /* 0x000fe20003fa4070 */
[----:B------:R-:W-:Y:S01]  /*59c0*/  @!P1 IMAD.IADD R8, R8, 0x1, -R0 ;  /* 0x0000000108089824 */ /* 0x000fe200078e0a00 */
[----:B------:R-:W-:-:S02]  /*59d0*/  ISETP.GT.U32.AND P1, PT, R0, R12, PT ;  /* 0x0000000c0000720c */ /* 0x000fc40003f24070 */
[----:B--2---:R-:W-:Y:S01]  /*59e0*/  IABS R4, R23 ;  /* 0x0000001700047213 */ /* 0x004fe20000000000 */
[--C-:B------:R-:W-:Y:S01]  /*59f0*/  @!P4 IMAD.IADD R7, R7, 0x1, -R0.reuse ;  /* 0x000000010707c824 */ /* 0x100fe200078e0a00 */
[----:B------:R-:W-:Y:S01]  /*5a00*/  ISETP.GE.AND P4, PT, R29, RZ, PT ;  /* 0x000000ff1d00720c */ /* 0x000fe20003f86270 */
[----:B------:R-:W-:Y:S02]  /*5a10*/  @!P0 IMAD.IADD R6, R6, 0x1, -R0 ;  /* 0x0000000106068824 */ /* 0x000fe400078e0a00 */
[----:B------:R-:W-:-:S03]  /*5a20*/  IMAD.HI.U32 R11, R16, R4, RZ ;  /* 0x00000004100b7227 */ /* 0x000fc600078e00ff */
[C---:B------:R-:W-:Y:S01]  /*5a30*/  ISETP.GT.U32.AND P0, PT, R0.reuse, R6, PT ;  /* 0x000000060000720c */ /* 0x040fe20003f04070 */
[----:B------:R-:W-:Y:S02]  /*5a40*/  IMAD.MOV R11, RZ, RZ, -R11 ;  /* 0x000000ffff0b7224 */ /* 0x000fe400078e0a0b */
[----:B------:R-:W-:Y:S02]  /*5a50*/  @!P5 IMAD.IADD R5, R5, 0x1, -R0 ;  /* 0x000000010505d824 */ /* 0x000fe400078e0a00 */
[----:B------:R-:W-:Y:S02]  /*5a60*/  IMAD R4, R0, R11, R4 ;  /* 0x0000000b00047224 */ /* 0x000fe400078e0204 */
[----:B------:R-:W-:Y:S02]  /*5a70*/  IMAD.MOV.U32 R11, RZ, RZ, R7 ;  /* 0x000000ffff0b7224 */ /* 0x000fe400078e0007 */
[----:B------:R-:W-:Y:S02]  /*5a80*/  @!P1 IMAD.IADD R12, R12, 0x1, -R0 ;  /* 0x000000010c0c9824 */ /* 0x000fe400078e0a00 */
[----:B------:R-:W-:-:S02]  /*5a90*/  IMAD.MOV.U32 R14, RZ, RZ, R5 ;  /* 0x000000ffff0e7224 */ /* 0x000fc400078e0005 */
[----:B------:R-:W-:Y:S02]  /*5aa0*/  @!P2 IMAD.MOV R11, RZ, RZ, -R11 ;  /* 0x000000ffff0ba224 */ /* 0x000fe400078e0a0b */
[----:B------:R-:W-:Y:S01]  /*5ab0*/  @!P4 IMAD.MOV R12, RZ, RZ, -R12 ;  /* 0x000000ffff0cc224 */ /* 0x000fe200078e0a0c */
[----:B------:R0:W-:Y:S01]  /*5ac0*/  STL [R1+0x68], R13 ;  /* 0x0000680d01007387 */ /* 0x0001e20000100800 */
[----:B------:R-:W-:Y:S02]  /*5ad0*/  @!P6 IMAD.MOV R14, RZ, RZ, -R14 ;  /* 0x000000ffff0ee224 */ /* 0x000fe400078e0a0e */
[----:B------:R-:W-:Y:S01]  /*5ae0*/  @!P0 IMAD.IADD R6, R6, 0x1, -R0 ;  /* 0x0000000106068824 */ /* 0x000fe200078e0a00 */
[----:B------:R-:W-:Y:S01]  /*5af0*/  STL [R1+0x50], R10 ;  /* 0x0000500a01007387 */ /* 0x000fe20000100800 */
[----:B------:R-:W-:Y:S01]  /*5b00*/  ISETP.GE.AND P0, PT, R23, RZ, PT ;  /* 0x000000ff1700720c */ /* 0x000fe20003f06270 */
[----:B------:R-:W-:Y:S02]  /*5b10*/  IMAD.MOV.U32 R23, RZ, RZ, R17 ;  /* 0x000000ffff177224 */ /* 0x000fe400078e0011 */
[----:B------:R4:W-:Y:S04]  /*5b20*/  STL [R1+0x4c], R11 ;  /* 0x00004c0b01007387 */ /* 0x0009e80000100800 */
[----:B------:R-:W-:Y:S04]  /*5b30*/  STL [R1+0x48], R12 ;  /* 0x0000480c01007387 */ /* 0x000fe80000100800 */
[----:B------:R-:W-:Y:S04]  /*5b40*/  STL [R1+0x44], R14 ;  /* 0x0000440e01007387 */ /* 0x000fe80000100800 */
[----:B------:R-:W2:Y:S01]  /*5b50*/  LDL.LU R17, [R1+0x1dc] ;  /* 0x0001dc0001117983 */ /* 0x000ea20000300800 */
[----:B-----5:R-:W-:-:S02]  /*5b60*/  IABS R2, R22 ;  /* 0x0000001600027213 */ /* 0x020fc40000000000 */
[----:B------:R-:W-:-:S03]  /*5b70*/  ISETP.GT.U32.AND P3, PT, R0, R8, PT ;  /* 0x000000080000720c */ /* 0x000fc60003f64070 */
[----:B------:R-:W-:-:S04]  /*5b80*/  IMAD.HI.U32 R9, R16, R2, RZ ;  /* 0x0000000210097227 */ /* 0x000fc800078e00ff */
[----:B------:R-:W-:-:S04]  /*5b90*/  IMAD.MOV R9, RZ, RZ, -R9 ;  /* 0x000000ffff097224 */ /* 0x000fc800078e0a09 */
[C---:B------:R-:W-:Y:S01]  /*5ba0*/  IMAD R2, R0.reuse, R9, R2 ;  /* 0x0000000900027224 */ /* 0x040fe200078e0202 */
[----:B------:R-:W-:Y:S01]  /*5bb0*/  ISETP.GT.U32.AND P1, PT, R0, R4, PT ;  /* 0x000000040000720c */ /* 0x000fe20003f24070 */
[----:B------:R-:W-:-:S03]  /*5bc0*/  @!P3 IMAD.IADD R8, R8, 0x1, -R0 ;  /* 0x000000010808b824 */ /* 0x000fc600078e0a00 */
[----:B------:R-:W-:Y:S02]  /*5bd0*/  ISETP.GT.U32.AND P3, PT, R0, R2, PT ;  /* 0x000000020000720c */ /* 0x000fe40003f64070 */
[----:B------:R-:W-:-:S07]  /*5be0*/  ISETP.GE.AND P2, PT, R15, RZ, PT ;  /* 0x000000ff0f00720c */ /* 0x000fce0003f46270 */
[----:B------:R-:W-:-:S04]  /*5bf0*/  @!P1 IMAD.IADD R4, R4, 0x1, -R0 ;  /* 0x0000000104049824 */ /* 0x000fc800078e0a00 */
[----:B------:R-:W-:Y:S01]  /*5c00*/  @!P3 IMAD.IADD R2, R2, 0x1, -R0 ;  /* 0x000000010202b824 */ /* 0x000fe200078e0a00 */
[----:B------:R-:W-:Y:S02]  /*5c10*/  ISETP.GT.U32.AND P3, PT, R0, R4, PT ;  /* 0x000000040000720c */ /* 0x000fe40003f64070 */
[----:B------:R-:W-:Y:S02]  /*5c20*/  ISETP.GE.AND P5, PT, R18, RZ, PT ;  /* 0x000000ff1200720c */ /* 0x000fe40003fa6270 */
[----:B------:R-:W-:Y:S02]  /*5c30*/  ISETP.GT.U32.AND P6, PT, R0, R2, PT ;  /* 0x000000020000720c */ /* 0x000fe40003fc4070 */
[----:B------:R-:W-:Y:S01]  /*5c40*/  ISETP.GE.AND P1, PT, R22, RZ, PT ;  /* 0x000000ff1600720c */ /* 0x000fe20003f26270 */
[----:B------:R-:W-:Y:S01]  /*5c50*/  @!P2 IMAD.MOV R8, RZ, RZ, -R8 ;  /* 0x000000ffff08a224 */ /* 0x000fe200078e0a08 */
[----:B------:R-:W5:Y:S05]  /*5c60*/  LDL.LU R22, [R1+0x1ec] ;  /* 0x0001ec0001167983 */ /* 0x000f6a0000300800 */
[----:B------:R-:W-:-:S02]  /*5c70*/  @!P3 IMAD.IADD R4, R4, 0x1, -R0 ;  /* 0x000000010404b824 */ /* 0x000fc400078e0a00 */
[----:B------:R-:W-:Y:S02]  /*5c80*/  @!P5 IMAD.MOV R6, RZ, RZ, -R6 ;  /* 0x000000ffff06d224 */ /* 0x000fe400078e0a06 */
[----:B------:R-:W-:Y:S02]  /*5c90*/  @!P6 IMAD.IADD R2, R2, 0x1, -R0 ;  /* 0x000000010202e824 */ /* 0x000fe400078e0a00 */
[----:B------:R-:W-:Y:S02]  /*5ca0*/  @!P0 IMAD.MOV R4, RZ, RZ, -R4 ;  /* 0x000000ffff048224 */ /* 0x000fe400078e0a04 */
[----:B------:R-:W-:Y:S01]  /*5cb0*/  @!P1 IMAD.MOV R2, RZ, RZ, -R2 ;  /* 0x000000ffff029224 */ /* 0x000fe200078e0a02 */
[----:B---3--:R-:W-:-:S05]  /*5cc0*/  IABS R7, R21 ;  /* 0x0000001500077213 */ /* 0x008fca0000000000 */
[----:B0-----:R-:W-:Y:S01]  /*5cd0*/  IMAD.HI.U32 R13, R16, R7, RZ ;  /* 0x00000007100d7227 */ /* 0x001fe200078e00ff */
[----:B------:R-:W-:Y:S02]  /*5ce0*/  ISETP.GE.AND P2, PT, R21, RZ, PT ;  /* 0x000000ff1500720c */ /* 0x000fe40003f46270 */
[----:B------:R-:W3:Y:S01]  /*5cf0*/  LDL.LU R21, [R1+0x204] ;  /* 0x0002040001157983 */ /* 0x000ee20000300800 */
[----:B------:R-:W-:Y:S01]  /*5d00*/  IMAD.MOV R13, RZ, RZ, -R13 ;  /* 0x000000ffff0d7224 */ /* 0x000fe200078e0a0d */
[----:B----4-:R-:W-:Y:S02]  /*5d10*/  IABS R11, R25 ;  /* 0x00000019000b7213 */ /* 0x010fe40000000000 */
[----:B------:R-:W-:Y:S01]  /*5d20*/  STL [R1+0x40], R8 ;  /* 0x0000400801007387 */ /* 0x000fe20000100800 */
[C---:B------:R-:W-:Y:S01]  /*5d30*/  IMAD R7, R0.reuse, R13, R7 ;  /* 0x0000000d00077224 */ /* 0x040fe200078e0207 */
[----:B------:R-:W-:Y:S02]  /*5d40*/  ISETP.GE.AND P3, PT, R25, RZ, PT ;  /* 0x000000ff1900720c */ /* 0x000fe40003f66270 */
[----:B------:R2:W-:Y:S02]  /*5d50*/  STL [R1+0xdc], R6 ;  /* 0x0000dc0601007387 */ /* 0x0005e40000100800 */
[----:B------:R-:W-:-:S02]  /*5d60*/  ISETP.GT.U32.AND P4, PT, R0, R7, PT ;  /* 0x000000070000720c */ /* 0x000fc40003f84070 */
[----:B------:R-:W4:Y:S01]  /*5d70*/  LDL.LU R25, [R1+0x210] ;  /* 0x0002100001197983 */ /* 0x000f220000300800 */
[----:B------:R-:W-:Y:S02]  /*5d80*/  IABS R9, R24 ;  /* 0x0000001800097213 */ /* 0x000fe40000000000 */
[----:B------:R-:W-:Y:S01]  /*5d90*/  ISETP.GE.AND P0, PT, R24, RZ, PT ;  /* 0x000000ff1800720c */ /* 0x000fe20003f06270 */
[----:B------:R0:W-:Y:S04]  /*5da0*/  STL [R1+0xec], R4 ;  /* 0x0000ec0401007387 */ /* 0x0001e80000100800 */
[----:B------:R5:W-:Y:S04]  /*5db0*/  STL [R1+0xf0], R2 ;  /* 0x0000f00201007387 */ /* 0x000be80000100800 */
[----:B------:R-:W4:Y:S01]  /*5dc0*/  LDL.LU R24, [R1+0x214] ;  /* 0x0002140001187983 */ /* 0x000f220000300800 */
[----:B------:R-:W-:-:S05]  /*5dd0*/  @!P4 IMAD.IADD R7, R7, 0x1, -R0 ;  /* 0x000000010707c824 */ /* 0x000fca00078e0a00 */
[----:B------:R-:W-:-:S13]  /*5de0*/  ISETP.GT.U32.AND P4, PT, R0, R7, PT ;  /* 0x000000070000720c */ /* 0x000fda0003f84070 */
[----:B------:R-:W-:Y:S01]  /*5df0*/  @!P4 IMAD.IADD R7, R7, 0x1, -R0 ;  /* 0x000000010707c824 */ /* 0x000fe200078e0a00 */
[----:B--2---:R-:W-:Y:S02]  /*5e00*/  IABS R6, R17 ;  /* 0x0000001100067213 */ /* 0x004fe40000000000 */
[----:B------:R-:W-:Y:S02]  /*5e10*/  ISETP.GE.AND P4, PT, R17, RZ, PT ;  /* 0x000000ff1100720c */ /* 0x000fe40003f86270 */
[----:B------:R-:W2:Y:S01]  /*5e20*/  LDL.LU R17, [R1+0x218] ;  /* 0x0002180001117983 */ /* 0x000ea20000300800 */
[----:B------:R-:W-:-:S04]  /*5e30*/  IMAD.HI.U32 R10, R16, R11, RZ ;  /* 0x0000000b100a7227 */ /* 0x000fc800078e00ff */
[----:B------:R-:W-:-:S04]  /*5e40*/  IMAD.MOV R10, RZ, RZ, -R10 ;  /* 0x000000ffff0a7224 */ /* 0x000fc800078e0a0a */
[----:B------:R-:W-:-:S05]  /*5e50*/  IMAD R11, R0, R10, R11 ;  /* 0x0000000a000b7224 */ /* 0x000fca00078e020b */
[----:B------:R-:W-:Y:S01]  /*5e60*/  ISETP.GT.U32.AND P5, PT, R0, R11, PT ;  /* 0x0000000b0000720c */ /* 0x000fe20003fa4070 */
[----:B------:R-:W-:-:S04]  /*5e70*/  IMAD.HI.U32 R5, R16, R9, RZ ;  /* 0x0000000910057227 */ /* 0x000fc800078e00ff */
[----:B------:R-:W-:-:S04]  /*5e80*/  IMAD.MOV R5, RZ, RZ, -R5 ;  /* 0x000000ffff057224 */ /* 0x000fc800078e0a05 */
[----:B------:R-:W-:Y:S01]  /*5e90*/  IMAD R9, R0, R5, R9 ;  /* 0x0000000500097224 */ /* 0x000fe200078e0209 */
[----:B------:R-:W-:-:S03]  /*5ea0*/  IABS R5, R23 ;  /* 0x0000001700057213 */ /* 0x000fc60000000000 */
[----:B------:R-:W-:Y:S01]  /*5eb0*/  @!P5 IMAD.IADD R11, R11, 0x1, -R0 ;  /* 0x000000010b0bd824 */ /* 0x000fe200078e0a00 */
[----:B------:R-:W-:Y:S01]  /*5ec0*/  ISETP.GT.U32.AND P6, PT, R0, R9, PT ;  /* 0x000000090000720c */ /* 0x000fe20003fc4070 */
[----:B0-----:R-:W-:-:S03]  /*5ed0*/  IMAD.HI.U32 R4, R16, R5, RZ ;  /* 0x0000000510047227 */ /* 0x001fc600078e00ff */
[----:B------:R-:W-:Y:S01]  /*5ee0*/  ISETP.GT.U32.AND P1, PT, R0, R11, PT ;  /* 0x0000000b0000720c */ /* 0x000fe20003f24070 */
[----:B------:R-:W-:-:S04]  /*5ef0*/  IMAD.MOV R4, RZ, RZ, -R4 ;  /* 0x000000ffff047224 */ /* 0x000fc800078e0a04 */
[----:B------:R-:W-:Y:S02]  /*5f00*/  IMAD R5, R0, R4, R5 ;  /* 0x0000000400057224 */ /* 0x000fe400078e0205 */
[----:B------:R-:W-:-:S04]  /*5f10*/  IMAD.HI.U32 R12, R16, R6, RZ ;  /* 0x00000006100c7227 */ /* 0x000fc800078e00ff */
[--C-:B------:R-:W-:Y:S02]  /*5f20*/  @!P6 IMAD.IADD R9, R9, 0x1, -R0.reuse ;  /* 0x000000010909e824 */ /* 0x100fe400078e0a00 */
[----:B------:R-:W-:Y:S01]  /*5f30*/  @!P1 IMAD.IADD R11, R11, 0x1, -R0 ;  /* 0x000000010b0b9824 */ /* 0x000fe200078e0a00 */
[C---:B------:R-:W-:Y:S01]  /*5f40*/  ISETP.GT.U32.AND P1, PT, R0.reuse, R5, PT ;  /* 0x000000050000720c */ /* 0x040fe20003f24070 */
[----:B------:R-:W-:Y:S01]  /*5f50*/  IMAD.MOV R12, RZ, RZ, -R12 ;  /* 0x000000ffff0c7224 */ /* 0x000fe200078e0a0c */
[----:B------:R-:W-:-:S03]  /*5f60*/  ISETP.GT.U32.AND P6, PT, R0, R9, PT ;  /* 0x000000090000720c */ /* 0x000fc60003fc4070 */
[----:B------:R-:W-:Y:S02]  /*5f70*/  IMAD R6, R0, R12, R6 ;  /* 0x0000000c00067224 */ /* 0x000fe400078e0206 */
[----:B------:R-:W-:-:S06]  /*5f80*/  IMAD.MOV.U32 R13, RZ, RZ, R7 ;  /* 0x000000ffff0d7224 */ /* 0x000fcc00078e0007 */
[--C-:B------:R-:W-:Y:S01]  /*5f90*/  @!P1 IMAD.IADD R5, R5, 0x1, -R0.reuse ;  /* 0x0000000105059824 */ /* 0x100fe200078e0a00 */
[----:B------:R-:W-:Y:S01]  /*5fa0*/  ISETP.GT.U32.AND P1, PT, R0, R6, PT ;  /* 0x000000060000720c */ /* 0x000fe20003f24070 */
[----:B------:R-:W-:Y:S02]  /*5fb0*/  @!P6 IMAD.IADD R9, R9, 0x1, -R0 ;  /* 0x000000010909e824 */ /* 0x000fe400078e0a00 */
[----:B------:R-:W-:Y:S02]  /*5fc0*/  @!P2 IMAD.MOV R13, RZ, RZ, -R13 ;  /* 0x000000ffff0da224 */ /* 0x000fe400078e0a0d */
[----:B------:R-:W-:Y:S01]  /*5fd0*/  @!P3 IMAD.MOV R11, RZ, RZ, -R11 ;  /* 0x000000ffff0bb224 */ /* 0x000fe200078e0a0b */
[----:B------:R-:W-:Y:S01]  /*5fe0*/  ISETP.GE.AND P5, PT, R23, RZ, PT ;  /* 0x000000ff1700720c */ /* 0x000fe20003fa6270 */
[----:B------:R-:W-:Y:S01]  /*5ff0*/  @!P0 IMAD.MOV R9, RZ, RZ, -R9 ;  /* 0x000000ffff098224 */ /* 0x000fe200078e0a09 */
[----:B------:R-:W2:Y:S01]  /*6000*/  LDL.LU R23, [R1+0x21c] ;  /* 0x00021c0001177983 */ /* 0x000ea20000300800 */
[----:B-----5:R-:W-:-:S02]  /*6010*/  IABS R2, R22 ;  /* 0x0000001600027213 */ /* 0x020fc40000000000 */
[----:B------:R-:W-:Y:S01]  /*6020*/  ISETP.GE.AND P6, PT, R22, RZ, PT ;  /* 0x000000ff1600720c */ /* 0x000fe20003fc6270 */
[----:B------:R-:W-:Y:S01]  /*6030*/  STL [R1+0x38], R13 ;  /* 0x0000380d01007387 */ /* 0x000fe20000100800 */
[----:B------:R-:W-:-:S03]  /*6040*/  ISETP.GT.U32.AND P2, PT, R0, R5, PT ;  /* 0x000000050000720c */ /* 0x000fc60003f44070 */
[----:B------:R-:W-:Y:S01]  /*6050*/  STL [R1+0x34], R11 ;  /* 0x0000340b01007387 */ /* 0x000fe20000100800 */
[----:B------:R-:W-:-:S03]  /*6060*/  @!P1 IMAD.IADD R6, R6, 0x1, -R0 ;  /* 0x0000000106069824 */ /* 0x000fc600078e0a00 */
[----:B------:R-:W5:Y:S02]  /*6070*/  LDL.LU R22, [R1+0x220] ;  /* 0x0002200001167983 */ /* 0x000f640000300800 */
[----:B------:R-:W-:-:S04]  /*6080*/  ISETP.GT.U32.AND P1, PT, R0, R6, PT ;  /* 0x000000060000720c */ /* 0x000fc80003f24070 */
[----:B------:R-:W-:Y:S02]  /*6090*/  @!P2 IMAD.IADD R5, R5, 0x1, -R0 ;  /* 0x000000010505a824 */ /* 0x000fe400078e0a00 */
[----:B------:R-:W-:-:S04]  /*60a0*/  IMAD.HI.U32 R8, R16, R2, RZ ;  /* 0x0000000210087227 */ /* 0x000fc800078e00ff */
[----:B------:R-:W-:Y:S02]  /*60b0*/  IMAD.MOV.U32 R12, RZ, RZ, R5 ;  /* 0x000000ffff0c7224 */ /* 0x000fe400078e0005 */
[----:B------:R-:W-:Y:S02]  /*60c0*/  IMAD.MOV R8, RZ, RZ, -R8 ;  /* 0x000000ffff087224 */ /* 0x000fe400078e0a08 */
[----:B------:R-:W-:Y:S02]  /*60d0*/  @!P5 IMAD.MOV R12, RZ, RZ, -R12 ;  /* 0x000000ffff0cd224 */ /* 0x000fe400078e0a0c */
[----:B------:R-:W-:Y:S02]  /*60e0*/  @!P1 IMAD.IADD R6, R6, 0x1, -R0 ;  /* 0x0000000106069824 */ /* 0x000fe400078e0a00 */
[----:B------:R-:W-:Y:S01]  /*60f0*/  IMAD R2, R0, R8, R2 ;  /* 0x0000000800027224 */ /* 0x000fe200078e0202 */
[----:B---3--:R-:W-:Y:S02]  /*6100*/  IABS R10, R21 ;  /* 0x00000015000a7213 */ /* 0x008fe40000000000 */
[----:B------:R-:W-:-:S02]  /*6110*/  ISETP.GE.AND P3, PT, R21, RZ, PT ;  /* 0x000000ff1500720c */ /* 0x000fc40003f66270 */
[----:B------:R-:W3:Y:S04]  /*6120*/  LDL.LU R21, [R1+0x224] ;  /* 0x0002240001157983 */ /* 0x000ee80000300800 */
[----:B------:R4:W-:Y:S02]  /*6130*/  STL [R1+0xb8], R9 ;  /* 0x0000b80901007387 */ /* 0x0009e40000100800 */
[----:B----4-:R-:W-:-:S05]  /*6140*/  IABS R9, R24 ;  /* 0x0000001800097213 */ /* 0x010fca0000000000 */
[----:B------:R-:W-:-:S04]  /*6150*/  IMAD.HI.U32 R11, R16, R9, RZ ;  /* 0x00000009100b7227 */ /* 0x000fc800078e00ff */
[----:B------:R-:W-:-:S04]  /*6160*/  IMAD.MOV R11, RZ, RZ, -R11 ;  /* 0x000000ffff0b7224 */ /* 0x000fc800078e0a0b */
[C---:B------:R-:W-:Y:S01]  /*6170*/  IMAD R9, R0.reuse, R11, R9 ;  /* 0x0000000b00097224 */ /* 0x040fe200078e0209 */
[----:B------:R0:W-:Y:S04]  /*6180*/  STL [R1+0xb4], R12 ;  /* 0x0000b40c01007387 */ /* 0x0001e80000100800 */
[----:B------:R-:W-:Y:S01]  /*6190*/  ISETP.GT.U32.AND P1, PT, R0, R9, PT ;  /* 0x000000090000720c */ /* 0x000fe20003f24070 */
[----:B------:R-:W-:-:S04]  /*61a0*/  IMAD.HI.U32 R8, R16, R10, RZ ;  /* 0x0000000a10087227 */ /* 0x000fc800078e00ff */
[----:B0-----:R-:W-:Y:S02]  /*61b0*/  IMAD.MOV.U32 R12, RZ, RZ, R6 ;  /* 0x000000ffff0c7224 */ /* 0x001fe400078e0006 */
[----:B------:R-:W-:Y:S02]  /*61c0*/  IMAD.MOV R8, RZ, RZ, -R8 ;  /* 0x000000ffff087224 */ /* 0x000fe400078e0a08 */
[----:B------:R-:W-:Y:S02]  /*61d0*/  @!P4 IMAD.MOV R12, RZ, RZ, -R12 ;  /* 0x000000ffff0cc224 */ /* 0x000fe400078e0a0c */
[----:B------:R-:W-:Y:S02]  /*61e0*/  IMAD R10, R0, R8, R10 ;  /* 0x00000008000a7224 */ /* 0x000fe400078e020a */
[----:B------:R-:W-:Y:S01]  /*61f0*/  @!P1 IMAD.IADD R9, R9, 0x1, -R0 ;  /* 0x0000000109099824 */ /* 0x000fe200078e0a00 */
[----:B------:R-:W-:Y:S01]  /*6200*/  STL [R1+0x30], R12 ;  /* 0x0000300c01007387 */ /* 0x000fe20000100800 */
[----:B--2---:R-:W-:-:S02]  /*6210*/  IABS R8, R17 ;  /* 0x0000001100087213 */ /* 0x004fc40000000000 */
[----:B------:R-:W-:Y:S02]  /*6220*/  ISETP.GE.AND P1, PT, R17, RZ, PT ;  /* 0x000000ff1100720c */ /* 0x000fe40003f26270 */
[----:B------:R-:W2:Y:S01]  /*6230*/  LDL.LU R17, [R1+0x228] ;  /* 0x0002280001117983 */ /* 0x000ea20000300800 */
[----:B------:R-:W-:Y:S02]  /*6240*/  IABS R4, R25 ;  /* 0x0000001900047213 */ /* 0x000fe40000000000 */
[----:B------:R-:W-:-:S03]  /*6250*/  ISETP.GT.U32.AND P0, PT, R0, R2, PT ;  /* 0x000000020000720c */ /* 0x000fc60003f04070 */
[----:B------:R-:W-:-:S04]  /*6260*/  IMAD.HI.U32 R7, R16, R4, RZ ;  /* 0x0000000410077227 */ /* 0x000fc800078e00ff */
[----:B------:R-:W-:-:S04]  /*6270*/  IMAD.MOV R7, RZ, RZ, -R7 ;  /* 0x000000ffff077224 */ /* 0x000fc800078e0a07 */
[C---:B------:R-:W-:Y:S01]  /*6280*/  IMAD R4, R0.reuse, R7, R4 ;  /* 0x0000000700047224 */ /* 0x040fe200078e0204 */
[----:B------:R-:W-:Y:S01]  /*6290*/  ISETP.GT.U32.AND P2, PT, R0, R10, PT ;  /* 0x0000000a0000720c */ /* 0x000fe20003f44070 */
[----:B------:R-:W-:-:S03]  /*62a0*/  @!P0 IMAD.IADD R2, R2, 0x1, -R0 ;  /* 0x0000000102028824 */ /* 0x000fc600078e0a00 */
[C---:B------:R-:W-:Y:S02]  /*62b0*/  ISETP.GT.U32.AND P5, PT, R0.reuse, R4, PT ;  /* 0x000000040000720c */ /* 0x040fe40003fa4070 */
[----:B------:R-:W-:-:S07]  /*62c0*/  ISETP.GT.U32.AND P0, PT, R0, R2, PT ;  /* 0x000000020000720c */ /* 0x000fce0003f04070 */
[----:B------:R-:W-:-:S04]  /*62d0*/  @!P2 IMAD.IADD R10, R10, 0x1, -R0 ;  /* 0x000000010a0aa824 */ /* 0x000fc800078e0a00 */
[--C-:B------:R-:W-:Y:S01]  /*62e0*/  @!P5 IMAD.IADD R4, R4, 0x1, -R0.reuse ;  /* 0x000000010404d824 */ /* 0x100fe200078e0a00 */
[----:B------:R-:W-:Y:S01]  /*62f0*/  ISETP.GT.U32.AND P2, PT, R0, R10, PT ;  /* 0x0000000a0000720c */ /* 0x000fe20003f44070 */
[----:B------:R-:W-:-:S03]  /*6300*/  @!P0 IMAD.IADD R2, R2, 0x1, -R0 ;  /* 0x0000000102028824 */ /* 0x000fc600078e0a00 */
[----:B------:R-:W-:Y:S01]  /*6310*/  ISETP.GT.U32.AND P4, PT, R0, R4, PT ;  /* 0x000000040000720c */ /* 0x000fe20003f84070 */
[----:B------:R-:W-:Y:S01]  /*6320*/  IMAD.HI.U32 R5, R16, R8, RZ ;  /* 0x0000000810057227 */ /* 0x000fe200078e00ff */
[----:B------:R-:W-:-:S03]  /*6330*/  ISETP.GE.AND P5, PT, R25, RZ, PT ;  /* 0x000000ff1900720c */ /* 0x000fc60003fa6270 */
[----:B------:R-:W-:Y:S02]  /*6340*/  IMAD.MOV.U32 R11, RZ, RZ, R2 ;  /* 0x000000ffff0b7224 */ /* 0x000fe400078e0002 */
[----:B------:R-:W-:Y:S02]  /*6350*/  IMAD.MOV R5, RZ, RZ, -R5 ;  /* 0x000000ffff057224 */ /* 0x000fe400078e0a05 */
[----:B------:R-:W-:Y:S02]  /*6360*/  @!P6 IMAD.MOV R11, RZ, RZ, -R11 ;  /* 0x000000ffff0be224 */ /* 0x000fe400078e0a0b */
[----:B------:R-:W-:Y:S02]  /*6370*/  IMAD R8, R0, R5, R8 ;  /* 0x0000000500087224 */ /* 0x000fe400078e0208 */
[--C-:B------:R-:W-:Y:S02]  /*6380*/  @!P2 IMAD.IADD R10, R10, 0x1, -R0.reuse ;  /* 0x000000010a0aa824 */ /* 0x100fe400078e0a00 */
[----:B------:R-:W-:Y:S01]  /*6390*/  @!P4 IMAD.IADD R4, R4, 0x1, -R0 ;  /* 0x000000010404c824 */ /* 0x000fe200078e0a00 */
[----:B------:R0:W-:Y:S01]  /*63a0*/  STL [R1+0xac], R11 ;  /* 0x0000ac0b01007387 */ /* 0x0001e20000100800 */
[----:B------:R-:W-:Y:S01]  /*63b0*/  @!P3 IMAD.MOV R10, RZ, RZ, -R10 ;  /* 0x000000ffff0ab224 */ /* 0x000fe200078e0a0a */
[----:B------:R-:W-:Y:S01]  /*63c0*/  ISETP.GT.U32.AND P0, PT, R0, R8, PT ;  /* 0x000000080000720c */ /* 0x000fe20003f04070 */
[----:B0-----:R-:W-:-:S03]  /*63d0*/  IMAD.MOV.U32 R11, RZ, RZ, R4 ;  /* 0x000000ffff0b7224 */ /* 0x001fc600078e0004 */
[----:B------:R0:W-:Y:S01]  /*63e0*/  STL [R1+0xa0], R10 ;  /* 0x0000a00a01007387 */ /* 0x0001e20000100800 */
[----:B------:R-:W-:Y:S01]  /*63f0*/  @!P5 IMAD.MOV R11, RZ, RZ, -R11 ;  /* 0x000000ffff0bd224 */ /* 0x000fe200078e0a0b */
[----:B-----5:R-:W-:Y:S02]  /*6400*/  IABS R6, R22 ;  /* 0x0000001600067213 */ /* 0x020fe40000000000 */
[----:B------:R-:W-:Y:S02]  /*6410*/  ISETP.GE.AND P5, PT, R22, RZ, PT ;  /* 0x000000ff1600720c */ /* 0x000fe40003fa6270 */
[----:B------:R-:W4:Y:S03]  /*6420*/  LDL.LU R22, [R1+0x230] ;  /* 0x0002300001167983 */ /* 0x000f260000300800 */
[----:B------:R-:W-:Y:S01]  /*6430*/  @!P0 IMAD.IADD R8, R8, 0x1, -R0 ;  /* 0x0000000108088824 */ /* 0x000fe200078e0a00 */
[----:B------:R-:W-:-:S02]  /*6440*/  ISETP.GT.U32.AND P0, PT, R0, R9, PT ;  /* 0x000000090000720c */ /* 0x000fc40003f04070 */
[----:B------:R-:W-:Y:S01]  /*6450*/  IABS R7, R23 ;  /* 0x0000001700077213 */ /* 0x000fe20000000000 */
[----:B------:R-:W5:Y:S01]  /*6460*/  LDL.LU R25, [R1+0x238] ;  /* 0x0002380001197983 */ /* 0x000f620000300800 */
[----:B------:R-:W-:-:S03]  /*6470*/  ISETP.GE.AND P2, PT, R24, RZ, PT ;  /* 0x000000ff1800720c */ /* 0x000fc60003f46270 */
[----:B------:R-:W-:-:S04]  /*6480*/  IMAD.HI.U32 R5, R16, R7, RZ ;  /* 0x0000000710057227 */ /* 0x000fc800078e00ff */
[----:B------:R-:W-:Y:S02]  /*6490*/  IMAD.MOV R5, RZ, RZ, -R5 ;  /* 0x000000ffff057224 */ /* 0x000fe400078e0a05 */
[----:B------:R-:W-:Y:S01]  /*64a0*/  @!P0 IMAD.IADD R9, R9, 0x1, -R0 ;  /* 0x0000000109098824 */ /* 0x000fe200078e0a00 */
[----:B------:R-:W-:Y:S01]  /*64b0*/  STL [R1+0xa8], R11 ;  /* 0x0000a80b01007387 */ /* 0x000fe20000100800 */
[C---:B------:R-:W-:Y:S02]  /*64c0*/  IMAD R7, R0.reuse, R5, R7 ;  /* 0x0000000500077224 */ /* 0x040fe400078e0207 */
[----:B------:R-:W-:Y:S01]  /*64d0*/  @!P2 IMAD.MOV R9, RZ, RZ, -R9 ;  /* 0x000000ffff09a224 */ /* 0x000fe200078e0a09 */
[----:B------:R-:W-:-:S13]  /*64e0*/  ISETP.GT.U32.AND P6, PT, R0, R8, PT ;  /* 0x000000080000720c */ /* 0x000fda0003fc4070 */
[----:B------:R-:W-:-:S04]  /*64f0*/  @!P6 IMAD.IADD R8, R8, 0x1, -R0 ;  /* 0x000000010808e824 */ /* 0x000fc800078e0a00 */
[----:B0-----:R-:W-:-:S04]  /*6500*/  IMAD.MOV.U32 R10, RZ, RZ, R8 ;  /* 0x000000ffff0a7224 */ /* 0x001fc800078e0008 */
[----:B------:R-:W-:Y:S01]  /*6510*/  @!P1 IMAD.MOV R10, RZ, RZ, -R10 ;  /* 0x000000ffff0a9224 */ /* 0x000fe200078e0a0a */
[----:B------:R-:W-:Y:S02]  /*6520*/  ISETP.GE.AND P1, PT, R20, RZ, PT ;  /* 0x000000ff1400720c */ /* 0x000fe40003f26270 */
[----:B------:R-:W-:Y:S02]  /*6530*/  IABS R12, R20 ;  /* 0x00000014000c7213 */ /* 0x000fe40000000000 */
[----:B---3--:R-:W-:Y:S02]  /*6540*/  IABS R5, R21 ;  /* 0x0000001500057213 */ /* 0x008fe40000000000 */
[----:B------:R-:W-:Y:S02]  /*6550*/  ISETP.GE.AND P0, PT, R21, RZ, PT ;  /* 0x000000ff1500720c */ /* 0x000fe40003f06270 */
[----:B------:R-:W3:Y:S01]  /*6560*/  LDL.LU R21, [R1+0x234] ;  /* 0x0002340001157983 */ /* 0x000ee20000300800 */
[----:B--2---:R-:W-:-:S02]  /*6570*/  IABS R4, R17 ;  /* 0x0000001100047213 */ /* 0x004fc40000000000 */
[----:B------:R-:W-:Y:S02]  /*6580*/  ISETP.GE.AND P2, PT, R17, RZ, PT ;  /* 0x000000ff1100720c */ /* 0x000fe40003f46270 */
[----:B------:R-:W2:Y:S04]  /*6590*/  LDL.LU R17, [R1+0x23c] ;  /* 0x00023c0001117983 */ /* 0x000ea80000300800 */
[----:B------:R4:W-:Y:S04]  /*65a0*/  STL [R1+0xa4], R9 ;  /* 0x0000a40901007387 */ /* 0x0009e80000100800 */
[----:B------:R5:W-:Y:S04]  /*65b0*/  STL [R1+0xc4], R10 ;  /* 0x0000c40a01007387 */ /* 0x000be80000100800 */
[----:B------:R-:W2:Y:S01]  /*65c0*/  LDL.LU R20, [R1+0x240] ;  /* 0x0002400001147983 */ /* 0x000ea20000300800 */
[----:B------:R-:W-:Y:S01]  /*65d0*/  ISETP.GT.U32.AND P4, PT, R0, R7, PT ;  /* 0x000000070000720c */ /* 0x000fe20003f84070 */
[----:B------:R-:W-:Y:S01]  /*65e0*/  IMAD.HI.U32 R2, R16, R6, RZ ;  /* 0x0000000610027227 */ /* 0x000fe200078e00ff */
[----:B------:R-:W-:Y:S01]  /*65f0*/  ISETP.GE.AND P3, PT, R23, RZ, PT ;  /* 0x000000ff1700720c */ /* 0x000fe20003f66270 */
[----:B------:R-:W2:Y:S02]  /*6600*/  LDL.LU R24, [R1+0x244] ;  /* 0x0002440001187983 */ /* 0x000ea40000300800 */
[----:B------:R-:W-:-:S02]  /*6610*/  IMAD.MOV R2, RZ, RZ, -R2 ;  /* 0x000000ffff027224 */ /* 0x000fc400078e0a02 */
[----:B------:R-:W-:Y:S01]  /*6620*/  IMAD.HI.U32 R15, R16, R12, RZ ;  /* 0x0000000c100f7227 */ /* 0x000fe200078e00ff */
[----:B------:R-:W2:Y:S05]  /*6630*/  LDL.LU R23, [R1+0x248] ;  /* 0x0002480001177983 */ /* 0x000eaa0000300800 */
[----:B------:R-:W-:Y:S02]  /*6640*/  @!P4 IMAD.IADD R7, R7, 0x1, -R0 ;  /* 0x000000010707c824 */ /* 0x000fe400078e0a00 */
[----:B------:R-:W-:Y:S02]  /*6650*/  IMAD R6, R0, R2, R6 ;  /* 0x0000000200067224 */ /* 0x000fe400078e0206 */
[----:B------:R-:W-:Y:S01]  /*6660*/  IMAD.HI.U32 R2, R16, R5, RZ ;  /* 0x0000000510027227 */ /* 0x000fe200078e00ff */
[----:B------:R-:W-:-:S03]  /*6670*/  ISETP.GT.U32.AND P4, PT, R0, R7, PT ;  /* 0x000000070000720c */ /* 0x000fc60003f84070 */
[----:B------:R-:W-:-:S04]  /*6680*/  IMAD.MOV R2, RZ, RZ, -R2 ;  /* 0x000000ffff027224 */ /* 0x000fc800078e0a02 */
[----:B------:R-:W-:-:S06]  /*6690*/  IMAD R5, R0, R2, R5 ;  /* 0x0000000200057224 */ /* 0x000fcc00078e0205 */
[----:B------:R-:W-:Y:S01]  /*66a0*/  @!P4 IMAD.IADD R7, R7, 0x1, -R0 ;  /* 0x000000010707c824 */ /* 0x000fe200078e0a00 */
[C---:B------:R-:W-:Y:S02]  /*66b0*/  ISETP.GT.U32.AND P4, PT, R0.reuse, R5, PT ;  /* 0x000000050000720c */ /* 0x040fe40003f84070 */
[----:B------:R-:W-:Y:S01]  /*66c0*/  ISETP.GT.U32.AND P6, PT, R0, R6, PT ;  /* 0x000000060000720c */ /* 0x000fe20003fc4070 */
[----:B------:R-:W-:-:S10]  /*66d0*/  IMAD.MOV R15, RZ, RZ, -R15 ;  /* 0x000000ffff0f7224 */ /* 0x000fd400078e0a0f */
[--C-:B------:R-:W-:Y:S02]  /*66e0*/  @!P4 IMAD.IADD R5, R5, 0x1, -R0.reuse ;  /* 0x000000010505c824 */ /* 0x100fe400078e0a00 */
[----:B------:R-:W-:-:S03]  /*66f0*/  @!P6 IMAD.IADD R6, R6, 0x1, -R0 ;  /* 0x000000010606e824 */ /* 0x000fc600078e0a00 */
[----:B------:R-:W-:Y:S01]  /*6700*/  ISETP.GT.U32.AND P4, PT, R0, R5, PT ;  /* 0x000000050000720c */ /* 0x000fe20003f84070 */
[----:B------:R-:W-:Y:S01]  /*6710*/  IMAD.HI.U32 R2, R16, R4, RZ ;  /* 0x0000000410027227 */ /* 0x000fe200078e00ff */
[C---:B------:R-:W-:Y:S02]  /*6720*/  ISETP.GT.U32.AND P6, PT, R0.reuse, R6, PT ;  /* 0x000000060000720c */ /* 0x040fe40003fc4070 */
[----:B----4-:R-:W-:Y:S01]  /*6730*/  IABS R9, R22 ;  /* 0x0000001600097213 */ /* 0x010fe20000000000 */
[----:B------:R-:W-:-:S04]  /*6740*/  IMAD R12, R0, R15, R12 ;  /* 0x0000000f000c7224 */ /* 0x000fc800078e020c */
[----:B------:R-:W-:-:S04]  /*6750*/  IMAD.HI.U32 R14, R16, R9, RZ ;  /* 0x00000009100e7227 */ /* 0x000fc800078e00ff */
[----:B------:R-:W-:Y:S02]  /*6760*/  IMAD.MOV R14, RZ, RZ, -R14 ;  /* 0x000000ffff0e7224 */ /* 0x000fe400078e0a0e */
[----:B------:R-:W-:Y:S02]  /*6770*/  IMAD.MOV R2, RZ, RZ, -R2 ;  /* 0x000000ffff027224 */ /* 0x000fe400078e0a02 */
[C---:B------:R-:W-:Y:S02]  /*6780*/  IMAD R9, R0.reuse, R14, R9 ;  /* 0x0000000e00097224 */ /* 0x040fe400078e0209 */
[----:B------:R-:W-:Y:S01]  /*6790*/  @!P4 IMAD.IADD R5, R5, 0x1, -R0 ;  /* 0x000000010505c824 */ /* 0x000fe200078e0a00 */
[C---:B------:R-:W-:Y:S01]  /*67a0*/  ISETP.GT.U32.AND P4, PT, R0.reuse, R12, PT ;  /* 0x0000000c0000720c */ /* 0x040fe20003f84070 */
[C---:B------:R-:W-:Y:S02]  /*67b0*/  IMAD R4, R0.reuse, R2, R4 ;  /* 0x0000000200047224 */ /* 0x040fe400078e0204 */
[----:B------:R-:W-:Y:S01]  /*67c0*/  @!P3 IMAD.MOV R7, RZ, RZ, -R7 ;  /* 0x000000ffff07b224 */ /* 0x000fe200078e0a07 */
[----:B------:R-:W-:-:S02]  /*67d0*/  ISETP.GT.U32.AND P3, PT, R0, R9, PT ;  /* 0x000000090000720c */ /* 0x000fc40003f64070 */
[----:B-----5:R-:W-:Y:S01]  /*67e0*/  IABS R10, R25 ;  /* 0x00000019000a7213 */ /* 0x020fe20000000000 */
[----:B------:R-:W-:Y:S01]  /*67f0*/  @!P6 IMAD.IADD R6, R6, 0x1, -R0 ;  /* 0x000000010606e824 */ /* 0x000fe200078e0a00 */
[----:B------:R-:W-:-:S03]  /*6800*/  ISETP.GT.U32.AND P6, PT, R0, R4, PT ;  /* 0x000000040000720c */ /* 0x000fc60003fc4070 */
[----:B------:R-:W-:-:S04]  /*6810*/  IMAD.HI.U32 R8, R16, R10, RZ ;  /* 0x0000000a10087227 */ /* 0x000fc800078e00ff */
[----:B------:R-:W-:Y:S02]  /*6820*/  @!P4 IMAD.IADD R12, R12, 0x1, -R0 ;  /* 0x000000010c0cc824 */ /* 0x000fe400078e0a00 */
[----:B------:R-:W-:Y:S02]  /*6830*/  IMAD.MOV R8, RZ, RZ, -R8 ;  /* 0x000000ffff087224 */ /* 0x000fe400078e0a08 */
[----:B------:R-:W-:Y:S01]  /*6840*/  @!P3 IMAD.IADD R9, R9, 0x1, -R0 ;  /* 0x000000010909b824 */ /* 0x000fe200078e0a00 */
[C---:B------:R-:W-:Y:S01]  /*6850*/  ISETP.GT.U32.AND P3, PT, R0.reuse, R12, PT ;  /* 0x0000000c0000720c */ /* 0x040fe20003f64070 */
[----:B------:R-:W-:Y:S02]  /*6860*/  IMAD R10, R0, R8, R10 ;  /* 0x00000008000a7224 */ /* 0x000fe400078e020a */
[----:B------:R-:W-:-:S05]  /*6870*/  @!P6 IMAD.IADD R4, R4, 0x1, -R0 ;  /* 0x000000010404e824 */ /* 0x000fca00078e0a00 */
[----:B------:R-:W-:Y:S01]  /*6880*/  ISETP.GT.U32.AND P6, PT, R0, R4, PT ;  /* 0x000000040000720c */ /* 0x000fe20003fc4070 */
[----:B------:R-:W-:-:S04]  /*6890*/  IMAD.MOV.U32 R29, RZ, RZ, R6 ;  /* 0x000000ffff1d7224 */ /* 0x000fc800078e0006 */
[----:B------:R-:W-:Y:S02]  /*68a0*/  @!P3 IMAD.IADD R12, R12, 0x1, -R0 ;  /* 0x000000010c0cb824 */ /* 0x000fe400078e0a00 */
[----:B------:R-:W-:Y:S02]  /*68b0*/  IMAD.MOV.U32 R18, RZ, RZ, R5 ;  /* 0x000000ffff127224 */ /* 0x000fe400078e0005 */
[----:B------:R-:W-:Y:S02]  /*68c0*/  @!P5 IMAD.MOV R29, RZ, RZ, -R29 ;  /* 0x000000ffff1dd224 */ /* 0x000fe400078e0a1d */
[----:B------:R-:W-:Y:S02]  /*68d0*/  @!P0 IMAD.MOV R18, RZ, RZ, -R18 ;  /* 0x000000ffff128224 */ /* 0x000fe400078e0a12 */
[----:B------:R-:W-:Y:S01]  /*68e0*/  @!P6 IMAD.IADD R4, R4, 0x1, -R0 ;  /* 0x000000010404e824 */ /* 0x000fe200078e0a00 */
[----:B------:R-:W-:Y:S01]  /*68f0*/  STL [R1+0x2c], R7 ;  /* 0x00002c0701007387 */ /* 0x000fe20000100800 */
[----:B------:R-:W-:-:S02]  /*6900*/  ISETP.GE.AND P0, PT, R22, RZ, PT ;  /* 0x000000ff1600720c */ /* 0x000fc40003f06270 */
[----:B------:R-:W-:Y:S01]  /*6910*/  @!P2 IMAD.MOV R4, RZ, RZ, -R4 ;  /* 0x000000ffff04a224 */ /* 0x000fe200078e0a04 */
[----:B------:R-:W-:Y:S04]  /*6920*/  STL [R1+0x28], R29 ;  /* 0x0000281d01007387 */ /* 0x000fe80000100800 */
[----:B------:R-:W-:Y:S04]  /*6930*/  STL [R1+0x24], R18 ;  /* 0x0000241201007387 */ /* 0x000fe80000100800 */
[----:B------:R-:W4:Y:S01]  /*6940*/  LDL.LU R22, [R1+0x24c] ;  /* 0x00024c0001167983 */ /* 0x000f220000300800 */
[----:B---3--:R-:W-:-:S02]  /*6950*/  IABS R11, R21 ;  /* 0x00000015000b7213 */ /* 0x008fc40000000000 */
[----:B------:R-:W-:Y:S01]  /*6960*/  ISETP.GE.AND P4, PT, R21, RZ, PT ;  /* 0x000000ff1500720c */ /* 0x000fe20003f86270 */
[----:B------:R-:W-:Y:S02]  /*6970*/  IMAD.MOV.U32 R21, RZ, RZ, R26 ;  /* 0x000000ffff157224 */ /* 0x000fe400078e001a */
[----:B------:R-:W3:Y:S04]  /*6980*/  LDL.LU R26, [R1+0x250] ;  /* 0x00025000011a7983 */ /* 0x000ee80000300800 */
[----:B------:R0:W-:Y:S01]  /*6990*/  STL [R1+0x20], R4 ;  /* 0x0000200401007387 */ /* 0x0001e20000100800 */
[----:B--2---:R-:W-:-:S05]  /*69a0*/  IABS R2, R17 ;  /* 0x0000001100027213 */ /* 0x004fca0000000000 */
[----:B------:R-:W-:-:S04]  /*69b0*/  IMAD.HI.U32 R8, R16, R2, RZ ;  /* 0x0000000210087227 */ /* 0x000fc800078e00ff */
[----:B------:R-:W-:-:S04]  /*69c0*/  IMAD.MOV R8, RZ, RZ, -R8 ;  /* 0x000000ffff087224 */ /* 0x000fc800078e0a08 */
[----:B------:R-:W-:-:S05]  /*69d0*/  IMAD R2, R0, R8, R2 ;  /* 0x0000000800027224 */ /* 0x000fca00078e0202 */
[----:B------:R-:W-:Y:S02]  /*69e0*/  ISETP.GT.U32.AND P3, PT, R0, R2, PT ;  /* 0x000000020000720c */ /* 0x000fe40003f64070 */
[----:B------:R-:W-:-:S11]  /*69f0*/  IABS R5, R20 ;  /* 0x0000001400057213 */ /* 0x000fd60000000000 */
[----:B------:R-:W-:Y:S01]  /*6a00*/  @!P3 IMAD.IADD R2, R2, 0x1, -R0 ;  /* 0x000000010202b824 */ /* 0x000fe200078e0a00 */
[----:B------:R-:W-:Y:S01]  /*6a10*/  ISETP.GE.AND P3, PT, R20, RZ, PT ;  /* 0x000000ff1400720c */ /* 0x000fe20003f66270 */
[----:B------:R-:W-:Y:S02]  /*6a20*/  IMAD.MOV.U32 R20, RZ, RZ, R21 ;  /* 0x000000ffff147224 */ /* 0x000fe400078e0015 */
[----:B------:R-:W-:Y:S02]  /*6a30*/  IMAD.MOV.U32 R21, RZ, RZ, R27 ;  /* 0x000000ffff157224 */ /* 0x000fe400078e001b */
[----:B------:R-:W2:Y:S01]  /*6a40*/  LDL.LU R27, [R1+0x254] ;  /* 0x00025400011b7983 */ /* 0x000ea20000300800 */
[----:B------:R-:W-:-:S13]  /*6a50*/  ISETP.GT.U32.AND P6, PT, R0, R10, PT ;  /* 0x0000000a0000720c */ /* 0x000fda0003fc4070 */
[----:B------:R-:W-:-:S05]  /*6a60*/  @!P6 IMAD.IADD R10, R10, 0x1, -R0 ;  /* 0x000000010a0ae824 */ /* 0x000fca00078e0a00 */
[----:B------:R-:W-:Y:S01]  /*6a70*/  ISETP.GT.U32.AND P6, PT, R0, R10, PT ;  /* 0x0000000a0000720c */ /* 0x000fe20003fc4070 */
[----:B------:R-:W-:-:S04]  /*6a80*/  IMAD.HI.U32 R13, R16, R11, RZ ;  /* 0x0000000b100d7227 */ /* 0x000fc800078e00ff */
[----:B------:R-:W-:-:S08]  /*6a90*/  IMAD.MOV R13, RZ, RZ, -R13 ;  /* 0x000000ffff0d7224 */ /* 0x000fd000078e0a0d */
[----:B------:R-:W-:Y:S01]  /*6aa0*/  @!P6 IMAD.IADD R10, R10, 0x1, -R0 ;  /* 0x000000010a0ae824 */ /* 0x000fe200078e0a00 */
[----:B------:R-:W-:Y:S02]  /*6ab0*/  ISETP.GE.AND P6, PT, R17, RZ, PT ;  /* 0x000000ff1100720c */ /* 0x000fe40003fc6270 */
[----:B------:R-:W5:Y:S01]  /*6ac0*/  LDL.LU R17, [R1+0x258] ;  /* 0x0002580001117983 */ /* 0x000f620000300800 */
[----:B------:R-:W-:-:S05]  /*6ad0*/  IMAD R11, R0, R13, R11 ;  /* 0x0000000d000b7224 */ /* 0x000fca00078e020b */
[----:B------:R-:W-:Y:S01]  /*6ae0*/  ISETP.GT.U32.AND P5, PT, R0, R11, PT ;  /* 0x0000000b0000720c */ /* 0x000fe20003fa4070 */
[----:B------:R-:W-:Y:S01]  /*6af0*/  IMAD.HI.U32 R6, R16, R5, RZ ;  /* 0x0000000510067227 */ /* 0x000fe200078e00ff */
[----:B0-----:R-:W-:-:S11]  /*6b00*/  IABS R4, R23 ;  /* 0x0000001700047213 */ /* 0x001fd60000000000 */
[----:B------:R-:W-:-:S05]  /*6b10*/  @!P5 IMAD.IADD R11, R11, 0x1, -R0 ;  /* 0x000000010b0bd824 */ /* 0x000fca00078e0a00 */
[----:B------:R-:W-:Y:S01]  /*6b20*/  ISETP.GT.U32.AND P2, PT, R0, R11, PT ;  /* 0x0000000b0000720c */ /* 0x000fe20003f44070 */
[----:B------:R-:W-:Y:S02]  /*6b30*/  IMAD.MOV R6, RZ, RZ, -R6 ;  /* 0x000000ffff067224 */ /* 0x000fe400078e0a06 */
[----:B------:R-:W-:Y:S01]  /*6b40*/  IMAD.HI.U32 R13, R16, R4, RZ ;  /* 0x00000004100d7227 */ /* 0x000fe200078e00ff */
[----:B------:R-:W-:-:S03]  /*6b50*/  ISETP.GT.U32.AND P5, PT, R0, R9, PT ;  /* 0x000000090000720c */ /* 0x000fc60003fa4070 */
[----:B------:R-:W-:Y:S02]  /*6b60*/  IMAD R5, R0, R6, R5 ;  /* 0x0000000600057224 */ /* 0x000fe400078e0205 */
[----:B------:R-:W-:-:S04]  /*6b70*/  IMAD.MOV R13, RZ, RZ, -R13 ;  /* 0x000000ffff0d7224 */ /* 0x000fc800078e0a0d */
[----:B------:R-:W-:Y:S01]  /*6b80*/  @!P2 IMAD.IADD R11, R11, 0x1, -R0 ;  /* 0x000000010b0ba824 */ /* 0x000fe200078e0a00 */
[C---:B------:R-:W-:Y:S01]  /*6b90*/  ISETP.GT.U32.AND P2, PT, R0.reuse, R5, PT ;  /* 0x000000050000720c */ /* 0x040fe20003f44070 */
[----:B------:R-:W-:Y:S02]  /*6ba0*/  IMAD R4, R0, R13, R4 ;  /* 0x0000000d00047224 */ /* 0x000fe400078e0204 */
[----:B------:R-:W-:-:S03]  /*6bb0*/  @!P4 IMAD.MOV R11, RZ, RZ, -R11 ;  /* 0x000000ffff0bc224 */ /* 0x000fc600078e0a0b */
[C---:B------:R-:W-:Y:S01]  /*6bc0*/  ISETP.GT.U32.AND P4, PT, R0.reuse, R4, PT ;  /* 0x000000040000720c */ /* 0x040fe20003f84070 */
[----:B------:R-:W-:Y:S01]  /*6bd0*/  @!P5 IMAD.IADD R9, R9, 0x1, -R0 ;  /* 0x000000010909d824 */ /* 0x000fe200078e0a00 */
[----:B------:R-:W-:Y:S01]  /*6be0*/  ISETP.GE.AND P5, PT, R25, RZ, PT ;  /* 0x000000ff1900720c */ /* 0x000fe20003fa6270 */
[----:B------:R-:W-:Y:S01]  /*6bf0*/  @!P1 IMAD.MOV R12, RZ, RZ, -R12 ;  /* 0x000000ffff0c9224 */ /* 0x000fe200078e0a0c */
[----:B------:R-:W-:-:S03]  /*6c00*/  ISETP.GT.U32.AND P1, PT, R0, R2, PT ;  /* 0x000000020000720c */ /* 0x000fc60003f24070 */
[----:B------:R-:W-:Y:S02]  /*6c10*/  @!P2 IMAD.IADD R5, R5, 0x1, -R0 ;  /* 0x000000010505a824 */ /* 0x000fe400078e0a00 */
[----:B------:R-:W-:-:S03]  /*6c20*/  IMAD.MOV.U32 R14, RZ, RZ, R9 ;  /* 0x000000ffff0e7224 */ /* 0x000fc600078e0009 */
[----:B------:R-:W-:Y:S01]  /*6c30*/  ISETP.GT.U32.AND P2, PT, R0, R5, PT ;  /* 0x000000050000720c */ /* 0x000fe20003f44070 */
[----:B------:R-:W-:Y:S02]  /*6c40*/  @!P4 IMAD.IADD R4, R4, 0x1, -R0 ;  /* 0x000000010404c824 */ /* 0x000fe400078e0a00 */
[----:B------:R-:W-:Y:S02]  /*6c50*/  @!P0 IMAD.MOV R14, RZ, RZ, -R14 ;  /* 0x000000ffff0e8224 */ /* 0x000fe400078e0a0e */
[----:B------:R-:W-:Y:S01]  /*6c60*/  @!P5 IMAD.MOV R10, RZ, RZ, -R10 ;  /* 0x000000ffff0ad224 */ /* 0x000fe200078e0a0a */
[----:B------:R-:W-:Y:S01]  /*6c70*/  STL [R1+0x1c], R12 ;  /* 0x00001c0c01007387 */ /* 0x000fe20000100800 */
[--C-:B------:R-:W-:Y:S01]  /*6c80*/  @!P1 IMAD.IADD R2, R2, 0x1, -R0.reuse ;  /* 0x0000000102029824 */ /* 0x100fe200078e0a00 */
[----:B------:R-:W-:Y:S02]  /*6c90*/  ISETP.GT.U32.AND P4, PT, R0, R4, PT ;  /* 0x000000040000720c */ /* 0x000fe40003f84070 */
[----:B------:R-:W-:Y:S04]  /*6ca0*/  STL [R1+0x18], R14 ;  /* 0x0000180e01007387 */ /* 0x000fe80000100800 */
[----:B------:R-:W-:Y:S01]  /*6cb0*/  STL [R1+0x14], R11 ;  /* 0x0000140b01007387 */ /* 0x000fe20000100800 */
[----:B------:R-:W-:-:S03]  /*6cc0*/  @!P2 IMAD.IADD R5, R5, 0x1, -R0 ;  /* 0x000000010505a824 */ /* 0x000fc600078e0a00 */
[----:B------:R0:W-:Y:S01]  /*6cd0*/  STL [R1+0x5c], R10 ;  /* 0x00005c0a01007387 */ /* 0x0001e20000100800 */
[----:B------:R-:W-:Y:S02]  /*6ce0*/  @!P3 IMAD.MOV R5, RZ, RZ, -R5 ;  /* 0x000000ffff05b224 */ /* 0x000fe400078e0a05 */
[----:B0-----:R-:W-:-:S04]  /*6cf0*/  IMAD.MOV.U32 R10, RZ, RZ, R2 ;  /* 0x000000ffff0a7224 */ /* 0x001fc800078e0002 */
[----:B------:R-:W-:Y:S02]  /*6d00*/  @!P6 IMAD.MOV R10, RZ, RZ, -R10 ;  /* 0x000000ffff0ae224 */ /* 0x000fe400078e0a0a */
[----:B------:R-:W-:-:S03]  /*6d10*/  @!P4 IMAD.IADD R4, R4, 0x1, -R0 ;  /* 0x000000010404c824 */ /* 0x000fc600078e0a00 */
[----:B------:R-:W-:Y:S04]  /*6d20*/  STL [R1+0x64], R10 ;  /* 0x0000640a01007387 */ /* 0x000fe80000100800 */
[----:B------:R-:W-:Y:S01]  /*6d30*/  STL [R1+0x78], R5 ;  /* 0x0000780501007387 */ /* 0x000fe20000100800 */
[----:B------:R-:W-:-:S05]  /*6d40*/  IABS R8, R24 ;  /* 0x0000001800087213 */ /* 0x000fca0000000000 */
[----:B------:R-:W-:Y:S01]  /*6d50*/  IMAD.HI.U32 R7, R16, R8, RZ ;  /* 0x0000000810077227 */ /* 0x000fe200078e00ff */
[----:B--2---:R-:W-:Y:S02]  /*6d60*/  IABS R2, R27 ;  /* 0x0000001b00027213 */ /* 0x004fe40000000000 */
[----:B------:R-:W-:Y:S02]  /*6d70*/  ISETP.GE.AND P4, PT, R27, RZ, PT ;  /* 0x000000ff1b00720c */ /* 0x000fe40003f86270 */
[----:B------:R-:W2:Y:S01]  /*6d80*/  LDL.LU R27, [R1+0x26c] ;  /* 0x00026c00011b7983 */ /* 0x000ea20000300800 */
[----:B------:R-:W-:Y:S01]  /*6d90*/  IMAD.MOV R7, RZ, RZ, -R7 ;  /* 0x000000ffff077224 */ /* 0x000fe200078e0a07 */
[----:B----4-:R-:W-:-:S03]  /*6da0*/  IABS R6, R22 ;  /* 0x0000001600067213 */ /* 0x010fc60000000000 */
[----:B------:R-:W-:Y:S02]  /*6db0*/  IMAD R8, R0, R7, R8 ;  /* 0x0000000700087224 */ /* 0x000fe400078e0208 */
[----:B------:R-:W-:-:S03]  /*6dc0*/  IMAD.HI.U32 R9, R16, R6, RZ ;  /* 0x0000000610097227 */ /* 0x000fc600078e00ff */
[----:B------:R-:W-:Y:S01]  /*6dd0*/  ISETP.GT.U32.AND P0, PT, R0, R8, PT ;  /* 0x000000080000720c */ /* 0x000fe20003f04070 */
[----:B------:R-:W-:Y:S01]  /*6de0*/  IMAD.MOV R9, RZ, RZ, -R9 ;  /* 0x000000ffff097224 */ /* 0x000fe200078e0a09 */
[----:B---3--:R-:W-:-:S03]  /*6df0*/  IABS R7, R26 ;  /* 0x0000001a00077213 */ /* 0x008fc60000000000 */
[----:B------:R-:W-:Y:S02]  /*6e00*/  IMAD R6, R0, R9, R6 ;  /* 0x0000000900067224 */ /* 0x000fe400078e0206 */
[----:B------:R-:W-:-:S04]  /*6e10*/  IMAD.HI.U32 R9, R16, R7, RZ ;  /* 0x0000000710097227 */ /* 0x000fc800078e00ff */
[----:B------:R-:W-:Y:S02]  /*6e20*/  IMAD.MOV R9, RZ, RZ, -R9 ;  /* 0x000000ffff097224 */ /* 0x000fe400078e0a09 */
[----:B------:R-:W-:Y:S02]  /*6e30*/  @!P0 IMAD.IADD R8, R8, 0x1, -R0 ;  /* 0x0000000108088824 */ /* 0x000fe400078e0a00 */
[----:B------:R-:W-:-:S03]  /*6e40*/  IMAD R7, R0, R9, R7 ;  /* 0x0000000900077224 */ /* 0x000fc600078e0207 */
[----:B------:R-:W-:Y:S02]  /*6e50*/  ISETP.GT.U32.AND P6, PT, R0, R8, PT ;  /* 0x000000080000720c */ /* 0x000fe40003fc4070 */
[----:B------:R-:W-:Y:S02]  /*6e60*/  ISETP.GE.AND P5, PT, R24, RZ, PT ;  /* 0x000000ff1800720c */ /* 0x000fe40003fa6270 */
[C---:B------:R-:W-:Y:S02]  /*6e70*/  ISETP.GT.U32.AND P3, PT, R0.reuse, R7, PT ;  /* 0x000000070000720c */ /* 0x040fe40003f64070 */
[----:B------:R-:W-:-:S07]  /*6e80*/  ISETP.GT.U32.AND P2, PT, R0, R6, PT ;  /* 0x000000060000720c */ /* 0x000fce0003f44070 */
[----:B------:R-:W-:Y:S01]  /*6e90*/  @!P6 IMAD.IADD R8, R8, 0x1, -R0 ;  /* 0x000000010808e824 */ /* 0x000fe200078e0a00 */
[----:B------:R-:W-:-:S03]  /*6ea0*/  ISETP.GE.AND P1, PT, R23, RZ, PT ;  /* 0x000000ff1700720c */ /* 0x000fc60003f26270 */
[----:B------:R-:W-:Y:S02]  /*6eb0*/  @!P5 IMAD.MOV R8, RZ, RZ, -R8 ;  /* 0x000000ffff08d224 */ /* 0x000fe400078e0a08 */
[--C-:B------:R-:W-:Y:S01]  /*6ec0*/  @!P3 IMAD.IADD R7, R7, 0x1, -R0.reuse ;  /* 0x000000010707b824 */ /* 0x100fe200078e0a00 */
[----:B------:R-:W-:Y:S01]  /*6ed0*/  ISETP.GE.AND P0, PT, R22, RZ, PT ;  /* 0x000000ff1600720c */ /* 0x000fe20003f06270 */
[----:B------:R-:W-:Y:S01]  /*6ee0*/  @!P2 IMAD.IADD R6, R6, 0x1, -R0 ;  /* 0x000000010606a824 */ /* 0x000fe200078e0a00 */
[----:B------:R0:W-:Y:S02]  /*6ef0*/  STL [R1+0x10], R8 ;  /* 0x0000100801007387 */ /* 0x0001e40000100800 */
[C---:B------:R-:W-:Y:S02]  /*6f00*/  ISETP.GT.U32.AND P5, PT, R0.reuse, R7, PT ;  /* 0x000000070000720c */ /* 0x040fe40003fa4070 */
[----:B------:R-:W3:Y:S01]  /*6f10*/  LDL.LU R22, [R1+0x270] ;  /* 0x0002700001167983 */ /* 0x000ee20000300800 */
[----:B------:R-:W-:Y:S01]  /*6f20*/  ISETP.GT.U32.AND P2, PT, R0, R6, PT ;  /* 0x000000060000720c */ /* 0x000fe20003f44070 */
[----:B------:R-:W-:Y:S01]  /*6f30*/  IMAD.HI.U32 R9, R16, R2, RZ ;  /* 0x0000000210097227 */ /* 0x000fe200078e00ff */
[----:B-----5:R-:W-:-:S03]  /*6f40*/  IABS R29, R17 ;  /* 0x00000011001d7213 */ /* 0x020fc60000000000 */
[----:B0-----:R-:W-:Y:S01]  /*6f50*/  IMAD.MOV.U32 R8, RZ, RZ, R4 ;  /* 0x000000ffff087224 */ /* 0x001fe200078e0004 */
[----:B------:R-:W-:Y:S01]  /*6f60*/  ISETP.GE.AND P6, PT, R26, RZ, PT ;  /* 0x000000ff1a00720c */ /* 0x000fe20003fc6270 */
[----:B------:R-:W-:Y:S02]  /*6f70*/  IMAD.MOV R9, RZ, RZ, -R9 ;  /* 0x000000ffff097224 */ /* 0x000fe400078e0a09 */
[----:B------:R-:W-:Y:S02]  /*6f80*/  @!P1 IMAD.MOV R8, RZ, RZ, -R8 ;  /* 0x000000ffff089224 */ /* 0x000fe400078e0a08 */
[----:B------:R-:W-:Y:S01]  /*6f90*/  IMAD.HI.U32 R5, R16, R29, RZ ;  /* 0x0000001d10057227 */ /* 0x000fe200078e00ff */
[----:B------:R-:W-:Y:S02]  /*6fa0*/  ISETP.GE.AND P3, PT, R17, RZ, PT ;  /* 0x000000ff1100720c */ /* 0x000fe40003f66270 */
[----:B------:R-:W-:Y:S01]  /*6fb0*/  STL [R1+0x60], R8 ;  /* 0x0000600801007387 */ /* 0x000fe20000100800 */
[----:B------:R-:W-:-:S02]  /*6fc0*/  IMAD.MOV.U32 R26, RZ, RZ, R19 ;  /* 0x000000ffff1a7224 */ /* 0x000fc400078e0013 */
[----:B------:R-:W-:Y:S01]  /*6fd0*/  IMAD R2, R0, R9, R2 ;  /* 0x0000000900027224 */ /* 0x000fe200078e0202 */
[----:B------:R-:W4:Y:S01]  /*6fe0*/  LDL.LU R17, [R1+0x274] ;  /* 0x0002740001117983 */ /* 0x000f220000300800 */
[----:B------:R-:W-:Y:S02]  /*6ff0*/  @!P5 IMAD.IADD R7, R7, 0x1, -R0 ;  /* 0x000000010707d824 */ /* 0x000fe400078e0a00 */
[----:B------:R-:W-:Y:S01]  /*7000*/  IMAD.MOV.U32 R19, RZ, RZ, R28 ;  /* 0x000000ffff137224 */ /* 0x000fe200078e001c */
[----:B------:R-:W-:Y:S01]  /*7010*/  IABS R28, R20 ;  /* 0x00000014001c7213 */ /* 0x000fe20000000000 */
[----:B------:R-:W-:Y:S02]  /*7020*/  IMAD.MOV R5, RZ, RZ, -R5 ;  /* 0x000000ffff057224 */ /* 0x000fe400078e0a05 */
[----:B------:R-:W-:Y:S01]  /*7030*/  @!P2 IMAD.IADD R6, R6, 0x1, -R0 ;  /* 0x000000010606a824 */ /* 0x000fe200078e0a00 */
[----:B------:R-:W-:Y:S01]  /*7040*/  ISETP.GT.U32.AND P2, PT, R0, R2, PT ;  /* 0x000000020000720c */ /* 0x000fe20003f44070 */
[----:B------:R-:W-:-:S02]  /*7050*/  IMAD.MOV.U32 R9, RZ, RZ, R7 ;  /* 0x000000ffff097224 */ /* 0x000fc400078e0007 */
[----:B------:R-:W-:Y:S02]  /*7060*/  IMAD R29, R0, R5, R29 ;  /* 0x00000005001d7224 */ /* 0x000fe400078e021d */
[----:B------:R-:W-:-:S04]  /*7070*/  IMAD.HI.U32 R5, R16, R28, RZ ;  /* 0x0000001c10057227 */ /* 0x000fc800078e00ff */
[----:B------:R-:W-:Y:S02]  /*7080*/  @!P0 IMAD.MOV R6, RZ, RZ, -R6 ;  /* 0x000000ffff068224 */ /* 0x000fe400078e0a06 */
[----:B------:R-:W-:Y:S02]  /*7090*/  @!P6 IMAD.MOV R9, RZ, RZ, -R9 ;  /* 0x000000ffff09e224 */ /* 0x000fe400078e0a09 */
[----:B------:R-:W-:Y:S01]  /*70a0*/  IMAD.MOV R5, RZ, RZ, -R5 ;  /* 0x000000ffff057224 */ /* 0x000fe200078e0a05 */
[----:B------:R0:W-:Y:S01]  /*70b0*/  STL [R1+0x58], R6 ;  /* 0x0000580601007387 */ /* 0x0001e20000100800 */
[----:B------:R-:W-:-:S03]  /*70c0*/  ISETP.GE.AND P0, PT, R20, RZ, PT ;  /* 0x000000ff1400720c */ /* 0x000fc60003f06270 */
[----:B------:R4:W-:Y:S01]  /*70d0*/  STL [R1+0x54], R9 ;  /* 0x0000540901007387 */ /* 0x0009e20000100800 */
[----:B------:R-:W-:-:S03]  /*70e0*/  IMAD R28, R0, R5, R28 ;  /* 0x00000005001c7224 */ /* 0x000fc600078e021c */
[----:B------:R-:W5:Y:S01]  /*70f0*/  LDL.LU R20, [R1+0x278] ;  /* 0x0002780001147983 */ /* 0x000f620000300800 */
[----:B------:R-:W-:Y:S01]  /*7100*/  @!P2 IMAD.IADD R2, R2, 0x1, -R0 ;  /* 0x000000010202a824 */ /* 0x000fe200078e0a00 */
[C---:B------:R-:W-:Y:S02]  /*7110*/  ISETP.GT.U32.AND P1, PT, R0.reuse, R29, PT ;  /* 0x0000001d0000720c */ /* 0x040fe40003f24070 */
[C---:B------:R-:W-:Y:S02]  /*7120*/  ISETP.GT.U32.AND P6, PT, R0.reuse, R28, PT ;  /* 0x0000001c0000720c */ /* 0x040fe40003fc4070 */
[----:B------:R-:W-:Y:S02]  /*7130*/  ISETP.GT.U32.AND P2, PT, R0, R2, PT ;  /* 0x000000020000720c */ /* 0x000fe40003f44070 */
[----:B------:R-:W-:Y:S02]  /*7140*/  IABS R4, R21 ;  /* 0x0000001500047213 */ /* 0x000fe40000000000 */
[----:B------:R-:W-:-:S02]  /*7150*/  ISETP.GE.AND P5, PT, R21, RZ, PT ;  /* 0x000000ff1500720c */ /* 0x000fc40003fa6270 */
[----:B------:R-:W5:Y:S03]  /*7160*/  LDL.LU R21, [R1+0x27c] ;  /* 0x00027c0001157983 */ /* 0x000f660000300800 */
[--C-:B------:R-:W-:Y:S02]  /*7170*/  @!P1 IMAD.IADD R29, R29, 0x1, -R0.reuse ;  /* 0x000000011d1d9824 */ /* 0x100fe400078e0a00 */
[--C-:B------:R-:W-:Y:S01]  /*7180*/  @!P6 IMAD.IADD R28, R28, 0x1, -R0.reuse ;  /* 0x000000011c1ce824 */ /* 0x100fe200078e0a00 */
[----:B------:R-:W-:Y:S01]  /*7190*/  IABS R5, R19 ;  /* 0x0000001300057213 */ /* 0x000fe20000000000 */
[----:B------:R-:W-:Y:S01]  /*71a0*/  @!P2 IMAD.IADD R2, R2, 0x1, -R0 ;  /* 0x000000010202a824 */ /* 0x000fe200078e0a00 */
[----:B------:R-:W-:Y:S02]  /*71b0*/  ISETP.GT.U32.AND P1, PT, R0, R29, PT ;  /* 0x0000001d0000720c */ /* 0x000fe40003f24070 */
[----:B------:R-:W-:-:S02]  /*71c0*/  ISETP.GE.AND P2, PT, R19, RZ, PT ;  /* 0x000000ff1300720c */ /* 0x000fc40003f46270 */
[----:B------:R-:W5:Y:S01]  /*71d0*/  LDL.LU R19, [R1+0x280] ;  /* 0x0002800001137983 */ /* 0x000f620000300800 */
[----:B------:R-:W-:Y:S01]  /*71e0*/  ISETP.GT.U32.AND P6, PT, R0, R28, PT ;  /* 0x0000001c0000720c */ /* 0x000fe20003fc4070 */
[----:B------:R-:W-:-:S04]  /*71f0*/  IMAD.HI.U32 R12, R16, R5, RZ ;  /* 0x00000005100c7227 */ /* 0x000fc800078e00ff */
[----:B------:R-:W-:-:S03]  /*7200*/  IMAD.MOV.U32 R13, RZ, RZ, R2 ;  /* 0x000000ffff0d7224 */ /* 0x000fc600078e0002 */
[----:B------:R-:W-:Y:S02]  /*7210*/  @!P1 IMAD.IADD R29, R29, 0x1, -R0 ;  /* 0x000000011d1d9824 */ /* 0x000fe400078e0a00 */
[----:B------:R-:W-:-:S03]  /*7220*/  IMAD.MOV R12, RZ, RZ, -R12 ;  /* 0x000000ffff0c7224 */ /* 0x000fc600078e0a0c */
[----:B------:R-:W-:Y:S02]  /*7230*/  @!P6 IMAD.IADD R28, R28, 0x1, -R0 ;  /* 0x000000011c1ce824 */ /* 0x000fe400078e0a00 */
[----:B------:R-:W-:Y:S02]  /*7240*/  @!P4 IMAD.MOV R13, RZ, RZ, -R13 ;  /* 0x000000ffff0dc224 */ /* 0x000fe400078e0a0d */
[----:B------:R-:W-:Y:S02]  /*7250*/  @!P3 IMAD.MOV R29, RZ, RZ, -R29 ;  /* 0x000000ffff1db224 */ /* 0x000fe400078e0a1d */
[----:B------:R-:W-:Y:S01]  /*7260*/  @!P0 IMAD.MOV R28, RZ, RZ, -R28 ;  /* 0x000000ffff1c8224 */ /* 0x000fe200078e0a1c */
[----:B------:R1:W-:Y:S01]  /*7270*/  STL [R1+0xc], R13 ;  /* 0x00000c0d01007387 */ /* 0x0003e20000100800 */
[----:B------:R-:W-:Y:S01]  /*7280*/  IMAD R5, R0, R12, R5 ;  /* 0x0000000c00057224 */ /* 0x000fe200078e0205 */
[----:B0-----:R-:W-:Y:S02]  /*7290*/  IABS R6, R26 ;  /* 0x0000001a00067213 */ /* 0x001fe40000000000 */
[----:B------:R-:W-:Y:S01]  /*72a0*/  STL [R1+0x1054], R29 ;  /* 0x0010541d01007387 */ /* 0x000fe20000100800 */
[----:B------:R-:W-:-:S03]  /*72b0*/  ISETP.GE.AND P3, PT, R26, RZ, PT ;  /* 0x000000ff1a00720c */ /* 0x000fc60003f66270 */
[----:B------:R-:W-:Y:S01]  /*72c0*/  STL [R1+0x1058], R28 ;  /* 0x0010581c01007387 */ /* 0x000fe20000100800 */
[----:B------:R-:W-:-:S03]  /*72d0*/  ISETP.GT.U32.AND P4, PT, R0, R5, PT ;  /* 0x000000050000720c */ /* 0x000fc60003f84070 */
[----:B------:R-:W5:Y:S10]  /*72e0*/  LDL.LU R26, [R1+0x284] ;  /* 0x00028400011a7983 */ /* 0x000f740000300800 */
[----:B------:R-:W-:Y:S01]  /*72f0*/  @!P4 IMAD.IADD R5, R5, 0x1, -R0 ;  /* 0x000000010505c824 */ /* 0x000fe200078e0a00 */
[----:B--2---:R-:W-:-:S02]  /*7300*/  IABS R7, R27 ;  /* 0x0000001b00077213 */ /* 0x004fc40000000000 */
[----:B------:R-:W-:Y:S02]  /*7310*/  ISETP.GE.AND P4, PT, R27, RZ, PT ;  /* 0x000000ff1b00720c */ /* 0x000fe40003f86270 */
[----:B------:R-:W2:Y:S01]  /*7320*/  LDL.LU R27, [R1+0x288] ;  /* 0x00028800011b7983 */ /* 0x000ea20000300800 */
[----:B------:R-:W-:-:S04]  /*7330*/  IMAD.HI.U32 R8, R16, R4, RZ ;  /* 0x0000000410087227 */ /* 0x000fc800078e00ff */
[----:B------:R-:W-:-:S04]  /*7340*/  IMAD.MOV R8, RZ, RZ, -R8 ;  /* 0x000000ffff087224 */ /* 0x000fc800078e0a08 */
[----:B------:R-:W-:-:S05]  /*7350*/  IMAD R4, R0, R8, R4 ;  /* 0x0000000800047224 */ /* 0x000fca00078e0204 */
[----:B------:R-:W-:Y:S01]  /*7360*/  ISETP.GT.U32.AND P1, PT, R0, R4, PT ;  /* 0x000000040000720c */ /* 0x000fe20003f24070 */
[----:B------:R-:W-:-:S04]  /*7370*/  IMAD.HI.U32 R11, R16, R6, RZ ;  /* 0x00000006100b7227 */ /* 0x000fc800078e00ff */
[----:B------:R-:W-:-:S04]  /*7380*/  IMAD.HI.U32 R10, R16, R7, RZ ;  /* 0x00000007100a7227 */ /* 0x000fc800078e00ff */
[----:B------:R-:W-:Y:S02]  /*7390*/  IMAD.MOV R11, RZ, RZ, -R11 ;  /* 0x000000ffff0b7224 */ /* 0x000fe400078e0a0b */
[----:B------:R-:W-:Y:S02]  /*73a0*/  IMAD.MOV R10, RZ, RZ, -R10 ;  /* 0x000000ffff0a7224 */ /* 0x000fe400078e0a0a */
[----:B------:R-:W-:Y:S02]  /*73b0*/  @!P1 IMAD.IADD R4, R4, 0x1, -R0 ;  /* 0x0000000104049824 */ /* 0x000fe400078e0a00 */
[C---:B------:R-:W-:Y:S02]  /*73c0*/  IMAD R6, R0.reuse, R11, R6 ;  /* 0x0000000b00067224 */ /* 0x040fe400078e0206 */
[C---:B------:R-:W-:Y:S01]  /*73d0*/  IMAD R7, R0.reuse, R10, R7 ;  /* 0x0000000a00077224 */ /* 0x040fe200078e0207 */
[C---:B------:R-:W-:Y:S02]  /*73e0*/  ISETP.GT.U32.AND P1, PT, R0.reuse, R4, PT ;  /* 0x000000040000720c */ /* 0x040fe40003f24070 */
[----:B------:R-:W-:-:S02]  /*73f0*/  ISETP.GT.U32.AND P6, PT, R0, R6, PT ;  /* 0x000000060000720c */ /* 0x000fc40003fc4070 */
[----:B------:R-:W-:Y:S02]  /*7400*/  ISETP.GT.U32.AND P0, PT, R0, R7, PT ;  /* 0x000000070000720c */ /* 0x000fe40003f04070 */
[----:B---3--:R-:W-:-:S05]  /*7410*/  IABS R8, R22 ;  /* 0x0000001600087213 */ /* 0x008fca0000000000 */
[----:B------:R-:W-:-:S04]  /*7420*/  IMAD.HI.U32 R10, R16, R8, RZ ;  /* 0x00000008100a7227 */ /* 0x000fc800078e00ff */
[----:B------:R-:W-:-:S04]  /*7430*/  IMAD.MOV R10, RZ, RZ, -R10 ;  /* 0x000000ffff0a7224 */ /* 0x000fc800078e0a0a */
[----:B------:R-:W-:Y:S02]  /*7440*/  IMAD R8, R0, R10, R8 ;  /* 0x0000000a00087224 */ /* 0x000fe400078e0208 */
[--C-:B------:R-:W-:Y:S01]  /*7450*/  @!P1 IMAD.IADD R4, R4, 0x1, -R0.reuse ;  /* 0x0000000104049824 */ /* 0x100fe200078e0a00 */
[----:B----4-:R-:W-:Y:S01]  /*7460*/  IABS R9, R17 ;  /* 0x0000001100097213 */ /* 0x010fe20000000000 */
[----:B------:R-:W-:Y:S01]  /*7470*/  @!P6 IMAD.IADD R6, R6, 0x1, -R0 ;  /* 0x000000010606e824 */ /* 0x000fe200078e0a00 */
[C---:B------:R-:W-:Y:S02]  /*7480*/  ISETP.GT.U32.AND P1, PT, R0.reuse, R8, PT ;  /* 0x000000080000720c */ /* 0x040fe40003f24070 */
[----:B------:R-:W-:Y:S01]  /*7490*/  ISETP.GT.U32.AND P6, PT, R0, R5, PT ;  /* 0x000000050000720c */ /* 0x000fe20003fc4070 */
[----:B------:R-:W-:-:S04]  /*74a0*/  IMAD.HI.U32 R2, R16, R9, RZ ;  /* 0x0000000910027227 */ /* 0x000fc800078e00ff */
[----:B------:R-:W-:Y:S02]  /*74b0*/  IMAD.MOV R2, RZ, RZ, -R2 ;  /* 0x000000ffff027224 */ /* 0x000fe400078e0a02 */
[--C-:B------:R-:W-:Y:S02]  /*74c0*/  @!P0 IMAD.IADD R7, R7, 0x1, -R0.reuse ;  /* 0x0000000107078824 */ /* 0x100fe400078e0a00 */
[----:B------:R-:W-:Y:S02]  /*74d0*/  IMAD R9, R0, R2, R9 ;  /* 0x0000000200097224 */ /* 0x000fe400078e0209 */
[--C-:B------:R-:W-:Y:S01]  /*74e0*/  @!P1 IMAD.IADD R8, R8, 0x1, -R0.reuse ;  /* 0x0000000108089824 */ /* 0x100fe200078e0a00 */
[C---:B------:R-:W-:Y:S01]  /*74f0*/  ISETP.GT.U32.AND P1, PT, R0.reuse, R7, PT ;  /* 0x000000070000720c */ /* 0x040fe20003f24070 */
[----:B------:R-:W-:Y:S01]  /*7500*/  @!P6 IMAD.IADD R5, R5, 0x1, -R0 ;  /* 0x000000010505e824 */ /* 0x000fe200078e0a00 */
[C---:B------:R-:W-:Y:S02]  /*7510*/  ISETP.GT.U32.AND P6, PT, R0.reuse, R9, PT ;  /* 0x000000090000720c */ /* 0x040fe40003fc4070 */
[----:B------:R-:W-:-:S02]  /*7520*/  ISETP.GT.U32.AND P0, PT, R0, R6, PT ;  /* 0x000000060000720c */ /* 0x000fc40003f04070 */
[----:B-----5:R-:W-:-:S05]  /*7530*/  IABS R10, R20 ;  /* 0x00000014000a7213 */ /* 0x020fca0000000000 */
[----:B------:R-:W-:-:S04]  /*7540*/  IMAD.HI.U32 R2, R16, R10, RZ ;  /* 0x0000000a10027227 */ /* 0x000fc800078e00ff */
[----:B------:R-:W-:Y:S02]  /*7550*/  IMAD.MOV R2, RZ, RZ, -R2 ;  /* 0x000000ffff027224 */ /* 0x000fe400078e0a02 */
[----:B------:R-:W-:Y:S02]  /*7560*/  @!P5 IMAD.MOV R4, RZ, RZ, -R4 ;  /* 0x000000ffff04d224 */ /* 0x000fe400078e0a04 */
[C---:B------:R-:W-:Y:S02]  /*7570*/  IMAD R10, R0.reuse, R2, R10 ;  /* 0x00000002000a7224 */ /* 0x040fe400078e020a */
[--C-:B------:R-:W-:Y:S01]  /*7580*/  @!P1 IMAD.IADD R7, R7, 0x1, -R0.reuse ;  /* 0x0000000107079824 */ /* 0x100fe200078e0a00 */
[----:B------:R-:W-:Y:S01]  /*7590*/  STL [R1+0x105c], R4 ;  /* 0x00105c0401007387 */ /* 0x000fe20000100800 */
[----:B------:R-:W-:Y:S01]  /*75a0*/  @!P6 IMAD.IADD R9, R9, 0x1, -R0 ;  /* 0x000000010909e824 */ /* 0x000fe200078e0a00 */
[----:B------:R-:W-:Y:S02]  /*75b0*/  ISETP.GT.U32.AND P1, PT, R0, R10, PT ;  /* 0x0000000a0000720c */ /* 0x000fe40003f24070 */
[----:B------:R-:W-:-:S02]  /*75c0*/  ISETP.GE.AND P6, PT, R20, RZ, PT ;  /* 0x000000ff1400720c */ /* 0x000fc40003fc6270 */
[----:B------:R-:W3:Y:S01]  /*75d0*/  LDL.LU R20, [R1+0x28c] ;  /* 0x00028c0001147983 */ /* 0x000ee20000300800 */
[----:B------:R-:W-:Y:S01]  /*75e0*/  IABS R11, R21 ;  /* 0x00000015000b7213 */ /* 0x000fe20000000000 */
[----:B------:R-:W-:Y:S01]  /*75f0*/  @!P0 IMAD.IADD R6, R6, 0x1, -R0 ;  /* 0x0000000106068824 */ /* 0x000fe200078e0a00 */
[----:B------:R-:W-:Y:S02]  /*7600*/  ISETP.GT.U32.AND P5, PT, R0, R8, PT ;  /* 0x000000080000720c */ /* 0x000fe40003fa4070 */
[----:B------:R-:W-:Y:S01]  /*7610*/  IABS R12, R19 ;  /* 0x00000013000c7213 */ /* 0x000fe20000000000 */
[----:B------:R-:W-:Y:S01]  /*7620*/  @!P2 IMAD.MOV R5, RZ, RZ, -R5 ;  /* 0x000000ffff05a224 */ /* 0x000fe200078e0a05 */
[----:B------:R-:W-:Y:S01]  /*7630*/  ISETP.GE.AND P0, PT, R22, RZ, PT ;  /* 0x000000ff1600720c */ /* 0x000fe20003f06270 */
[----:B-1----:R-:W-:-:S04]  /*7640*/  IMAD.HI.U32 R13, R16, R11, RZ ;  /* 0x0000000b100d7227 */ /* 0x002fc800078e00ff */
[----:B------:R-:W-:Y:S02]  /*7650*/  @!P3 IMAD.MOV R6, RZ, RZ, -R6 ;  /* 0x000000ffff06b224 */ /* 0x000fe400078e0a06 */
[----:B------:R-:W-:Y:S02]  /*7660*/  @!P4 IMAD.MOV R7, RZ, RZ, -R7 ;  /* 0x000000ffff07c224 */ /* 0x000fe400078e0a07 */
[----:B------:R-:W-:Y:S01]  /*7670*/  IMAD.HI.U32 R2, R16, R12, RZ ;  /* 0x0000000c10027227 */ /* 0x000fe200078e00ff */
[----:B------:R-:W-:Y:S01]  /*7680*/  STL [R1+0x1060], R5 ;  /* 0x0010600501007387 */ /* 0x000fe20000100800 */
[----:B------:R-:W-:Y:S02]  /*7690*/  ISETP.GE.AND P4, PT, R21, RZ, PT ;  /* 0x000000ff1500720c */ /* 0x000fe40003f86270 */
[----:B------:R-:W-:Y:S01]  /*76a0*/  IMAD.MOV R13, RZ, RZ, -R13 ;  /* 0x000000ffff0d7224 */ /* 0x000fe200078e0a0d */
[----:B------:R-:W-:Y:S01]  /*76b0*/  STL [R1+0x1064], R6 ;  /* 0x0010640601007387 */ /* 0x000fe20000100800 */
[----:B------:R-:W-:Y:S01]  /*76c0*/  @!P1 IMAD.IADD R10, R10, 0x1, -R0 ;  /* 0x000000010a0a9824 */ /* 0x000fe200078e0a00 */
[----:B------:R-:W-:Y:S01]  /*76d0*/  ISETP.GT.U32.AND P1, PT, R0, R9, PT ;  /* 0x000000090000720c */ /* 0x000fe20003f24070 */
[----:B------:R-:W-:Y:S01]  /*76e0*/  IMAD.MOV R2, RZ, RZ, -R2 ;  /* 0x000000ffff027224 */ /* 0x000fe200078e0a02 */
[----:B------:R-:W-:Y:S01]  /*76f0*/  STL [R1+0x1068], R7 ;  /* 0x0010680701007387 */ /* 0x000fe20000100800 */
[----:B------:R-:W-:Y:S01]  /*7700*/  @!P5 IMAD.IADD R8, R8, 0x1, -R0 ;  /* 0x000000010808d824 */ /* 0x000fe200078e0a00 */
[----:B------:R-:W-:Y:S01]  /*7710*/  ISETP.GE.AND P5, PT, R17, RZ, PT ;  /* 0x000000ff1100720c */ /* 0x000fe20003fa6270 */
[C---:B------:R-:W-:Y:S01]  /*7720*/  IMAD R11, R0.reuse, R13, R11 ;  /* 0x0000000d000b7224 */ /* 0x040fe200078e020b */
[----:B------:R-:W4:Y:S01]  /*7730*/  LDL.LU R21, [R1+0x290] ;  /* 0x0002900001157983 */ /* 0x000f220000300800 */
[C---:B------:R-:W-:Y:S01]  /*7740*/  IMAD R12, R0.reuse, R2, R12 ;  /* 0x00000002000c7224 */ /* 0x040fe200078e020c */
[C---:B------:R-:W-:Y:S01]  /*7750*/  ISETP.GT.U32.AND P2, PT, R0.reuse, R10, PT ;  /* 0x0000000a0000720c */ /* 0x040fe20003f44070 */
[----:B------:R-:W-:Y:S01]  /*7760*/  @!P0 IMAD.MOV R8, RZ, RZ, -R8 ;  /* 0x000000ffff088224 */ /* 0x000fe200078e0a08 */
[----:B------:R-:W-:-:S02]  /*7770*/  ISETP.GT.U32.AND P3, PT, R0, R11, PT ;  /* 0x0000000b0000720c */ /* 0x000fc40003f64070 */
[----:B------:R-:W-:Y:S01]  /*7780*/  ISETP.GT.U32.AND P0, PT, R0, R12, PT ;  /* 0x0000000c0000720c */ /* 0x000fe20003f04070 */
[--C-:B------:R-:W-:Y:S01]  /*7790*/  @!P1 IMAD.IADD R9, R9, 0x1, -R0.reuse ;  /* 0x0000000109099824 */ /* 0x100fe200078e0a00 */
[----:B------:R-:W-:Y:S01]  /*77a0*/  IABS R13, R26 ;  /* 0x0000001a000d7213 */ /* 0x000fe20000000000 */
[----:B------:R-:W-:Y:S01]  /*77b0*/  STL [R1+0x106c], R8 ;  /* 0x00106c0801007387 */ /* 0x000fe20000100800 */
[----:B------:R-:W-:Y:S01]  /*77c0*/  ISETP.GE.AND P1, PT, R19, RZ, PT ;  /* 0x000000ff1300720c */ /* 0x000fe20003f26270 */
[----:B------:R-:W-:Y:S02]  /*77d0*/  @!P5 IMAD.MOV R9, RZ, RZ, -R9 ;  /* 0x000000ffff09d224 */ /* 0x000fe400078e0a09 */
[----:B------:R-:W5:Y:S01]  /*77e0*/  LDL.LU R19, [R1+0x294] ;  /* 0x0002940001137983 */ /* 0x000f620000300800 */
[----:B------:R-:W-:Y:S01]  /*77f0*/  IMAD.HI.U32 R2, R16, R13, RZ ;  /* 0x0000000d10027227 */ /* 0x000fe200078e00ff */
[----:B------:R-:W-:Y:S02]  /*7800*/  ISETP.GE.AND P5, PT, R26, RZ, PT ;  /* 0x000000ff1a00720c */ /* 0x000fe40003fa6270 */
[----:B------:R-:W-:Y:S01]  /*7810*/  STL [R1+0x1070], R9 ;  /* 0x0010700901007387 */ /* 0x000fe20000100800 */
[----:B------:R-:W-:-:S02]  /*7820*/  @!P3 IMAD.IADD R11, R11, 0x1, -R0 ;  /* 0x000000010b0bb824 */ /* 0x000fc400078e0a00 */
[--C-:B------:R-:W-:Y:S01]  /*7830*/  @!P2 IMAD.IADD R10, R10, 0x1, -R0.reuse ;  /* 0x000000010a0aa824 */ /* 0x100fe200078e0a00 */
[----:B------:R-:W5:Y:S01]  /*7840*/  LDL.LU R26, [R1+0x298] ;  /* 0x00029800011a7983 */ /* 0x000f620000300800 */
[----:B------:R-:W-:Y:S02]  /*7850*/  @!P0 IMAD.IADD R12, R12, 0x1, -R0 ;  /* 0x000000010c0c8824 */ /* 0x000fe400078e0a00 */
[----:B------:R-:W-:Y:S01]  /*7860*/  IMAD.MOV R2, RZ, RZ, -R2 ;  /* 0x000000ffff027224 */ /* 0x000fe200078e0a02 */
[C---:B------:R-:W-:Y:S01]  /*7870*/  ISETP.GT.U32.AND P3, PT, R0.reuse, R11, PT ;  /* 0x0000000b0000720c */ /* 0x040fe20003f64070 */
[----:B------:R-:W-:Y:S01]  /*7880*/  @!P6 IMAD.MOV R10, RZ, RZ, -R10 ;  /* 0x000000ffff0ae224 */ /* 0x000fe200078e0a0a */
[C---:B------:R-:W-:Y:S01]  /*7890*/  ISETP.GT.U32.AND P0, PT, R0.reuse, R12, PT ;  /* 0x0000000c0000720c */ /* 0x040fe20003f04070 */
[----:B------:R-:W-:-:S03]  /*78a0*/  IMAD R13, R0, R2, R13 ;  /* 0x00000002000d7224 */ /* 0x000fc600078e020d */
[----:B------:R-:W-:Y:S02]  /*78b0*/  STL [R1+0x1074], R10 ;  /* 0x0010740a01007387 */ /* 0x000fe40000100800 */
[----:B------:R-:W-:-:S05]  /*78c0*/  ISETP.GT.U32.AND P2, PT, R0, R13, PT ;  /* 0x0000000d0000720c */ /* 0x000fca0003f44070 */
[--C-:B------:R-:W-:Y:S02]  /*78d0*/  @!P3 IMAD.IADD R11, R11, 0x1, -R0.reuse ;  /* 0x000000010b0bb824 */ /* 0x100fe400078e0a00 */
[----:B------:R-:W-:Y:S02]  /*78e0*/  @!P0 IMAD.IADD R12, R12, 0x1, -R0 ;  /* 0x000000010c0c8824 */ /* 0x000fe400078e0a00 */
[----:B------:R-:W-:Y:S02]  /*78f0*/  @!P4 IMAD.MOV R11, RZ, RZ, -R11 ;  /* 0x000000ffff0bc224 */ /* 0x000fe400078e0a0b */
[----:B------:R-:W-:Y:S02]  /*7900*/  @!P1 IMAD.MOV R12, RZ, RZ, -R12 ;  /* 0x000000ffff0c9224 */ /* 0x000fe400078e0a0c */
[----:B------:R-:W-:-:S05]  /*7910*/  @!P2 IMAD.IADD R13, R13, 0x1, -R0 ;  /* 0x000000010d0da824 */ /* 0x000fca00078e0a00 */
[----:B------:R-:W-:-:S13]  /*7920*/  ISETP.GT.U32.AND P2, PT, R0, R13, PT ;  /* 0x0000000d0000720c */ /* 0x000fda0003f44070 */
[----:B------:R-:W-:-:S04]  /*7930*/  @!P2 IMAD.IADD R13, R13, 0x1, -R0 ;  /* 0x000000010d0da824 */ /* 0x000fc800078e0a00 */
[----:B------:R-:W-:Y:S01]  /*7940*/  @!P5 IMAD.MOV R13, RZ, RZ, -R13 ;  /* 0x000000ffff0dd224 */ /* 0x000fe200078e0a0d */
[----:B--2---:R-:W-:Y:S02]  /*7950*/  IABS R14, R27 ;  /* 0x0000001b000e7213 */ /* 0x004fe40000000000 */
[----:B------:R-:W-:Y:S02]  /*7960*/  ISETP.GE.AND P6, PT, R27, RZ, PT ;  /* 0x000000ff1b00720c */ /* 0x000fe40003fc6270 */
[----:B------:R-:W2:Y:S04]  /*7970*/  LDL.LU R27, [R1+0x29c] ;  /* 0x00029c00011b7983 */ /* 0x000ea80000300800 */
[----:B------:R0:W-:Y:S04]  /*7980*/  STL [R1+0x1078], R11 ;  /* 0x0010780b01007387 */ /* 0x0001e80000100800 */
[----:B0-----:R-:W2:Y:S04]  /*7990*/  LDL.LU R11, [R1+0x2a0] ;  /* 0x0002a000010b7983 */ /* 0x001ea80000300800 */
[----:B------:R-:W-:Y:S04]  /*79a0*/  STL [R1+0x107c], R12 ;  /* 0x00107c0c01007387 */ /* 0x000fe80000100800 */
[----:B------:R-:W2:Y:S04]  /*79b0*/  LDL.LU R8, [R1+0x2a4] ;  /* 0x0002a40001087983 */ /* 0x000ea80000300800 */
[----:B------:R-:W2:Y:S04]  /*79c0*/  LDL.LU R7, [R1+0x2a8] ;  /* 0x0002a80001077983 */ /* 0x000ea80000300800 */
[----:B------:R-:W-:Y:S04]  /*79d0*/  STL [R1+0x1080], R13 ;  /* 0x0010800d01007387 */ /* 0x000fe80000100800 */
[----:B------:R-:W2:Y:S04]  /*79e0*/  LDL.LU R6, [R1+0x2ac] ;  /* 0x0002ac0001067983 */ /* 0x000ea80000300800 */
[----:B------:R-:W2:Y:S04]  /*79f0*/  LDL.LU R29, [R1+0x2b0] ;  /* 0x0002b000011d7983 */ /* 0x000ea80000300800 */
[----:B------:R-:W2:Y:S04]  /*7a00*/  LDL.LU R5, [R1+0x2b4] ;  /* 0x0002b40001057983 */ /* 0x000ea80000300800 */
[----:B------:R-:W2:Y:S04]  /*7a10*/  LDL.LU R4, [R1+0x2b8] ;  /* 0x0002b80001047983 */ /* 0x000ea80000300800 */
[----:B------:R-:W2:Y:S01]  /*7a20*/  LDL.LU R28, [R1+0x2bc] ;  /* 0x0002bc00011c7983 */ /* 0x000ea20000300800 */
[----:B------:R-:W-:-:S04]  /*7a30*/  IMAD.HI.U32 R2, R16, R14, RZ ;  /* 0x0000000e10027227 */ /* 0x000fc800078e00ff */
[----:B------:R-:W-:-:S04]  /*7a40*/  IMAD.MOV R2, RZ, RZ, -R2 ;  /* 0x000000ffff027224 */ /* 0x000fc800078e0a02 */
[----:B------:R-:W-:-:S05]  /*7a50*/  IMAD R14, R0, R2, R14 ;  /* 0x00000002000e7224 */ /* 0x000fca00078e020e */
[----:B------:R-:W-:-:S13]  /*7a60*/  ISETP.GT.U32.AND P3, PT, R0, R14, PT ;  /* 0x0000000e0000720c */ /* 0x000fda0003f64070 */
[----:B------:R-:W-:-:S05]  /*7a70*/  @!P3 IMAD.IADD R14, R14, 0x1, -R0 ;  /* 0x000000010e0eb824 */ /* 0x000fca00078e0a00 */
[----:B------:R-:W-:Y:S02]  /*7a80*/  ISETP.GT.U32.AND P3, PT, R0, R14, PT ;  /* 0x0000000e0000720c */ /* 0x000fe40003f64070 */
[----:B---3--:R-:W-:-:S05]  /*7a90*/  IABS R15, R20 ;  /* 0x00000014000f7213 */ /* 0x008fca0000000000 */
[----:B------:R-:W-:-:S04]  /*7aa0*/  IMAD.HI.U32 R17, R16, R15, RZ ;  /* 0x0000000f10117227 */ /* 0x000fc800078e00ff */
[----:B------:R-:W-:-:S04]  /*7ab0*/  IMAD.MOV R17, RZ, RZ, -R17 ;  /* 0x000000ffff117224 */ /* 0x000fc800078e0a11 */
[----:B------:R-:W-:Y:S01]  /*7ac0*/  IMAD R15, R0, R17, R15 ;  /* 0x00000011000f7224 */ /* 0x000fe200078e020f */
[----:B------:R-:W-:-:S04]  /*7ad0*/  ISETP.GE.AND P4, PT, R20, RZ, PT ;  /* 0x000000ff1400720c */ /* 0x000fc80003f86270 */
[----:B------:R-:W-:Y:S02]  /*7ae0*/  ISETP.GT.U32.AND P2, PT, R0, R15, PT ;  /* 0x0000000f0000720c */ /* 0x000fe40003f44070 */
[----:B----4-:R-:W-:-:S05]  /*7af0*/  IABS R2, R21 ;  /* 0x0000001500027213 */ /* 0x010fca0000000000 */
[----:B------:R-:W-:-:S04]  /*7b00*/  IMAD.MOV.U32 R20, RZ, RZ, R2 ;  /* 0x000000ffff147224 */ /* 0x000fc800078e0002 */
[----:B------:R-:W-:-:S04]  /*7b10*/  IMAD.HI.U32 R2, R16, R20, RZ ;  /* 0x0000001410027227 */ /* 0x000fc800078e00ff */
[----:B------:R-:W-:Y:S01]  /*7b20*/  IMAD.MOV R2, RZ, RZ, -R2 ;  /* 0x000000ffff027224 */ /* 0x000fe200078e0a02 */
[----:B-----5:R-:W-:Y:S01]  /*7b30*/  IABS R17, R19 ;  /* 0x0000001300117213 */ /* 0x020fe20000000000 */
[----:B------:R-:W-:Y:S01]  /*7b40*/  @!P3 IMAD.IADD R14, R14, 0x1, -R0 ;  /* 0x000000010e0eb824 */ /* 0x000fe200078e0a00 */
[----:B------:R-:W-:Y:S01]  /*7b50*/  ISETP.GE.AND P1, PT, R19, RZ, PT ;  /* 0x000000ff1300720c */ /* 0x000fe20003f26270 */
[C---:B------:R-:W-:Y:S02]  /*7b60*/  IMAD R2, R0.reuse, R2, R20 ;  /* 0x0000000200027224 */ /* 0x040fe400078e0214 */
[----:B------:R-:W-:Y:S02]  /*7b70*/  @!P2 IMAD.IADD R15, R15, 0x1, -R0 ;  /* 0x000000010f0fa824 */ /* 0x000fe400078e0a00 */
[----:B------:R-:W-:Y:S01]  /*7b80*/  IMAD.MOV.U32 R19, RZ, RZ, R17 ;  /* 0x000000ffff137224 */ /* 0x000fe200078e0011 */
[----:B------:R-:W-:Y:S01]  /*7b90*/  IABS R17, R26 ;  /* 0x0000001a00117213 */ /* 0x000fe20000000000 */
[----:B------:R-:W-:Y:S01]  /*7ba0*/  @!P6 IMAD.MOV R14, RZ, RZ, -R14 ;  /* 0x000000ffff0ee224 */ /* 0x000fe200078e0a0e */
[----:B------:R-:W-:Y:S01]  /*7bb0*/  ISETP.GT.U32.AND P2, PT, R0, R15, PT ;  /* 0x0000000f0000720c */ /* 0x000fe20003f44070 */
[----:B------:R-:W-:Y:S01]  /*7bc0*/  IMAD.HI.U32 R18, R16, R19, RZ ;  /* 0x0000001310127227 */ /* 0x000fe200078e00ff */
[----:B------:R-:W-:-:S02]  /*7bd0*/  ISETP.GT.U32.AND P6, PT, R0, R2, PT ;  /* 0x000000020000720c */ /* 0x000fc40003fc4070 */
[----:B------:R-:W-:Y:S01]  /*7be0*/  ISETP.GE.AND P0, PT, R21, RZ, PT ;  /* 0x000000ff1500720c */ /* 0x000fe20003f06270 */
[----:B------:R-:W-:Y:S02]  /*7bf0*/  IMAD.MOV.U32 R21, RZ, RZ, R17 ;  /* 0x000000ffff157224 */ /* 0x000fe400078e0011 */
[----:B------:R-:W-:-:S04]  /*7c00*/  IMAD.MOV R17, RZ, RZ, -R18 ;  /* 0x000000ffff117224 */ /* 0x000fc800078e0a12 */
[----:B------:R-:W-:Y:S02]  /*7c10*/  IMAD R17, R0, R17, R19 ;  /* 0x0000001100117224 */ /* 0x000fe400078e0213 */
[----:B------:R-:W-:-:S04]  /*7c20*/  IMAD.HI.U32 R19, R16, R21, RZ ;  /* 0x0000001510137227 */ /* 0x000fc800078e00ff */
[--C-:B------:R-:W-:Y:S02]  /*7c30*/  @!P2 IMAD.IADD R15, R15, 0x1, -R0.reuse ;  /* 0x000000010f0fa824 */ /* 0x100fe400078e0a00 */
[----:B------:R-:W-:Y:S02]  /*7c40*/  @!P6 IMAD.IADD R2, R2, 0x1, -R0 ;  /* 0x000000010202e824 */ /* 0x000fe400078e0a00 */
[----:B------:R-:W-:-:S03]  /*7c50*/  @!P4 IMAD.MOV R15, RZ, RZ, -R15 ;  /* 0x000000ffff0fc224 */ /* 0x000fc600078e0a0f */
[C---:B------:R-:W-:Y:S02]  /*7c60*/  ISETP.GT.U32.AND P4, PT, R0.reuse, R2, PT ;  /* 0x000000020000720c */ /* 0x040fe40003f84070 */
[----:B------:R-:W-:-:S11]  /*7c70*/  ISETP.GT.U32.AND P2, PT, R0, R17, PT ;  /* 0x000000110000720c */ /* 0x000fd60003f44070 */
[--C-:B------:R-:W-:Y:S02]  /*7c80*/  @!P4 IMAD.IADD R2, R2, 0x1, -R0.reuse ;  /* 0x000000010202c824 */ /* 0x100fe400078e0a00 */
[----:B------:R-:W-:-:S05]  /*7c90*/  @!P2 IMAD.IADD R17, R17, 0x1, -R0 ;  /* 0x000000011111a824 */ /* 0x000fca00078e0a00 */
[----:B------:R-:W-:Y:S02]  /*7ca0*/  ISETP.GT.U32.AND P2, PT, R0, R17, PT ;  /* 0x000000110000720c */ /* 0x000fe40003f44070 */
[----:B------:R-:W-:-:S11]  /*7cb0*/  ISETP.GE.AND P5, PT, R26, RZ, PT ;  /* 0x000000ff1a00720c */ /* 0x000fd60003fa6270 */
[----:B------:R-:W-:Y:S01]  /*7cc0*/  @!P2 IMAD.IADD R17, R17, 0x1, -R0 ;  /* 0x000000011111a824 */ /* 0x000fe200078e0a00 */
[----:B--2---:R-:W-:-:S05]  /*7cd0*/  IABS R18, R27 ;  /* 0x0000001b00127213 */ /* 0x004fca0000000000 */
[----:B------:R-:W-:Y:S02]  /*7ce0*/  IMAD.MOV.U32 R24, RZ, RZ, R18 ;  /* 0x000000ffff187224 */ /* 0x000fe400078e0012 */
[----:B------:R-:W-:Y:S02]  /*7cf0*/  IMAD.MOV R18, RZ, RZ, -R19 ;  /* 0x000000ffff127224 */ /* 0x000fe400078e0a13 */
[----:B------:R-:W-:-:S04]  /*7d00*/  IMAD.HI.U32 R19, R16, R24, RZ ;  /* 0x0000001810137227 */ /* 0x000fc800078e00ff */
[----:B------:R-:W-:Y:S02]  /*7d10*/  IMAD R18, R0, R18, R21 ;  /* 0x0000001200127224 */ /* 0x000fe400078e0215 */
[----:B------:R-:W-:-:S03]  /*7d20*/  IMAD.MOV R19, RZ, RZ, -R19 ;  /* 0x000000ffff137224 */ /* 0x000fc600078e0a13 */
[C---:B------:R-:W-:Y:S01]  /*7d30*/  ISETP.GT.U32.AND P6, PT, R0.reuse, R18, PT ;  /* 0x000000120000720c */ /* 0x040fe20003fc4070 */
[----:B------:R-:W-:Y:S01]  /*7d40*/  IMAD R19, R0, R19, R24 ;  /* 0x0000001300137224 */ /* 0x000fe200078e0218 */
[----:B------:R-:W-:-:S04]  /*7d50*/  IABS R22, R7 ;  /* 0x0000000700167213 */ /* 0x000fc80000000000 */
[----:B------:R-:W-:Y:S01]  /*7d60*/  ISETP.GT.U32.AND P4, PT, R0, R19, PT ;  /* 0x000000130000720c */ /* 0x000fe20003f84070 */
[----:B------:R-:W-:Y:S01]  /*7d70*/  IMAD.HI.U32 R25, R16, R22, RZ ;  /* 0x0000001610197227 */ /* 0x000fe200078e00ff */
[----:B------:R-:W-:Y:S02]  /*7d80*/  IABS R20, R11 ;  /* 0x0000000b00147213 */ /* 0x000fe40000000000 */
[----:B------:R-:W-:-:S03]  /*7d90*/  IABS R21, R8 ;  /* 0x0000000800157213 */ /* 0x000fc60000000000 */
[----:B------:R-:W-:Y:S02]  /*7da0*/  @!P6 IMAD.IADD R18, R18, 0x1, -R0 ;  /* 0x000000011212e824 */ /* 0x000fe400078e0a00 */
[----:B------:R-:W-:Y:S02]  /*7db0*/  IMAD.MOV R25, RZ, RZ, -R25 ;  /* 0x000000ffff197224 */ /* 0x000fe400078e0a19 */
[----:B------:R-:W-:Y:S01]  /*7dc0*/  IMAD.HI.U32 R23, R16, R20, RZ ;  /* 0x0000001410177227 */ /* 0x000fe200078e00ff */
[----:B------:R-:W-:-:S03]  /*7dd0*/  ISETP.GT.U32.AND P6, PT, R0, R18, PT ;  /* 0x000000120000720c */ /* 0x000fc60003fc4070 */
[----:B------:R-:W-:Y:S02]  /*7de0*/  IMAD R22, R0, R25, R22 ;  /* 0x0000001900167224 */ /* 0x000fe400078e0216 */
[----:B------:R-:W-:-:S04]  /*7df0*/  IMAD.HI.U32 R24, R16, R21, RZ ;  /* 0x0000001510187227 */ /* 0x000fc800078e00ff */
[----:B------:R-:W-:Y:S02]  /*7e00*/  IMAD.MOV R23, RZ, RZ, -R23 ;  /* 0x000000ffff177224 */ /* 0x000fe400078e0a17 */
[----:B------:R-:W-:Y:S01]  /*7e10*/  @!P4 IMAD.IADD R19, R19, 0x1, -R0 ;  /* 0x000000011313c824 */ /* 0x000fe200078e0a00 */
[C---:B------:R-:W-:Y:S01]  /*7e20*/  ISETP.GT.U32.AND P4, PT, R0.reuse, R22, PT ;  /* 0x000000160000720c */ /* 0x040fe20003f84070 */
[----:B------:R-:W-:Y:S01]  /*7e30*/  IMAD.MOV R24, RZ, RZ, -R24 ;  /* 0x000000ffff187224 */ /* 0x000fe200078e0a18 */
[----:B------:R-:W-:Y:S01]  /*7e40*/  ISETP.GE.AND P3, PT, R27, RZ, PT ;  /* 0x000000ff1b00720c */ /* 0x000fe20003f66270 */
[C---:B------:R-:W-:Y:S01]  /*7e50*/  IMAD R20, R0.reuse, R23, R20 ;  /* 0x0000001700147224 */ /* 0x040fe200078e0214 */
[----:B------:R-:W-:Y:S01]  /*7e60*/  IABS R23, R6 ;  /* 0x0000000600177213 */ /* 0x000fe20000000000 */
[----:B------:R-:W-:Y:S01]  /*7e70*/  IMAD R21, R0, R24, R21 ;  /* 0x0000001800157224 */ /* 0x000fe200078e0215 */
[----:B------:R-:W-:Y:S01]  /*7e80*/  IABS R27, R29 ;  /* 0x0000001d001b7213 */ /* 0x000fe20000000000 */
[----:B------:R-:W-:Y:S01]  /*7e90*/  @!P6 IMAD.IADD R18, R18, 0x1, -R0 ;  /* 0x000000011212e824 */ /* 0x000fe200078e0a00 */
[----:B------:R-:W-:Y:S01]  /*7ea0*/  IABS R26, R5 ;  /* 0x00000005001a7213 */ /* 0x000fe20000000000 */
[----:B------:R-:W-:Y:S01]  /*7eb0*/  IMAD.HI.U32 R24, R16, R23, RZ ;  /* 0x0000001710187227 */ /* 0x000fe200078e00ff */
[----:B------:R-:W-:-:S02]  /*7ec0*/  ISETP.GT.U32.AND P2, PT, R0, R20, PT ;  /* 0x000000140000720c */ /* 0x000fc40003f44070 */
[----:B------:R-:W-:Y:S01]  /*7ed0*/  ISETP.GT.U32.AND P6, PT, R0, R21, PT ;  /* 0x000000150000720c */ /* 0x000fe20003fc4070 */
[----:B------:R-:W-:Y:S01]  /*7ee0*/  IMAD.HI.U32 R25, R16, R27, RZ ;  /* 0x0000001b10197227 */ /* 0x000fe200078e00ff */
[----:B------:R-:W-:-:S03]  /*7ef0*/  IABS R9, R28 ;  /* 0x0000001c00097213 */ /* 0x000fc60000000000 */
[----:B------:R-:W-:Y:S02]  /*7f00*/  IMAD.MOV R24, RZ, RZ, -R24 ;  /* 0x000000ffff187224 */ /* 0x000fe400078e0a18 */
[----:B------:R-:W-:Y:S01]  /*7f10*/  @!P4 IMAD.IADD R22, R22, 0x1, -R0 ;  /* 0x000000011616c824 */ /* 0x000fe200078e0a00 */
[----:B------:R-:W-:Y:S01]  /*7f20*/  ISETP.GT.U32.AND P4, PT, R0, R19, PT ;  /* 0x000000130000720c */ /* 0x000fe20003f84070 */
[----:B------:R-:W-:-:S04]  /*7f30*/  IMAD.HI.U32 R10, R16, R26, RZ ;  /* 0x0000001a100a7227 */ /* 0x000fc800078e00ff */
[----:B------:R-:W-:Y:S02]  /*7f40*/  IMAD.MOV R25, RZ, RZ, -R25 ;  /* 0x000000ffff197224 */ /* 0x000fe400078e0a19 */
[C---:B------:R-:W-:Y:S01]  /*7f50*/  IMAD R23, R0.reuse, R24, R23 ;  /* 0x0000001800177224 */ /* 0x040fe200078e0217 */
[----:B------:R-:W-:Y:S01]  /*7f60*/  IABS R24, R4 ;  /* 0x0000000400187213 */ /* 0x000fe20000000000 */
[----:B------:R-:W-:Y:S02]  /*7f70*/  IMAD R27, R0, R25, R27 ;  /* 0x00000019001b7224 */ /* 0x000fe400078e021b */
[----:B------:R-:W-:Y:S02]  /*7f80*/  IMAD.MOV R10, RZ, RZ, -R10 ;  /* 0x000000ffff0a7224 */ /* 0x000fe400078e0a0a */
[----:B------:R-:W-:Y:S02]  /*7f90*/  IMAD.MOV.U32 R25, RZ, RZ, R9 ;  /* 0x000000ffff197224 */ /* 0x000fe400078e0009 */
[--C-:B------:R-:W-:Y:S01]  /*7fa0*/  @!P2 IMAD.IADD R20, R20, 0x1, -R0.reuse ;  /* 0x000000011414a824 */ /* 0x100fe200078e0a00 */
[C---:B------:R-:W-:Y:S01]  /*7fb0*/  ISETP.GT.U32.AND P2, PT, R0.reuse, R23, PT ;  /* 0x000000170000720c */ /* 0x040fe20003f44070 */
[----:B------:R-:W-:Y:S01]  /*7fc0*/  @!P6 IMAD.IADD R21, R21, 0x1, -R0 ;  /* 0x000000011515e824 */ /* 0x000fe200078e0a00 */
[C---:B------:R-:W-:Y:S01]  /*7fd0*/  ISETP.GT.U32.AND P6, PT, R0.reuse, R27, PT ;  /* 0x0000001b0000720c */ /* 0x040fe20003fc4070 */
[----:B------:R-:W-:-:S02]  /*7fe0*/  IMAD R26, R0, R10, R26 ;  /* 0x0000000a001a7224 */ /* 0x000fc400078e021a */
[----:B------:R-:W-:-:S04]  /*7ff0*/  IMAD.HI.U32 R9, R16, R24, RZ ;  /* 0x0000001810097227 */ /* 0x000fc800078e00ff */
[----:B------:R-:W-:-:S04]  /*8000*/  IMAD.HI.U32 R10, R16, R25, RZ ;  /* 0x00000019100a7227 */ /* 0x000fc800078e00ff */
[----:B------:R-:W-:Y:S02]  /*8010*/  IMAD.MOV.U32 R16, RZ, RZ, R2 ;  /* 0x000000ffff107224 */ /* 0x000fe400078e0002 */
[----:B------:R-:W-:Y:S02]  /*8020*/  @!P4 IMAD.IADD R19, R19, 0x1, -R0 ;  /* 0x000000011313c824 */ /* 0x000fe400078e0a00 */
[----:B------:R-:W-:Y:S01]  /*8030*/  @!P0 IMAD.MOV R16, RZ, RZ, -R16 ;  /* 0x000000ffff108224 */ /* 0x000fe200078e0a10 */
[C---:B------:R-:W-:Y:S01]  /*8040*/  ISETP.GT.U32.AND P0, PT, R0.reuse, R20, PT ;  /* 0x000000140000720c */ /* 0x040fe20003f04070 */
[----:B------:R-:W-:Y:S01]  /*8050*/  @!P3 IMAD.MOV R19, RZ, RZ, -R19 ;  /* 0x000000ffff13b224 */ /* 0x000fe200078e0a13 */
[----:B------:R-:W-:Y:S02]  /*8060*/  ISETP.GE.AND P3, PT, R29, RZ, PT ;  /* 0x000000ff1d00720c */ /* 0x000fe40003f66270 */
[----:B------:R-:W0:Y:S01]  /*8070*/  S2R R29, SR_TID.X ;  /* 0x00000000001d7919 */ /* 0x000e220000002100 */
[--C-:B------:R-:W-:Y:S01]  /*8080*/  @!P2 IMAD.IADD R23, R23, 0x1, -R0.reuse ;  /* 0x000000011717a824 */ /* 0x100fe200078e0a00 */
[----:B------:R-:W-:Y:S01]  /*8090*/  ISETP.GT.U32.AND P2, PT, R0, R21, PT ;  /* 0x000000150000720c */ /* 0x000fe20003f44070 */
[----:B------:R-:W-:-:S05]  /*80a0*/  @!P6 IMAD.IADD R27, R27, 0x1, -R0 ;  /* 0x000000011b1be824 */ /* 0x000fca00078e0a00 */
[----:B------:R-:W-:Y:S01]  /*80b0*/  ISETP.GT.U32.AND P6, PT, R0, R27, PT ;  /* 0x0000001b0000720c */ /* 0x000fe20003fc4070 */
[----:B------:R-:W-:Y:S01]  /*80c0*/  @!P0 IMAD.IADD R20, R20, 0x1, -R0 ;  /* 0x0000000114148824 */ /* 0x000fe200078e0a00 */
[----:B------:R-:W-:Y:S01]  /*80d0*/  ISETP.GT.U32.AND P0, PT, R0, R26, PT ;  /* 0x0000001a0000720c */ /* 0x000fe20003f04070 */
[----:B------:R-:W-:Y:S01]  /*80e0*/  IMAD.MOV R2, RZ, RZ, -R10 ;  /* 0x000000ffff027224 */ /* 0x000fe200078e0a0a */
[----:B------:R-:W-:-:S03]  /*80f0*/  ISETP.GE.AND P4, PT, R11, RZ, PT ;  /* 0x000000ff0b00720c */ /* 0x000fc60003f86270 */
[----:B------:R-:W-:Y:S01]  /*8100*/  @!P2 IMAD.IADD R21, R21, 0x1, -R0 ;  /* 0x000000011515a824 */ /* 0x000fe200078e0a00 */
[----:B------:R-:W-:Y:S01]  /*8110*/  ISETP.GE.AND P2, PT, R8, RZ, PT ;  /* 0x000000ff0800720c */ /* 0x000fe20003f46270 */
[C---:B------:R-:W-:Y:S02]  /*8120*/  IMAD R25, R0.reuse, R2, R25 ;  /* 0x0000000200197224 */ /* 0x040fe400078e0219 */
[----:B------:R-:W-:Y:S01]  /*8130*/  @!P5 IMAD.MOV R18, RZ, RZ, -R18 ;  /* 0x000000ffff12d224 */ /* 0x000fe200078e0a12 */
[C---:B------:R-:W-:Y:S01]  /*8140*/  ISETP.GT.U32.AND P5, PT, R0.reuse, R23, PT ;  /* 0x000000170000720c */ /* 0x040fe20003fa4070 */
[--C-:B------:R-:W-:Y:S01]  /*8150*/  @!P6 IMAD.IADD R27, R27, 0x1, -R0.reuse ;  /* 0x000000011b1be824 */ /* 0x100fe200078e0a00 */
[----:B------:R-:W-:Y:S01]  /*8160*/  ISETP.GT.U32.AND P6, PT, R0, R25, PT ;  /* 0x000000190000720c */ /* 0x000fe20003fc4070 */
[----:B------:R-:W-:Y:S02]  /*8170*/  @!P0 IMAD.IADD R26, R26, 0x1, -R0 ;  /* 0x000000011a1a8824 */ /* 0x000fe400078e0a00 */
[----:B------:R-:W-:-:S02]  /*8180*/  @!P1 IMAD.MOV R17, RZ, RZ, -R17 ;  /* 0x000000ffff119224 */ /* 0x000fc400078e0a11 */
[----:B------:R-:W-:Y:S01]  /*8190*/  @!P4 IMAD.MOV R20, RZ, RZ, -R20 ;  /* 0x000000ffff14c224 */ /* 0x000fe200078e0a14 */
[----:B------:R-:W-:Y:S01]  /*81a0*/  ISETP.GT.U32.AND P4, PT, R0, R26, PT ;  /* 0x0000001a0000720c */ /* 0x000fe20003f84070 */
[----:B------:R-:W-:Y:S01]  /*81b0*/  STL [R1+0x1084], R14 ;  /* 0x0010840e01007387 */ /* 0x000fe20000100800 */
[----:B------:R-:W-:-:S03]  /*81c0*/  @!P2 IMAD.MOV R21, RZ, RZ, -R21 ;  /* 0x000000ffff15a224 */ /* 0x000fc600078e0a15 */
[----:B------:R-:W-:Y:S01]  /*81d0*/  STL [R1+0x1088], R15 ;  /* 0x0010880f01007387 */ /* 0x000fe20000100800 */
[----:B0-----:R-:W-:-:S03]  /*81e0*/  LOP3.LUT R2, R29, 0x7, RZ, 0xc0, !PT ;  /* 0x000000071d027812 */ /* 0x001fc600078ec0ff */
[----:B------:R-:W-:Y:S01]  /*81f0*/  STL [R1+0x108c], R16 ;  /* 0x00108c1001007387 */ /* 0x000fe20000100800 */
[----:B------:R-:W-:-:S03]  /*8200*/  IMAD.MOV R9, RZ, RZ, -R9 ;  /* 0x000000ffff097224 */ /* 0x000fc600078e0a09 */
[----:B------:R-:W-:Y:S01]  /*8210*/  STL [R1+0x1090], R17 ;  /* 0x0010901101007387 */ /* 0x000fe20000100800 */
[----:B------:R-:W-:-:S03]  /*8220*/  @!P5 IMAD.IADD R23, R23, 0x1, -R0 ;  /* 0x000000011717d824 */ /* 0x000fc600078e0a00 */
[----:B------:R-:W-:Y:S01]  /*8230*/  STL [R1+0x1094], R18 ;  /* 0x0010941201007387 */ /* 0x000fe20000100800 */
[----:B------:R-:W-:Y:S01]  /*8240*/  @!P6 IMAD.IADD R25, R25, 0x1, -R0 ;  /* 0x000000011919e824 */ /* 0x000fe200078e0a00 */
[----:B------:R-:W-:Y:S02]  /*8250*/  ISETP.GE.AND P5, PT, R7, RZ, PT ;  /* 0x000000ff0700720c */ /* 0x000fe40003fa6270 */
[----:B------:R-:W-:Y:S01]  /*8260*/  STL [R1+0x1098], R19 ;  /* 0x0010981301007387 */ /* 0x000fe20000100800 */
[----:B------:R-:W-:Y:S01]  /*8270*/  ISETP.GE.AND P0, PT, R6, RZ, PT ;  /* 0x000000ff0600720c */ /* 0x000fe20003f06270 */
[----:B------:R-:W-:Y:S01]  /*8280*/  IMAD.SHL.U32 R6, R29, 0x2, RZ ;  /* 0x000000021d067824 */ /* 0x000fe200078e00ff */
[----:B------:R-:W-:Y:S01]  /*8290*/  ISETP.GE.AND P6, PT, R5, RZ, PT ;  /* 0x000000ff0500720c */ /* 0x000fe20003fc6270 */
[----:B------:R-:W-:Y:S01]  /*82a0*/  STL [R1+0x109c], R20 ;  /* 0x00109c1401007387 */ /* 0x000fe20000100800 */
[C---:B------:R-:W-:Y:S02]  /*82b0*/  IMAD R7, R2.reuse, 0x110, RZ ;  /* 0x0000011002077824 */ /* 0x040fe400078e02ff */
[----:B------:R-:W-:Y:S01]  /*82c0*/  IMAD R5, R2, 0x90, RZ ;  /* 0x0000009002057824 */ /* 0x000fe200078e02ff */
[----:B------:R-:W-:Y:S01]  /*82d0*/  STL [R1+0x10a0], R21 ;  /* 0x0010a01501007387 */ /* 0x000fe20000100800 */
[----:B------:R-:W-:-:S03]  /*82e0*/  IMAD R24, R0, R9, R24 ;  /* 0x0000000900187224 */ /* 0x000fc600078e0218 */
[----:B------:R-:W2:Y:S01]  /*82f0*/  LDL.LU R10, [R1+0x208] ;  /* 0x00020800010a7983 */ /* 0x000ea20000300800 */
[----:B------:R-:W-:Y:S01]  /*8300*/  @!P4 IMAD.IADD R26, R26, 0x1, -R0 ;  /* 0x000000011a1ac824 */ /* 0x000fe200078e0a00 */
[----:B------:R-:W-:Y:S02]  /*8310*/  ISETP.GE.AND P4, PT, R4, RZ, PT ;  /* 0x000000ff0400720c */ /* 0x000fe40003f86270 */
[----:B------:R-:W3:Y:S01]  /*8320*/  LDL.LU R9, [R1+0x20c] ;  /* 0x00020c0001097983 */ /* 0x000ee20000300800 */
[--C-:B------:R-:W-:Y:S01]  /*8330*/  LOP3.LUT R2, R7, 0x10, R6.reuse, 0x78, !PT ;  /* 0x0000001007027812 */ /* 0x100fe200078e7806 */
[----:B------:R-:W-:Y:S01]  /*8340*/  IMAD.SHL.U32 R4, R29, 0x80, RZ ;  /* 0x000000801d047824 */ /* 0x000fe200078e00ff */
[----:B------:R-:W-:Y:S01]  /*8350*/  LOP3.LUT R5, R5, 0x30, R6, 0x78, !PT ;  /* 0x0000003005057812 */ /* 0x000fe200078e7806 */
[----:B------:R-:W4:Y:S04]  /*8360*/  LDL.LU R8, [R1+0x200] ;  /* 0x0002000001087983 */ /* 0x000f280000300800 */
[----:B------:R-:W5:Y:S01]  /*8370*/  LDL.LU R7, [R1+0x1fc] ;  /* 0x0001fc0001077983 */ /* 0x000f620000300800 */
[----:B------:R-:W-:-:S03]  /*8380*/  LOP3.LUT R2, R2, 0x800, R4, 0xf8, !PT ;  /* 0x0000080002027812 */ /* 0x000fc600078ef804 */
[----:B------:R-:W5:Y:S04]  /*8390*/  LDL.LU R6, [R1+0x1f8] ;  /* 0x0001f80001067983 */ /* 0x000f680000300800 */
[----:B------:R-:W5:Y:S04]  /*83a0*/  LDL.LU R5, [R1+0x1f4] ;  /* 0x0001f40001057983 */ /* 0x000f680000300800 */
[----:B------:R-:W5:Y:S01]  /*83b0*/  LDL.LU R4, [R1+0x1f0] ;  /* 0x0001f00001047983 */ /* 0x000f620000300800 */
[----:B------:R-:W-:-:S13]  /*83c0*/  ISETP.GT.U32.AND P1, PT, R0, R22, PT ;  /* 0x000000160000720c */ /* 0x000fda0003f24070 */
[----:B------:R-:W-:Y:S01]  /*83d0*/  @!P1 IMAD.IADD R22, R22, 0x1, -R0 ;  /* 0x0000000116169824 */ /* 0x000fe200078e0a00 */
[C---:B------:R-:W-:Y:S02]  /*83e0*/  ISETP.GT.U32.AND P1, PT, R0.reuse, R24, PT ;  /* 0x000000180000720c */ /* 0x040fe40003f24070 */
[----:B------:R-:W-:-:S11]  /*83f0*/  ISETP.GT.U32.AND P2, PT, R0, R25, PT ;  /* 0x000000190000720c */ /* 0x000fd60003f44070 */
[----:B------:R-:W-:-:S05]  /*8400*/  @!P1 IMAD.IADD R24, R24, 0x1, -R0 ;  /* 0x0000000118189824 */ /* 0x000fca00078e0a00 */
[----:B------:R-:W-:Y:S02]  /*8410*/  ISETP.GT.U32.AND P1, PT, R0, R24, PT ;  /* 0x000000180000720c */ /* 0x000fe40003f24070 */
[----:B------:R-:W-:Y:S01]  /*8420*/  LOP3.LUT R29, R29, 0x3f, RZ, 0xc0, !PT ;  /* 0x0000003f1d1d7812 */ /* 0x000fe200078ec0ff */
[----:B------:R-:W-:-:S04]  /*8430*/  @!P2 IMAD.IADD R25, R25, 0x1, -R0 ;  /* 0x000000011919a824 */ /* 0x000fc800078e0a00 */
[----:B------:R-:W-:-:S06]  /*8440*/  IMAD R11, R29, UR6, RZ ;  /* 0x000000061d0b7c24 */ /* 0x000fcc000f8e02ff */
[----:B------:R-:W-:Y:S01]  /*8450*/  @!P1 IMAD.IADD R24, R24, 0x1, -R0 ;  /* 0x0000000118189824 */ /* 0x000fe200078e0a00 */
[----:B------:R-:W-:Y:S01]  /*8460*/  ISETP.GE.AND P1, PT, R28, RZ, PT ;  /* 0x000000ff1c00720c */ /* 0x000fe20003f26270 */
[----:B------:R-:W-:Y:S01]  /*8470*/  @!P5 IMAD.MOV R22, RZ, RZ, -R22 ;  /* 0x000000ffff16d224 */ /* 0x000fe200078e0a16 */
[----:B------:R-:W-:Y:S01]  /*8480*/  ISETP.NE.AND P2, PT, R3, RZ, PT ;  /* 0x000000ff0300720c */ /* 0x000fe20003f45270 */
[----:B------:R-:W-:Y:S01]  /*8490*/  @!P0 IMAD.MOV R23, RZ, RZ, -R23 ;  /* 0x000000ffff178224 */ /* 0x000fe200078e0a17 */
[----:B------:R-:W-:Y:S01]  /*84a0*/  LOP3.LUT R0, RZ, R3, RZ, 0x33, !PT ;  /* 0x00000003ff007212 */ /* 0x000fe200078e33ff */
[----:B------:R-:W-:Y:S01]  /*84b0*/  IMAD.MOV.U32 R3, RZ, RZ, R25 ;  /* 0x000000ffff037224 */ /* 0x000fe200078e0019 */
[----:B------:R-:W-:Y:S01]  /*84c0*/  LEA R2, P5, R11, UR14, 0x1 ;  /* 0x0000000e0b027c11 */ /* 0x000fe2000f8a08ff */
[----:B------:R-:W5:Y:S01]  /*84d0*/  LDL.LU R28, [R1+0x1e8] ;  /* 0x0001e800011c7983 */ /* 0x000f620000300800 */
[----:B------:R-:W-:Y:S02]  /*84e0*/  @!P3 IMAD.MOV R27, RZ, RZ, -R27 ;  /* 0x000000ffff1bb224 */ /* 0x000fe400078e0a1b */
[----:B------:R-:W-:Y:S01]  /*84f0*/  @!P6 IMAD.MOV R26, RZ, RZ, -R26 ;  /* 0x000000ffff1ae224 */ /* 0x000fe200078e0a1a */
[----:B------:R-:W5:Y:S01]  /*8500*/  LDL.LU R29, [R1+0x1e4] ;  /* 0x0001e400011d7983 */ /* 0x000f620000300800 */
[----:B------:R-:W-:-:S02]  /*8510*/  @!P4 IMAD.MOV R24, RZ, RZ, -R24 ;  /* 0x000000ffff18c224 */ /* 0x000fc400078e0a18 */
[----:B------:R-:W-:Y:S01]  /*8520*/  @!P1 IMAD.MOV R3, RZ, RZ, -R3 ;  /* 0x000000ffff039224 */ /* 0x000fe200078e0a03 */
[----:B------:R-:W-:Y:S04]  /*8530*/  STL [R1+0x10a4], R22 ;  /* 0x0010a41601007387 */ /* 0x000fe80000100800 */
[----:B------:R-:W-:Y:S04]  /*8540*/  STL [R1+0x10a8], R2 ;  /* 0x0010a80201007387 */ /* 0x000fe80000100800 */
[----:B------:R-:W-:Y:S04]  /*8550*/  STL [R1+0x10ac], R23 ;  /* 0x0010ac1701007387 */ /* 0x000fe80000100800 */
[----:B------:R-:W-:Y:S04]  /*8560*/  STL [R1+0x10b0], R27 ;  /* 0x0010b01b01007387 */ /* 0x000fe80000100800 */
[----:B------:R-:W-:Y:S04]  /*8570*/  STL [R1+0x10b4], R26 ;  /* 0x0010b41a01007387 */ /* 0x000fe80000100800 */
[----:B------:R-:W-:Y:S04]  /*8580*/  STL [R1+0x10b8], R24 ;  /* 0x0010b81801007387 */ /* 0x000fe80000100800 */
[----:B------:R2:W-:Y:S02]  /*8590*/  STL [R1+0x10bc], R3 ;  /* 0x0010bc0301007387 */ /* 0x0005e40000100800 */
[----:B--2---:R-:W-:-:S02]  /*85a0*/  SEL R3, R0, R10, !P2 ;  /* 0x0000000a00037207 */ /* 0x004fc40005000000 */
[----:B---3--:R-:W-:-:S03]  /*85b0*/  SEL R9, R0, R9, !P2 ;  /* 0x0000000900097207 */ /* 0x008fc60005000000 */
[----:B------:R5:W-:Y:S01]  /*85c0*/  STL [R1+0x3c], R3 ;  /* 0x00003c0301007387 */ /* 0x000be20000100800 */
[----:B----4-:R-:W-:-:S03]  /*85d0*/  SEL R2, R0, R8, !P2 ;  /* 0x0000000800027207 */ /* 0x010fc60005000000 */
[----:B------:R-:W-:Y:S01]  /*85e0*/  STL [R1+0x70], R9 ;  /* 0x0000700901007387 */ /* 0x000fe20000100800 */
[----:B-----5:R-:W-:-:S03]  /*85f0*/  SEL R3, R0, R7, !P2 ;  /* 0x0000000700037207 */ /* 0x020fc60005000000 */
[----:B------:R0:W-:Y:S01]  /*8600*/  STL [R1+0x7c], R2 ;  /* 0x00007c0201007387 */ /* 0x0001e20000100800 */
[----:B------:R-:W-:-:S03]  /*8610*/  SEL R6, R0, R6, !P2 ;  /* 0x0000000600067207 */ /* 0x000fc60005000000 */
[----:B------:R1:W-:Y:S01]  /*8620*/  STL [R1+0x80], R3 ;  /* 0x0000800301007387 */ /* 0x0003e20000100800 */
[----:B0-----:R-:W-:-:S03]  /*8630*/  SEL R2, R0, R5, !P2 ;  /* 0x0000000500027207 */ /* 0x001fc60005000000 */
[----:B------:R-:W-:Y:S01]  /*8640*/  STL [R1+0x88], R6 ;  /* 0x0000880601007387 */ /* 0x000fe20000100800 */
[----:B-1----:R-:W-:-:S03]  /*8650*/  SEL R3, R0, R4, !P2 ;  /* 0x0000000400037207 */ /* 0x002fc60005000000 */
[----:B------:R-:W-:Y:S04]  /*8660*/  STL [R1+0x90], R2 ;  /* 0x0000900201007387 */ /* 0x000fe80000100800 */
[----:B------:R0:W-:Y:S04]  /*8670*/  STL [R1+0x98], R3 ;  /* 0x0000980301007387 */ /* 0x0001e80000100800 */
[----:B0-----:R-:W2:Y:S01]  /*8680*/  LDL.LU R3, [R1+0x1c0] ;  /* 0x0001c00001037983 */ /* 0x001ea20000300800 */
[C---:B------:R-:W-:Y:S02]  /*8690*/  SEL R4, R0.reuse, R28, !P2 ;  /* 0x0000001c00047207 */ /* 0x040fe40005000000 */
[----:B------:R-:W-:-:S03]  /*86a0*/  SEL R2, R0, R29, !P2 ;  /* 0x0000001d00027207 */ /* 0x000fc60005000000 */
[----:B------:R-:W-:Y:S04]  /*86b0*/  STL [R1+0xbc], R4 ;  /* 0x0000bc0401007387 */ /* 0x000fe80000100800 */
[----:B--2---:R0:W-:Y:S04]  /*86c0*/  STL [R1+0x10d8], R3 ;  /* 0x0010d80301007387 */ /* 0x0041e80000100800 */
[----:B------:R-:W-:Y:S04]  /*86d0*/  STL [R1+0xc0], R2 ;  /* 0x0000c00201007387 */ /* 0x000fe80000100800 */
[----:B0-----:R-:W2:Y:S04]  /*86e0*/  LDL.LU R3, [R1+0x1c4] ;  /* 0x0001c40001037983 */ /* 0x001ea80000300800 */
[----:B--2---:R0:W-:Y:S04]  /*86f0*/  STL [R1+0x10dc], R3 ;  /* 0x0010dc0301007387 */ /* 0x0041e80000100800 */
[----:B0-----:R-:W2:Y:S04]  /*8700*/  LDL.LU R3, [R1+0x1d8] ;  /* 0x0001d80001037983 */ /* 0x001ea80000300800 */
[----:B--2---:R0:W-:Y:S04]  /*8710*/  STL [R1+0x10e0], R3 ;  /* 0x0010e00301007387 */ /* 0x0041e80000100800 */
[----:B0-----:R-:W2:Y:S04]  /*8720*/  LDL.LU R3, [R1+0x1e0] ;  /* 0x0001e00001037983 */ /* 0x001ea80000300800 */
[----:B------:R-:W3:Y:S04]  /*8730*/  LDL.LU R24, [R1+0x1b4] ;  /* 0x0001b40001187983 */ /* 0x000ee80000300800 */
[----:B------:R-:W4:Y:S04]  /*8740*/  LDL.LU R26, [R1+0x1b0] ;  /* 0x0001b000011a7983 */ /* 0x000f280000300800 */
[----:B------:R-:W5:Y:S04]  /*8750*/  LDL.LU R27, [R1+0x1a4] ;  /* 0x0001a400011b7983 */ /* 0x000f680000300800 */
[----:B------:R-:W3:Y:S04]  /*8760*/  LDL.LU R23, [R1+0x104] ;  /* 0x0001040001177983 */ /* 0x000ee80000300800 */
        /* <DEDUP_REMOVED lines=22> */
[----:B------:R-:W3:Y:S01]  /*88d0*/  LDL.LU R29, [R1+0x190] ;  /* 0x00019000011d7983 */ /* 0x000ee20000300800 */
[----:B--2---:R-:W-:-:S05]  /*88e0*/  SEL R3, R0, R3, !P2 ;  /* 0x0000000300037207 */ /* 0x004fca0005000000 */
[----:B------:R0:W-:Y:S04]  /*88f0*/  STL [R1+0xc8], R3 ;  /* 0x0000c80301007387 */ /* 0x0001e80000100800 */
[----:B0-----:R-:W2:Y:S02]  /*8900*/  LDL.LU R3, [R1+0x10e0] ;  /* 0x0010e00001037983 */ /* 0x001ea40000300800 */
[----:B--2---:R-:W-:-:S05]  /*8910*/  SEL R3, R0, R3, !P2 ;  /* 0x0000000300037207 */ /* 0x004fca0005000000 */
[----:B------:R0:W-:Y:S04]  /*8920*/  STL [R1+0xcc], R3 ;  /* 0x0000cc0301007387 */ /* 0x0001e80000100800 */
[----:B0-----:R-:W2:Y:S02]  /*8930*/  LDL.LU R3, [R1+0x10dc] ;  /* 0x0010dc0001037983 */ /* 0x001ea40000300800 */
[----:B--2---:R-:W-:-:S05]  /*8940*/  SEL R3, R0, R3, !P2 ;  /* 0x0000000300037207 */ /* 0x004fca0005000000 */
[----:B------:R0:W-:Y:S04]  /*8950*/  STL [R1+0xd8], R3 ;  /* 0x0000d80301007387 */ /* 0x0001e80000100800 */
[----:B0-----:R-:W2:Y:S01]  /*8960*/  LDL.LU R3, [R1+0x10d8] ;  /* 0x0010d80001037983 */ /* 0x001ea20000300800 */
[C---:B----4-:R-:W-:Y:S02]  /*8970*/  SEL R26, R0.reuse, R26, !P2 ;  /* 0x0000001a001a7207 */ /* 0x050fe40005000000 */
[C---:B---3--:R-:W-:Y:S02]  /*8980*/  SEL R2, R0.reuse, R2, !P2 ;  /* 0x0000000200027207 */ /* 0x048fe40005000000 */
[C---:B------:R-:W-:Y:S02]  /*8990*/  SEL R21, R0.reuse, R21, !P2 ;  /* 0x0000001500157207 */ /* 0x040fe40005000000 */
[----:B------:R-:W-:-:S02]  /*89a0*/  SEL R18, R0, R18, !P2 ;  /* 0x0000001200127207 */ /* 0x000fc40005000000 */
[C---:B------:R-:W-:Y:S02]  /*89b0*/  SEL R15, R0.reuse, R15, !P2 ;  /* 0x0000000f000f7207 */ /* 0x040fe40005000000 */
[C---:B------:R-:W-:Y:S02]  /*89c0*/  SEL R12, R0.reuse, R12, !P2 ;  /* 0x0000000c000c7207 */ /* 0x040fe40005000000 */
[C---:B------:R-:W-:Y:S02]  /*89d0*/  SEL R9, R0.reuse, R9, !P2 ;  /* 0x0000000900097207 */ /* 0x040fe40005000000 */
[C---:B------:R-:W-:Y:S02]  /*89e0*/  SEL R6, R0.reuse, R6, !P2 ;  /* 0x0000000600067207 */ /* 0x040fe40005000000 */
[----:B--2---:R-:W-:-:S05]  /*89f0*/  SEL R3, R0, R3, !P2 ;  /* 0x0000000300037207 */ /* 0x004fca0005000000 */
[----:B------:R0:W-:Y:S02]  /*8a00*/  STL [R1+0xe0], R3 ;  /* 0x0000e00301007387 */ /* 0x0001e40000100800 */
[C---:B0-----:R-:W-:Y:S02]  /*8a10*/  SEL R3, R0.reuse, R24, !P2 ;  /* 0x0000001800037207 */ /* 0x041fe40005000000 */
[----:B-----5:R-:W-:-:S03]  /*8a20*/  SEL R24, R0, R27, !P2 ;  /* 0x0000001b00187207 */ /* 0x020fc60005000000 */
[----:B------:R0:W-:Y:S04]  /*8a30*/  STL [R1+0xe4], R3 ;  /* 0x0000e40301007387 */ /* 0x0001e80000100800 */
[----:B------:R-:W-:Y:S01]  /*8a40*/  STL [R1+0xe8], R26 ;  /* 0x0000e81a01007387 */ /* 0x000fe20000100800 */
[----:B0-----:R-:W-:-:S03]  /*8a50*/  SEL R3, R0, R23, !P2 ;  /* 0x0000001700037207 */ /* 0x001fc60005000000 */
[----:B------:R-:W-:Y:S01]  /*8a60*/  STL [R1+0x100], R24 ;  /* 0x0001001801007387 */ /* 0x000fe20000100800 */
[----:B------:R-:W-:-:S03]  /*8a70*/  SEL R23, R0, R25, !P2 ;  /* 0x0000001900177207 */ /* 0x000fc60005000000 */
[----:B------:R0:W-:Y:S04]  /*8a80*/  STL [R1+0x104], R3 ;  /* 0x0001040301007387 */ /* 0x0001e80000100800 */
[----:B------:R-:W-:Y:S01]  /*8a90*/  STL [R1+0x108], R23 ;  /* 0x0001081701007387 */ /* 0x000fe20000100800 */
[----:B0-----:R-:W-:-:S03]  /*8aa0*/  SEL R3, R0, R22, !P2 ;  /* 0x0000001600037207 */ /* 0x001fc60005000000 */
[----:B------:R0:W-:Y:S04]  /*8ab0*/  STL [R1+0x10c], R2 ;  /* 0x00010c0201007387 */ /* 0x0001e80000100800 */
[----:B------:R1:W-:Y:S01]  /*8ac0*/  STL [R1+0x11c], R3 ;  /* 0x00011c0301007387 */ /* 0x0003e20000100800 */
[----:B0-----:R-:W-:-:S03]  /*8ad0*/  SEL R2, R0, R20, !P2 ;  /* 0x0000001400027207 */ /* 0x001fc60005000000 */
[----:B------:R-:W-:Y:S01]  /*8ae0*/  STL [R1+0x120], R21 ;  /* 0x0001201501007387 */ /* 0x000fe20000100800 */
[----:B-1----:R-:W-:-:S03]  /*8af0*/  SEL R3, R0, R19, !P2 ;  /* 0x0000001300037207 */ /* 0x002fc60005000000 */
        /* <DEDUP_REMOVED lines=173> */
[C---:B---3--:R-:W-:Y:S02]  /*95d0*/  SEL R24, R0.reuse, R24, !P2 ;  /* 0x0000001800187207 */ /* 0x048fe40005000000 */
[C---:B----4-:R-:W-:Y:S02]  /*95e0*/  SEL R26, R0.reuse, R26, !P2 ;  /* 0x0000001a001a7207 */ /* 0x050fe40005000000 */
[C---:B-----5:R-:W-:Y:S02]  /*95f0*/  SEL R27, R0.reuse, R27, !P2 ;  /* 0x0000001b001b7207 */ /* 0x060fe40005000000 */
[----:B------:R-:W-:-:S02]  /*9600*/  SEL R23, R0, R23, !P2 ;  /* 0x0000001700177207 */ /* 0x000fc40005000000 */
[C---:B------:R-:W-:Y:S02]  /*9610*/  SEL R2, R0.reuse, R2, !P2 ;  /* 0x0000000200027207 */ /* 0x040fe40005000000 */
[C---:B------:R-:W-:Y:S02]  /*9620*/  SEL R22, R0.reuse, R22, !P2 ;  /* 0x0000001600167207 */ /* 0x040fe40005000000 */
[C---:B------:R-:W-:Y:S02]  /*9630*/  SEL R21, R0.reuse, R21, !P2 ;  /* 0x0000001500157207 */ /* 0x040fe40005000000 */
[C---:B------:R-:W-:Y:S02]  /*9640*/  SEL R20, R0.reuse, R20, !P2 ;  /* 0x0000001400147207 */ /* 0x040fe40005000000 */
[C---:B------:R-:W-:Y:S02]  /*9650*/  SEL R19, R0.reuse, R19, !P2 ;  /* 0x0000001300137207 */ /* 0x040fe40005000000 */
        /* <DEDUP_REMOVED lines=17> */
[----:B--2---:R-:W-:-:S05]  /*9770*/  SEL R3, R0, R3, !P2 ;  /* 0x0000000300037207 */ /* 0x004fca0005000000 */
[----:B------:R0:W-:Y:S04]  /*9780*/  STL [R1+0xf8], R3 ;  /* 0x0000f80301007387 */ /* 0x0001e80000100800 */
[----:B0-----:R-:W2:Y:S04]  /*9790*/  LDL.LU R3, [R1+0x10bc] ;  /* 0x0010bc0001037983 */ /* 0x001ea80000300800 */
[----:B------:R0:W-:Y:S04]  /*97a0*/  STL [R1+0xf4], R24 ;  /* 0x0000f41801007387 */ /* 0x0001e80000100800 */
[----:B0-----:R-:W3:Y:S04]  /*97b0*/  LDL.LU R24, [R1+0x10b8] ;  /* 0x0010b80001187983 */ /* 0x001ee80000300800 */
[----:B------:R0:W-:Y:S04]  /*97c0*/  STL [R1+0xf0], R26 ;  /* 0x0000f01a01007387 */ /* 0x0001e80000100800 */
[----:B0-----:R-:W4:Y:S04]  /*97d0*/  LDL.LU R26, [R1+0x10b4] ;  /* 0x0010b400011a7983 */ /* 0x001f280000300800 */
[----:B------:R0:W-:Y:S04]  /*97e0*/  STL [R1+0xec], R27 ;  /* 0x0000ec1b01007387 */ /* 0x0001e80000100800 */
[----:B0-----:R-:W5:Y:S04]  /*97f0*/  LDL.LU R27, [R1+0x10b0] ;  /* 0x0010b000011b7983 */ /* 0x001f680000300800 */
[----:B------:R0:W-:Y:S04]  /*9800*/  STL [R1+0xdc], R23 ;  /* 0x0000dc1701007387 */ /* 0x0001e80000100800 */
[----:B0-----:R-:W2:Y:S04]  /*9810*/  LDL.LU R23, [R1+0x10ac] ;  /* 0x0010ac0001177983 */ /* 0x001ea80000300800 */
        /* <DEDUP_REMOVED lines=41> */
[----:B0-----:R-:W3:Y:S04]  /*9ab0*/  LDL.LU R28, [R1+0x1058] ;  /* 0x00105800011c7983 */ /* 0x001ee80000300800 */
[----:B------:R0:W-:Y:S04]  /*9ac0*/  STL [R1+0x44], R29 ;  /* 0x0000441d01007387 */ /* 0x0001e80000100800 */
[----:B0-----:R-:W4:Y:S01]  /*9ad0*/  LDL.LU R29, [R1+0x1054] ;  /* 0x00105400011d7983 */ /* 0x001f220000300800 */
[----:B------:R-:W-:-:S05]  /*9ae0*/  SEL R25, R0, R25, !P2 ;  /* 0x0000001900197207 */ /* 0x000fca0005000000 */
[----:B------:R2:W-:Y:S02]  /*9af0*/  STL [R1+0x40], R25 ;  /* 0x0000401901007387 */ /* 0x0005e40000100800 */
[C---:B--2---:R-:W-:Y:S02]  /*9b00*/  SEL R25, R0.reuse, R4, !P2 ;  /* 0x0000000400197207 */ /* 0x044fe40005000000 */
[C---:B---3--:R-:W-:Y:S02]  /*9b10*/  SEL R28, R0.reuse, R28, !P2 ;  /* 0x0000001c001c7207 */ /* 0x048fe40005000000 */
[----:B----4-:R-:W-:-:S05]  /*9b20*/  SEL R29, R0, R29, !P2 ;  /* 0x0000001d001d7207 */ /* 0x010fca0005000000 */
[----:B------:R-:W-:Y:S04]  /*9b30*/  STL [R1+0x38], R29 ;  /* 0x0000381d01007387 */ /* 0x000fe80000100800 */
[----:B------:R-:W2:Y:S04]  /*9b40*/  LDL.LU R4, [R1+0x2c4] ;  /* 0x0002c40001047983 */ /* 0x000ea80000300800 */
[----:B------:R0:W-:Y:S04]  /*9b50*/  STL [R1+0x34], R28 ;  /* 0x0000341c01007387 */ /* 0x0001e80000100800 */
[----:B------:R1:W-:Y:S01]  /*9b60*/  STL [R1+0x30], R25 ;  /* 0x0000301901007387 */ /* 0x0003e20000100800 */
[----:B0-----:R-:W-:-:S03]  /*9b70*/  SEL R28, R0, R5, !P2 ;  /* 0x00000005001c7207 */ /* 0x001fc60005000000 */
[----:B------:R-:W3:Y:S01]  /*9b80*/  LDL.LU R5, [R1+0x2c0] ;  /* 0x0002c00001057983 */ /* 0x000ee20000300800 */
[C---:B-1----:R-:W-:Y:S02]  /*9b90*/  SEL R25, R0.reuse, R6, !P2 ;  /* 0x0000000600197207 */ /* 0x042fe40005000000 */
[C---:B------:R-:W-:Y:S02]  /*9ba0*/  SEL R6, R0.reuse, R7, !P2 ;  /* 0x0000000700067207 */ /* 0x040fe40005000000 */
[C---:B------:R-:W-:Y:S01]  /*9bb0*/  SEL R8, R0.reuse, R8, !P2 ;  /* 0x0000000800087207 */ /* 0x040fe20005000000 */
[----:B------:R-:W-:Y:S01]  /*9bc0*/  STL [R1+0x2c], R28 ;  /* 0x00002c1c01007387 */ /* 0x000fe20000100800 */
[----:B------:R-:W-:-:S03]  /*9bd0*/  SEL R7, R0, R9, !P2 ;  /* 0x0000000900077207 */ /* 0x000fc60005000000 */
[----:B------:R-:W-:Y:S04]  /*9be0*/  STL [R1+0x28], R25 ;  /* 0x0000281901007387 */ /* 0x000fe80000100800 */
[----:B------:R0:W-:Y:S04]  /*9bf0*/  STL [R1+0x24], R6 ;  /* 0x0000240601007387 */ /* 0x0001e80000100800 */
[----:B------:R1:W-:Y:S01]  /*9c00*/  STL [R1+0x20], R8 ;  /* 0x0000200801007387 */ /* 0x0003e20000100800 */
[----:B0-----:R-:W-:-:S03]  /*9c10*/  SEL R6, R0, R10, !P2 ;  /* 0x0000000a00067207 */ /* 0x001fc60005000000 */
[----:B------:R0:W-:Y:S01]  /*9c20*/  STL [R1+0x1c], R7 ;  /* 0x00001c0701007387 */ /* 0x0001e20000100800 */
[----:B-1----:R-:W-:-:S03]  /*9c30*/  SEL R8, R0, R11, !P2 ;  /* 0x0000000b00087207 */ /* 0x002fc60005000000 */
[----:B------:R1:W-:Y:S04]  /*9c40*/  STL [R1+0x18], R6 ;  /* 0x0000180601007387 */ /* 0x0003e80000100800 */
[----:B------:R4:W-:Y:S01]  /*9c50*/  STL [R1+0x14], R8 ;  /* 0x0000140801007387 */ /* 0x0009e20000100800 */
[C---:B0-----:R-:W-:Y:S02]  /*9c60*/  SEL R7, R0.reuse, R12, !P2 ;  /* 0x0000000c00077207 */ /* 0x041fe40005000000 */
[----:B-1----:R-:W-:-:S03]  /*9c70*/  SEL R6, R0, R13, !P2 ;  /* 0x0000000d00067207 */ /* 0x002fc60005000000 */
[----:B------:R0:W-:Y:S01]  /*9c80*/  STL [R1+0x10], R7 ;  /* 0x0000100701007387 */ /* 0x0001e20000100800 */
[----:B----4-:R-:W-:-:S03]  /*9c90*/  SEL R8, R0, R14, !P2 ;  /* 0x0000000e00087207 */ /* 0x010fc60005000000 */
[----:B------:R-:W-:Y:S04]  /*9ca0*/  STL [R1+0xc], R6 ;  /* 0x00000c0601007387 */ /* 0x000fe80000100800 */
[----:B------:R1:W-:Y:S01]  /*9cb0*/  STL [R1+0x8], R8 ;  /* 0x0000080801007387 */ /* 0x0003e20000100800 */
[C---:B0-----:R-:W-:Y:S02]  /*9cc0*/  SEL R7, R0.reuse, R15, !P2 ;  /* 0x0000000f00077207 */ /* 0x041fe40005000000 */
[C---:B------:R-:W-:Y:S01]  /*9cd0*/  SEL R29, R0.reuse, R17, !P2 ;  /* 0x00000011001d7207 */ /* 0x040fe20005000000 */
[----:B------:R-:W4:Y:S01]  /*9ce0*/  LDL.LU R10, [R1+0x3c] ;  /* 0x00003c00010a7983 */ /* 0x000f220000300800 */
[----:B-1----:R-:W0:Y:S01]  /*9cf0*/  S2R R8, SR_TID.X ;  /* 0x0000000000087919 */ /* 0x002e220000002100 */
[----:B------:R-:W-:-:S02]  /*9d00*/  SEL R6, R0, R16, !P2 ;  /* 0x0000001000067207 */ /* 0x000fc40005000000 */
[C---:B------:R-:W-:Y:S01]  /*9d10*/  SEL R28, R0.reuse, R18, !P2 ;  /* 0x00000012001c7207 */ /* 0x040fe20005000000 */
[----:B------:R-:W-:Y:S01]  /*9d20*/  STL [R1+0x4], R7 ;  /* 0x0000040701007387 */ /* 0x000fe20000100800 */
[C---:B------:R-:W-:Y:S02]  /*9d30*/  SEL R25, R0.reuse, R19, !P2 ;  /* 0x0000001300197207 */ /* 0x040fe40005000000 */
[C---:B------:R-:W-:Y:S01]  /*9d40*/  SEL R20, R0.reuse, R20, !P2 ;  /* 0x0000001400147207 */ /* 0x040fe20005000000 */
[----:B------:R1:W-:Y:S01]  /*9d50*/  STL [R1], R6 ;  /* 0x0000000601007387 */ /* 0x0003e20000100800 */
[C---:B------:R-:W-:Y:S02]  /*9d60*/  SEL R21, R0.reuse, R21, !P2 ;  /* 0x0000001500157207 */ /* 0x040fe40005000000 */
[C---:B------:R-:W-:Y:S01]  /*9d70*/  SEL R22, R0.reuse, R22, !P2 ;  /* 0x0000001600167207 */ /* 0x040fe20005000000 */
[----:B------:R-:W-:Y:S01]  /*9d80*/  STL [R1+0xfc8], R29 ;  /* 0x000fc81d01007387 */ /* 0x000fe20000100800 */
[----:B------:R-:W-:-:S03]  /*9d90*/  SEL R23, R0, R23, !P2 ;  /* 0x0000001700177207 */ /* 0x000fc60005000000 */
[----:B------:R-:W-:Y:S01]  /*9da0*/  STL [R1+0xfcc], R28 ;  /* 0x000fcc1c01007387 */ /* 0x000fe20000100800 */
[----:B-----5:R-:W-:-:S03]  /*9db0*/  SEL R27, R0, R27, !P2 ;  /* 0x0000001b001b7207 */ /* 0x020fc60005000000 */
[----:B------:R-:W-:Y:S01]  /*9dc0*/  STL [R1+0xfd0], R25 ;  /* 0x000fd01901007387 */ /* 0x000fe20000100800 */
[----:B------:R-:W-:-:S03]  /*9dd0*/  SEL R26, R0, R26, !P2 ;  /* 0x0000001a001a7207 */ /* 0x000fc60005000000 */
[----:B------:R-:W-:Y:S01]  /*9de0*/  STL [R1+0xfd4], R20 ;  /* 0x000fd41401007387 */ /* 0x000fe20000100800 */
[----:B------:R-:W-:-:S03]  /*9df0*/  SEL R24, R0, R24, !P2 ;  /* 0x0000001800187207 */ /* 0x000fc60005000000 */
[----:B------:R-:W-:Y:S01]  /*9e00*/  STL [R1+0xfd8], R21 ;  /* 0x000fd81501007387 */ /* 0x000fe20000100800 */
[----:B0-----:R-:W-:-:S03]  /*9e10*/  LOP3.LUT R8, R8, 0x3f, RZ, 0xc0, !PT ;  /* 0x0000003f08087812 */ /* 0x001fc600078ec0ff */
[----:B------:R-:W-:Y:S01]  /*9e20*/  STL [R1+0xfdc], R22 ;  /* 0x000fdc1601007387 */ /* 0x000fe20000100800 */
[----:B------:R-:W-:Y:S01]  /*9e30*/  SEL R0, R0, R3, !P2 ;  /* 0x0000000300007207 */ /* 0x000fe20005000000 */
[----:B------:R-:W-:Y:S02]  /*9e40*/  IMAD R8, R8, UR6, RZ ;  /* 0x0000000608087c24 */ /* 0x000fe4000f8e02ff */
[----:B------:R-:W-:Y:S04]  /*9e50*/  STL [R1+0xfe0], R23 ;  /* 0x000fe01701007387 */ /* 0x000fe80000100800 */
[----:B------:R-:W5:Y:S01]  /*9e60*/  LDL.LU R14, [R1+0x70] ;  /* 0x00007000010e7983 */ /* 0x000f620000300800 */
[----:B------:R-:W-:-:S03]  /*9e70*/  LEA.HI.X.SX32 R3, R8, UR15, 0x1, P5 ;  /* 0x0000000f08037c11 */ /* 0x000fc6000a8f0eff */
[----:B-1----:R-:W5:Y:S04]  /*9e80*/  LDL.LU R6, [R1+0x7c] ;  /* 0x00007c0001067983 */ /* 0x002f680000300800 */
[----:B------:R-:W5:Y:S04]  /*9e90*/  LDL.LU R7, [R1+0x80] ;  /* 0x0000800001077983 */ /* 0x000f680000300800 */
[----:B------:R-:W-:Y:S04]  /*9ea0*/  STL.64 [R1+0xfc0], R26 ;  /* 0x000fc01a01007387 */ /* 0x000fe80000100a00 */
[----:B------:R-:W-:Y:S04]  /*9eb0*/  STL [R1+0xfe4], R24 ;  /* 0x000fe41801007387 */ /* 0x000fe80000100800 */
[----:B------:R-:W-:Y:S01]  /*9ec0*/  STL [R1+0xfe8], R0 ;  /* 0x000fe80001007387 */ /* 0x000fe20000100800 */
[----:B---3--:R-:W-:-:S05]  /*9ed0*/  IMAD R5, R5, UR7, RZ ;  /* 0x0000000705057c24 */ /* 0x008fca000f8e02ff */
[----:B------:R-:W-:-:S05]  /*9ee0*/  LEA R12, P1, R5, UR12, 0x1 ;  /* 0x0000000c050c7c11 */ /* 0x000fca000f8208ff */
[----:B------:R-:W-:Y:S04]  /*9ef0*/  STL [R1+0x498], R12 ;  /* 0x0004980c01007387 */ /* 0x000fe80000100800 */
[----:B------:R-:W3:Y:S04]  /*9f00*/  LDL.LU R8, [R1+0x88] ;  /* 0x0000880001087983 */ /* 0x000ee80000300800 */
[----:B------:R0:W-:Y:S04]  /*9f10*/  STL.64 [R1+0xfb8], R2 ;  /* 0x000fb80201007387 */ /* 0x0001e80000100a00 */
[----:B0-----:R0:W3:Y:S01]  /*9f20*/  LDL.64 R2, [R1+0x498] ;  /* 0x0004980001027983 */ /* 0x0010e20000100a00 */
[----:B--2---:R-:W-:-:S05]  /*9f30*/  IMAD R4, R4, UR7, RZ ;  /* 0x0000000704047c24 */ /* 0x004fca000f8e02ff */
[----:B------:R-:W-:-:S04]  /*9f40*/  LEA R26, P0, R4, UR12, 0x1 ;  /* 0x0000000c041a7c11 */ /* 0x000fc8000f8008ff */
[----:B------:R-:W-:Y:S01]  /*9f50*/  LEA.HI.X.SX32 R27, R4, UR13, 0x1, P0 ;  /* 0x0000000d041b7c11 */ /* 0x000fe200080f0eff */
[----:B----4-:R-:W-:Y:S02]  /*9f60*/  IMAD R4, R10, UR10, RZ ;  /* 0x0000000a0a047c24 */ /* 0x010fe4000f8e02ff */
[----:B-----5:R-:W-:Y:S02]  /*9f70*/  IMAD R6, R6, UR10, RZ ;  /* 0x0000000a06067c24 */ /* 0x020fe4000f8e02ff */
[----:B------:R-:W-:Y:S02]  /*9f80*/  IMAD R7, R7, UR10, RZ ;  /* 0x0000000a07077c24 */ /* 0x000fe4000f8e02ff */
[----:B---3--:R-:W-:-:S05]  /*9f90*/  IMAD.MOV.U32 R2, RZ, RZ, R12 ;  /* 0x000000ffff027224 */ /* 0x008fca00078e000c */
[----:B------:R1:W-:Y:S04]  /*9fa0*/  STL [R1+0xfec], R2 ;  /* 0x000fec0201007387 */ /* 0x0003e80000100800 */
[----:B------:R-:W-:Y:S01]  /*9fb0*/  STL.64 [R1+0x620], R26 ;  /* 0x0006201a01007387 */ /* 0x000fe20000100a00 */
[----:B------:R-:W-:-:S03]  /*9fc0*/  LEA.HI.X.SX32 R3, R5, UR13, 0x1, P1 ;  /* 0x0000000d05037c11 */ /* 0x000fc600088f0eff */
[----:B------:R-:W-:Y:S04]  /*9fd0*/  STL [R1+0xff4], R26 ;  /* 0x000ff41a01007387 */ /* 0x000fe80000100800 */
[----:B------:R-:W-:Y:S04]  /*9fe0*/  STL [R1+0xff0], R27 ;  /* 0x000ff01b01007387 */ /* 0x000fe80000100800 */
[----:B------:R-:W2:Y:S04]  /*9ff0*/  LDL.LU R9, [R1+0x90] ;  /* 0x0000900001097983 */ /* 0x000ea80000300800 */
[----:B------:R-:W3:Y:S01]  /*a000*/  LDL.LU R10, [R1+0x98] ;  /* 0x00009800010a7983 */ /* 0x000ee20000300800 */
[----:B------:R-:W-:-:S03]  /*a010*/  IMAD R5, R14, UR10, RZ ;  /* 0x0000000a0e057c24 */ /* 0x000fc6000f8e02ff */
[----:B------:R-:W4:Y:S04]  /*a020*/  LDL.LU R11, [R1+0xbc] ;  /* 0x0000bc00010b7983 */ /* 0x000f280000300800 */
[----:B------:R-:W5:Y:S04]  /*a030*/  LDL.LU R12, [R1+0xc0] ;  /* 0x0000c000010c7983 */ /* 0x000f680000300800 */
[----:B------:R-:W5:Y:S04]  /*a040*/  LDL.LU R13, [R1+0xc8] ;  /* 0x0000c800010d7983 */ /* 0x000f680000300800 */
[----:B------:R-:W-:Y:S04]  /*a050*/  STL [R1+0xff8], R4 ;  /* 0x000ff80401007387 */ /* 0x000fe80000100800 */
[----:B------:R-:W-:Y:S04]  /*a060*/  STL [R1+0x49c], R3 ;  /* 0x00049c0301007387 */ /* 0x000fe80000100800 */
[----:B------:R0:W-:Y:S04]  /*a070*/  STL [R1+0xffc], R3 ;  /* 0x000ffc0301007387 */ /* 0x0001e80000100800 */
[----:B------:R-:W5:Y:S04]  /*a080*/  LDL.LU R14, [R1+0xcc] ;  /* 0x0000cc00010e7983 */ /* 0x000f680000300800 */
[----:B------:R-:W5:Y:S04]  /*a090*/  LDL.LU R15, [R1+0xd8] ;  /* 0x0000d800010f7983 */ /* 0x000f680000300800 */
[----:B------:R-:W-:Y:S04]  /*a0a0*/  STL [R1+0x1000], R5 ;  /* 0x0010000501007387 */ /* 0x000fe80000100800 */
[----:B------:R-:W5:Y:S04]  /*a0b0*/  LDL.LU R16, [R1+0xe0] ;  /* 0x0000e00001107983 */ /* 0x000f680000300800 */
[----:B------:R-:W5:Y:S04]  /*a0c0*/  LDL.LU R17, [R1+0xe4] ;  /* 0x0000e40001117983 */ /* 0x000f680000300800 */
[----:B------:R-:W-:Y:S04]  /*a0d0*/  STL [R1+0x1004], R6 ;  /* 0x0010040601007387 */ /* 0x000fe80000100800 */
[----:B------:R-:W5:Y:S04]  /*a0e0*/  LDL.LU R18, [R1+0xe8] ;  /* 0x0000e80001127983 */ /* 0x000f680000300800 */
[----:B------:R-:W5:Y:S04]  /*a0f0*/  LDL.LU R19, [R1+0x100] ;  /* 0x0001000001137983 */ /* 0x000f680000300800 */
[----:B------:R-:W-:Y:S04]  /*a100*/  STL [R1+0x1008], R7 ;  /* 0x0010080701007387 */ /* 0x000fe80000100800 */
[----:B------:R-:W1:Y:S04]  /*a110*/  LDL.LU R24, [R1+0x104] ;  /* 0x0001040001187983 */ /* 0x000e680000300800 */
[----:B------:R-:W5:Y:S04]  /*a120*/  LDL.LU R23, [R1+0x108] ;  /* 0x0001080001177983 */ /* 0x000f680000300800 */
[----:B------:R-:W0:Y:S04]  /*a130*/  LDL.LU R22, [R1+0x10c] ;  /* 0x00010c0001167983 */ /* 0x000e280000300800 */
[----:B------:R-:W5:Y:S04]  /*a140*/  LDL.LU R21, [R1+0x11c] ;  /* 0x00011c0001157983 */ /* 0x000f680000300800 */
[----:B------:R-:W5:Y:S04]  /*a150*/  LDL.LU R20, [R1+0x120] ;  /* 0x0001200001147983 */ /* 0x000f680000300800 */
[----:B------:R-:W5:Y:S01]  /*a160*/  LDL.LU R25, [R1+0x12c] ;  /* 0x00012c0001197983 */ /* 0x000f620000300800 */
[----:B------:R-:W-:-:S03]  /*a170*/  IMAD R8, R8, UR10, RZ ;  /* 0x0000000a08087c24 */ /* 0x000fc6000f8e02ff */
[----:B------:R-:W5:Y:S04]  /*a180*/  LDL.LU R28, [R1+0x130] ;  /* 0x00013000011c7983 */ /* 0x000f680000300800 */
[----:B------:R-:W5:Y:S04]  /*a190*/  LDL.LU R29, [R1+0x138] ;  /* 0x00013800011d7983 */ /* 0x000f680000300800 */
[----:B------:R-:W-:Y:S01]  /*a1a0*/  STL [R1+0x100c], R8 ;  /* 0x00100c0801007387 */ /* 0x000fe20000100800 */
[----:B--2---:R-:W-:Y:S02]  /*a1b0*/  IMAD R9, R9, UR10, RZ ;  /* 0x0000000a09097c24 */ /* 0x004fe4000f8e02ff */
[----:B---3--:R-:W-:-:S03]  /*a1c0*/  IMAD R10, R10, UR10, RZ ;  /* 0x0000000a0a0a7c24 */ /* 0x008fc6000f8e02ff */
[----:B------:R-:W-:Y:S01]  /*a1d0*/  STL [R1+0x1010], R9 ;  /* 0x0010100901007387 */ /* 0x000fe20000100800 */
[----:B----4-:R-:W-:-:S03]  /*a1e0*/  IMAD R11, R11, UR10, RZ ;  /* 0x0000000a0b0b7c24 */ /* 0x010fc6000f8e02ff */
[----:B------:R-:W-:Y:S01]  /*a1f0*/  STL [R1+0x1014], R10 ;  /* 0x0010140a01007387 */ /* 0x000fe20000100800 */
[----:B-----5:R-:W-:-:S03]  /*a200*/  IMAD R12, R12, UR10, RZ ;  /* 0x0000000a0c0c7c24 */ /* 0x020fc6000f8e02ff */
[----:B------:R-:W-:Y:S01]  /*a210*/  STL [R1+0x1018], R11 ;  /* 0x0010180b01007387 */ /* 0x000fe20000100800 */
[----:B------:R-:W-:-:S03]  /*a220*/  IMAD R13, R13, UR10, RZ ;  /* 0x0000000a0d0d7c24 */ /* 0x000fc6000f8e02ff */
[----:B------:R-:W-:Y:S04]  /*a230*/  STL [R1+0x101c], R12 ;  /* 0x00101c0c01007387 */ /* 0x000fe80000100800 */
[----:B------:R-:W-:Y:S01]  /*a240*/  STL [R1+0x1020], R13 ;  /* 0x0010200d01007387 */ /* 0x000fe20000100800 */
[----:B------:R-:W-:Y:S02]  /*a250*/  IMAD R14, R14, UR10, RZ ;  /* 0x0000000a0e0e7c24 */ /* 0x000fe4000f8e02ff */
[----:B------:R-:W-:-:S03]  /*a260*/  IMAD R15, R15, UR10, RZ ;  /* 0x0000000a0f0f7c24 */ /* 0x000fc6000f8e02ff */
[----:B------:R-:W-:Y:S01]  /*a270*/  STL [R1+0x1024], R14 ;  /* 0x0010240e01007387 */ /* 0x000fe20000100800 */
        /* <DEDUP_REMOVED lines=8> */
[----:B-1----:R-:W-:-:S03]  /*a300*/  IMAD R2, R24, UR10, RZ ;  /* 0x0000000a18027c24 */ /* 0x002fc6000f8e02ff */
[----:B------:R-:W-:Y:S01]  /*a310*/  STL [R1+0x1038], R19 ;  /* 0x0010381301007387 */ /* 0x000fe20000100800 */
[----:B------:R-:W-:-:S03]  /*a320*/  IMAD R0, R23, UR10, RZ ;  /* 0x0000000a17007c24 */ /* 0x000fc6000f8e02ff */
[----:B------:R1:W-:Y:S01]  /*a330*/  STL [R1+0x3c], R2 ;  /* 0x00003c0201007387 */ /* 0x0003e20000100800 */
[----:B0-----:R-:W-:-:S03]  /*a340*/  IMAD R3, R22, UR10, RZ ;  /* 0x0000000a16037c24 */ /* 0x001fc6000f8e02ff */
[----:B------:R0:W-:Y:S04]  /*a350*/  STL [R1+0x54], R0 ;  /* 0x0000540001007387 */ /* 0x0001e80000100800 */
[----:B------:R2:W-:Y:S01]  /*a360*/  STL [R1+0x58], R3 ;  /* 0x0000580301007387 */ /* 0x0005e20000100800 */
[----:B-1----:R-:W-:Y:S02]  /*a370*/  IMAD R2, R21, UR10, RZ ;  /* 0x0000000a15027c24 */ /* 0x002fe4000f8e02ff */
[----:B0-----:R-:W-:-:S03]  /*a380*/  IMAD R0, R20, UR10, RZ ;  /* 0x0000000a14007c24 */ /* 0x001fc6000f8e02ff */
[----:B------:R0:W-:Y:S01]  /*a390*/  STL [R1+0x60], R2 ;  /* 0x0000600201007387 */ /* 0x0001e20000100800 */
[----:B--2---:R-:W-:-:S03]  /*a3a0*/  IMAD R3, R25, UR10, RZ ;  /* 0x0000000a19037c24 */ /* 0x004fc6000f8e02ff */
[----:B------:R1:W-:Y:S04]  /*a3b0*/  STL [R1+0x70], R0 ;  /* 0x0000700001007387 */ /* 0x0003e80000100800 */
[----:B------:R-:W-:Y:S04]  /*a3c0*/  STL [R1+0x78], R3 ;  /* 0x0000780301007387 */ /* 0x000fe80000100800 */
[----:B------:R-:W2:Y:S01]  /*a3d0*/  LDL.LU R19, [R1+0x158] ;  /* 0x0001580001137983 */ /* 0x000ea20000300800 */
[----:B0-----:R-:W-:Y:S02]  /*a3e0*/  IMAD R2, R28, UR10, RZ ;  /* 0x0000000a1c027c24 */ /* 0x001fe4000f8e02ff */
[----:B-1----:R-:W-:-:S03]  /*a3f0*/  IMAD R0, R29, UR10, RZ ;  /* 0x0000000a1d007c24 */ /* 0x002fc6000f8e02ff */
[----:B------:R-:W-:Y:S04]  /*a400*/  STL [R1+0x7c], R2 ;  /* 0x00007c0201007387 */ /* 0x000fe80000100800 */
[----:B--2---:R0:W-:Y:S04]  /*a410*/  STL [R1+0x104c], R19 ;  /* 0x00104c1301007387 */ /* 0x0041e80000100800 */
[----:B------:R-:W-:Y:S04]  /*a420*/  STL [R1+0x80], R0 ;  /* 0x0000800001007387 */ /* 0x000fe80000100800 */
        /* <DEDUP_REMOVED lines=31> */
[----:B--2---:R-:W-:-:S05]  /*a620*/  IMAD R19, R19, UR10, RZ ;  /* 0x0000000a13137c24 */ /* 0x004fca000f8e02ff */
[----:B------:R0:W-:Y:S04]  /*a630*/  STL [R1+0x88], R19 ;  /* 0x0000881301007387 */ /* 0x0001e80000100800 */
[----:B0-----:R-:W2:Y:S02]  /*a640*/  LDL.LU R19, [R1+0x1050] ;  /* 0x0010500001137983 */ /* 0x001ea40000300800 */
[----:B--2---:R-:W-:-:S05]  /*a650*/  IMAD R19, R19, UR10, RZ ;  /* 0x0000000a13137c24 */ /* 0x004fca000f8e02ff */
[----:B------:R0:W-:Y:S04]  /*a660*/  STL [R1+0x90], R19 ;  /* 0x0000901301007387 */ /* 0x0001e80000100800 */
[----:B0-----:R-:W2:Y:S01]  /*a670*/  LDL.LU R19, [R1+0x104c] ;  /* 0x00104c0001137983 */ /* 0x001ea20000300800 */
[----:B---3--:R-:W-:Y:S02]  /*a680*/  IMAD R4, R4, UR10, RZ ;  /* 0x0000000a04047c24 */ /* 0x008fe4000f8e02ff */
[----:B--2---:R-:W-:-:S05]  /*a690*/  IMAD R19, R19, UR10, RZ ;  /* 0x0000000a13137c24 */ /* 0x004fca000f8e02ff */
[----:B------:R0:W-:Y:S02]  /*a6a0*/  STL [R1+0x98], R19 ;  /* 0x0000981301007387 */ /* 0x0001e40000100800 */
[----:B0-----:R-:W-:Y:S02]  /*a6b0*/  IMAD R19, R18, UR10, RZ ;  /* 0x0000000a12137c24 */ /* 0x001fe4000f8e02ff */
[----:B----4-:R-:W-:Y:S02]  /*a6c0*/  IMAD R18, R17, UR10, RZ ;  /* 0x0000000a11127c24 */ /* 0x010fe4000f8e02ff */
[----:B-----5:R-:W-:Y:S02]  /*a6d0*/  IMAD R17, R16, UR10, RZ ;  /* 0x0000000a10117c24 */ /* 0x020fe4000f8e02ff */
[----:B------:R-:W-:Y:S01]  /*a6e0*/  IMAD R16, R15, UR10, RZ ;  /* 0x0000000a0f107c24 */ /* 0x000fe2000f8e02ff */
[----:B------:R-:W-:Y:S01]  /*a6f0*/  STL [R1+0xbc], R19 ;  /* 0x0000bc1301007387 */ /* 0x000fe20000100800 */
[----:B------:R-:W-:-:S02]  /*a700*/  IMAD R15, R14, UR10, RZ ;  /* 0x0000000a0e0f7c24 */ /* 0x000fc4000f8e02ff */
[----:B------:R-:W-:Y:S01]  /*a710*/  IMAD R14, R13, UR10, RZ ;  /* 0x0000000a0d0e7c24 */ /* 0x000fe2000f8e02ff */
[----:B------:R-:W-:Y:S01]  /*a720*/  STL [R1+0xc0], R18 ;  /* 0x0000c01201007387 */ /* 0x000fe20000100800 */
[----:B------:R-:W-:Y:S02]  /*a730*/  IMAD R13, R12, UR10, RZ ;  /* 0x0000000a0c0d7c24 */ /* 0x000fe4000f8e02ff */
[----:B------:R-:W-:Y:S01]  /*a740*/  IMAD R12, R11, UR10, RZ ;  /* 0x0000000a0b0c7c24 */ /* 0x000fe2000f8e02ff */
[----:B------:R-:W-:Y:S01]  /*a750*/  STL [R1+0xc4], R17 ;  /* 0x0000c41101007387 */ /* 0x000fe20000100800 */
[----:B------:R-:W-:Y:S02]  /*a760*/  IMAD R11, R10, UR10, RZ ;  /* 0x0000000a0a0b7c24 */ /* 0x000fe4000f8e02ff */
[----:B------:R-:W-:Y:S01]  /*a770*/  IMAD R10, R9, UR10, RZ ;  /* 0x0000000a090a7c24 */ /* 0x000fe2000f8e02ff */
        /* <DEDUP_REMOVED lines=12> */
[----:B------:R-:W-:Y:S04]  /*a840*/  STL [R1+0x100], R10 ;  /* 0x0001000a01007387 */ /* 0x000fe80000100800 */
[----:B------:R-:W-:Y:S04]  /*a850*/  STL [R1+0x104], R9 ;  /* 0x0001040901007387 */ /* 0x000fe80000100800 */
[----:B------:R-:W-:Y:S04]  /*a860*/  STL [R1+0x108], R8 ;  /* 0x0001080801007387 */ /* 0x000fe80000100800 */
[----:B------:R-:W-:Y:S04]  /*a870*/  STL [R1+0x10c], R7 ;  /* 0x00010c0701007387 */ /* 0x000fe80000100800 */
[----:B------:R-:W-:Y:S04]  /*a880*/  STL [R1+0x11c], R6 ;  /* 0x00011c0601007387 */ /* 0x000fe80000100800 */
[----:B------:R0:W-:Y:S04]  /*a890*/  STL [R1+0x120], R5 ;  /* 0x0001200501007387 */ /* 0x0001e80000100800 */
[----:B------:R1:W-:Y:S04]  /*a8a0*/  STL [R1+0x12c], R4 ;  /* 0x00012c0401007387 */ /* 0x0003e80000100800 */
[----:B------:R2:W-:Y:S01]  /*a8b0*/  STL [R1+0x130], R3 ;  /* 0x0001300301007387 */ /* 0x0005e20000100800 */
[----:B0-----:R-:W-:-:S02]  /*a8c0*/  IMAD R5, R26, UR10, RZ ;  /* 0x0000000a1a057c24 */ /* 0x001fc4000f8e02ff */
[----:B-1----:R-:W-:-:S03]  /*a8d0*/  IMAD R4, R2, UR10, RZ ;  /* 0x0000000a02047c24 */ /* 0x002fc6000f8e02ff */
[----:B------:R-:W-:Y:S01]  /*a8e0*/  STL [R1+0x138], R5 ;  /* 0x0001380501007387 */ /* 0x000fe20000100800 */
[----:B--2---:R-:W-:-:S03]  /*a8f0*/  IMAD R3, R0, UR10, RZ ;  /* 0x0000000a00037c24 */ /* 0x004fc6000f8e02ff */
[----:B------:R-:W-:Y:S01]  /*a900*/  STL [R1+0x148], R4 ;  /* 0x0001480401007387 */ /* 0x000fe20000100800 */
[----:B------:R-:W-:Y:S02]  /*a910*/  IMAD R2, R24, UR10, RZ ;  /* 0x0000000a18027c24 */ /* 0x000fe4000f8e02ff */
[----:B------:R-:W-:Y:S01]  /*a920*/  IMAD R0, R23, UR10, RZ ;  /* 0x0000000a17007c24 */ /* 0x000fe2000f8e02ff */
[----:B------:R0:W-:Y:S04]  /*a930*/  STL [R1+0x154], R3 ;  /* 0x0001540301007387 */ /* 0x0001e80000100800 */
[----:B------:R1:W-:Y:S01]  /*a940*/  STL [R1+0x158], R2 ;  /* 0x0001580201007387 */ /* 0x0003e20000100800 */
[----:B0-----:R-:W-:-:S03]  /*a950*/  IMAD R3, R22, UR10, RZ ;  /* 0x0000000a16037c24 */ /* 0x001fc6000f8e02ff */
[----:B------:R0:W-:Y:S01]  /*a960*/  STL [R1+0x164], R0 ;  /* 0x0001640001007387 */ /* 0x0001e20000100800 */
[----:B-1----:R-:W-:-:S03]  /*a970*/  IMAD R2, R21, UR10, RZ ;  /* 0x0000000a15027c24 */ /* 0x002fc6000f8e02ff */
[----:B------:R1:W-:Y:S01]  /*a980*/  STL [R1+0x16c], R3 ;  /* 0x00016c0301007387 */ /* 0x0003e20000100800 */
[----:B0-----:R-:W-:-:S03]  /*a990*/  IMAD R0, R20, UR10, RZ ;  /* 0x0000000a14007c24 */ /* 0x001fc6000f8e02ff */
[----:B------:R0:W-:Y:S01]  /*a9a0*/  STL [R1+0x170], R2 ;  /* 0x0001700201007387 */ /* 0x0001e20000100800 */
[----:B-1----:R-:W-:-:S03]  /*a9b0*/  IMAD R3, R25, UR10, RZ ;  /* 0x0000000a19037c24 */ /* 0x002fc6000f8e02ff */
        /* <DEDUP_REMOVED lines=135> */
[----:B------:R-:W3:Y:S01]  /*b230*/  LDL.LU R29, [R1] ;  /* 0x00000000011d7983 */ /* 0x000ee20000300800 */
[----:B--2---:R-:W-:-:S05]  /*b240*/  IMAD R19, R19, UR10, RZ ;  /* 0x0000000a13137c24 */ /* 0x004fca000f8e02ff */
[----:B------:R0:W-:Y:S04]  /*b250*/  STL [R1+0xa4], R19 ;  /* 0x0000a41301007387 */ /* 0x0001e80000100800 */
[----:B0-----:R-:W2:Y:S02]  /*b260*/  LDL.LU R19, [R1+0x1040] ;  /* 0x0010400001137983 */ /* 0x001ea40000300800 */
[----:B--2---:R-:W-:-:S05]  /*b270*/  IMAD R19, R19, UR10, RZ ;  /* 0x0000000a13137c24 */ /* 0x004fca000f8e02ff */
[----:B------:R0:W-:Y:S04]  /*b280*/  STL [R1+0xa0], R19 ;  /* 0x0000a01301007387 */ /* 0x0001e80000100800 */
[----:B0-----:R-:W2:Y:S01]  /*b290*/  LDL.LU R19, [R1+0x103c] ;  /* 0x00103c0001137983 */ /* 0x001ea20000300800 */
[----:B---3--:R-:W-:Y:S02]  /*b2a0*/  IMAD R18, R18, UR10, RZ ;  /* 0x0000000a12127c24 */ /* 0x008fe4000f8e02ff */
[----:B----4-:R-:W-:Y:S02]  /*b2b0*/  IMAD R17, R17, UR10, RZ ;  /* 0x0000000a11117c24 */ /* 0x010fe4000f8e02ff */
[----:B-----5:R-:W-:Y:S02]  /*b2c0*/  IMAD R16, R16, UR10, RZ ;  /* 0x0000000a10107c24 */ /* 0x020fe4000f8e02ff */
[----:B------:R-:W-:-:S02]  /*b2d0*/  IMAD R15, R15, UR10, RZ ;  /* 0x0000000a0f0f7c24 */ /* 0x000fc4000f8e02ff */
[----:B------:R-:W-:Y:S02]  /*b2e0*/  IMAD R14, R14, UR10, RZ ;  /* 0x0000000a0e0e7c24 */ /* 0x000fe4000f8e02ff */
[----:B------:R-:W-:Y:S02]  /*b2f0*/  IMAD R13, R13, UR10, RZ ;  /* 0x0000000a0d0d7c24 */ /* 0x000fe4000f8e02ff */
[----:B------:R-:W-:Y:S02]  /*b300*/  IMAD R12, R12, UR10, RZ ;  /* 0x0000000a0c0c7c24 */ /* 0x000fe4000f8e02ff */
[----:B------:R-:W-:Y:S02]  /*b310*/  IMAD R11, R11, UR10, RZ ;  /* 0x0000000a0b0b7c24 */ /* 0x000fe4000f8e02ff */
[----:B------:R-:W-:Y:S02]  /*b320*/  IMAD R10, R10, UR10, RZ ;  /* 0x0000000a0a0a7c24 */ /* 0x000fe4000f8e02ff */
        /* <DEDUP_REMOVED lines=19> */
[----:B--2---:R-:W-:-:S05]  /*b460*/  IMAD R19, R19, UR10, RZ ;  /* 0x0000000a13137c24 */ /* 0x004fca000f8e02ff */
        /* <DEDUP_REMOVED lines=56> */
[----:B------:R0:W-:Y:S04]  /*b7f0*/  STL [R1], R29 ;  /* 0x0000001d01007387 */ /* 0x0001e80000100800 */
[----:B0-----:R-:W5:Y:S01]  /*b800*/  LDL.LU R29, [R1+0xfc8] ;  /* 0x000fc800011d7983 */ /* 0x001f620000300800 */
[----:B--2---:R-:W-:-:S02]  /*b810*/  IMAD R21, R21, UR10, RZ ;  /* 0x0000000a15157c24 */ /* 0x004fc4000f8e02ff */
[----:B---3--:R-:W-:Y:S02]  /*b820*/  IMAD R20, R20, UR10, RZ ;  /* 0x0000000a14147c24 */ /* 0x008fe4000f8e02ff */
[----:B----4-:R-:W-:Y:S02]  /*b830*/  IMAD R25, R25, UR10, RZ ;  /* 0x0000000a19197c24 */ /* 0x010fe4000f8e02ff */
[----:B-----5:R-:W-:Y:S02]  /*b840*/  IMAD R28, R28, UR10, RZ ;  /* 0x0000000a1c1c7c24 */ /* 0x020fe4000f8e02ff */
[----:B------:R-:W-:-:S05]  /*b850*/  IMAD R29, R29, UR10, RZ ;  /* 0x0000000a1d1d7c24 */ /* 0x000fca000f8e02ff */
[----:B------:R0:W-:Y:S04]  /*b860*/  STL [R1+0xf90], R29 ;  /* 0x000f901d01007387 */ /* 0x0001e80000100800 */
[----:B------:R1:W-:Y:S01]  /*b870*/  STL [R1+0xf94], R28 ;  /* 0x000f941c01007387 */ /* 0x0003e20000100800 */
[----:B0-----:R-:W-:Y:S02]  /*b880*/  IMAD.MOV.U32 R29, RZ, RZ, R27 ;  /* 0x000000ffff1d7224 */ /* 0x001fe400078e001b */
[----:B-1----:R-:W-:Y:S02]  /*b890*/  IMAD.MOV.U32 R28, RZ, RZ, R26 ;  /* 0x000000ffff1c7224 */ /* 0x002fe400078e001a */
[----:B------:R-:W2:Y:S04]  /*b8a0*/  LDL.LU.64 R26, [R1+0xfc0] ;  /* 0x000fc000011a7983 */ /* 0x000ea80000300a00 */
[----:B------:R-:W-:Y:S04]  /*b8b0*/  STL [R1+0xf98], R25 ;  /* 0x000f981901007387 */ /* 0x000fe80000100800 */
[----:B------:R0:W-:Y:S04]  /*b8c0*/  STL [R1+0xf9c], R20 ;  /* 0x000f9c1401007387 */ /* 0x0001e80000100800 */
[----:B------:R1:W-:Y:S01]  /*b8d0*/  STL [R1+0xfa0], R21 ;  /* 0x000fa01501007387 */ /* 0x0003e20000100800 */
[----:B0-----:R-:W-:-:S02]  /*b8e0*/  IMAD.MOV.U32 R20, RZ, RZ, R2 ;  /* 0x000000ffff147224 */ /* 0x001fc400078e0002 */
[----:B-1----:R-:W-:Y:S02]  /*b8f0*/  IMAD.MOV.U32 R21, RZ, RZ, R3 ;  /* 0x000000ffff157224 */ /* 0x002fe400078e0003 */
[----:B------:R-:W3:Y:S01]  /*b900*/  LDL.LU.64 R2, [R1+0xfb8] ;  /* 0x000fb80001027983 */ /* 0x000ee20000300a00 */
[----:B------:R-:W-:Y:S02]  /*b910*/  IMAD R22, R22, UR10, RZ ;  /* 0x0000000a16167c24 */ /* 0x000fe4000f8e02ff */
[----:B------:R-:W-:Y:S02]  /*b920*/  IMAD R23, R23, UR10, RZ ;  /* 0x0000000a17177c24 */ /* 0x000fe4000f8e02ff */
[----:B------:R-:W-:Y:S01]  /*b930*/  IMAD R24, R24, UR10, RZ ;  /* 0x0000000a18187c24 */ /* 0x000fe2000f8e02ff */
[----:B------:R-:W-:Y:S04]  /*b940*/  STL [R1+0xfa4], R22 ;  /* 0x000fa41601007387 */ /* 0x000fe80000100800 */
[----:B------:R3:W-:Y:S01]  /*b950*/  STL [R1+0xfa8], R23 ;  /* 0x000fa81701007387 */ /* 0x0007e20000100800 */
[----:B--2---:R-:W-:-:S02]  /*b960*/  IMAD R27, R27, UR10, RZ ;  /* 0x0000000a1b1b7c24 */ /* 0x004fc4000f8e02ff */
[----:B------:R-:W-:-:S03]  /*b970*/  IMAD R26, R26, UR10, RZ ;  /* 0x0000000a1a1a7c24 */ /* 0x000fc6000f8e02ff */
[----:B------:R-:W-:Y:S04]  /*b980*/  STL [R1+0xfac], R27 ;  /* 0x000fac1b01007387 */ /* 0x000fe80000100800 */
[----:B------:R-:W-:Y:S04]  /*b990*/  STL [R1+0xfb0], R26 ;  /* 0x000fb01a01007387 */ /* 0x000fe80000100800 */
[----:B------:R0:W-:Y:S01]  /*b9a0*/  STL [R1+0xfb4], R24 ;  /* 0x000fb41801007387 */ /* 0x0001e20000100800 */
[-C--:B---3--:R-:W-:Y:S02]  /*b9b0*/  LEA R23, P1, R4, R2.reuse, 0x1 ;  /* 0x0000000204177211 */ /* 0x088fe400078208ff */
[----:B------:R-:W-:-:S02]  /*b9c0*/  LEA R22, P3, R5, R2, 0x1 ;  /* 0x0000000205167211 */ /* 0x000fc400078608ff */
[----:B0-----:R-:W-:Y:S01]  /*b9d0*/  LEA R24, P4, R6, R2, 0x1 ;  /* 0x0000000206187211 */ /* 0x001fe200078808ff */
[----:B------:R0:W-:Y:S01]  /*b9e0*/  STL [R1+0xf60], R23 ;  /* 0x000f601701007387 */ /* 0x0001e20000100800 */
[----:B------:R-:W-:-:S03]  /*b9f0*/  IMAD.MOV.U32 R26, RZ, RZ, R20 ;  /* 0x000000ffff1a7224 */ /* 0x000fc600078e0014 */
[----:B------:R1:W-:Y:S01]  /*ba00*/  STL [R1+0xf4c], R22 ;  /* 0x000f4c1601007387 */ /* 0x0003e20000100800 */
[----:B0-----:R-:W-:-:S03]  /*ba10*/  LEA R23, P5, R7, R2, 0x1 ;  /* 0x0000000207177211 */ /* 0x001fc600078a08ff */
[----:B------:R0:W-:Y:S04]  /*ba20*/  STL [R1+0xf50], R24 ;  /* 0x000f501801007387 */ /* 0x0001e80000100800 */
[----:B------:R-:W-:Y:S04]  /*ba30*/  STL [R1+0xf54], R23 ;  /* 0x000f541701007387 */ /* 0x000fe80000100800 */
[----:B------:R-:W2:Y:S01]  /*ba40*/  LDL.LU R20, [R1+0x3c] ;  /* 0x00003c0001147983 */ /* 0x000ea20000300800 */
[-C--:B-1----:R-:W-:Y:S01]  /*ba50*/  LEA R22, P6, R8, R2.reuse, 0x1 ;  /* 0x0000000208167211 */ /* 0x082fe200078c08ff */
[----:B------:R-:W-:Y:S01]  /*ba60*/  IMAD.MOV.U32 R27, RZ, RZ, R21 ;  /* 0x000000ffff1b7224 */ /* 0x000fe200078e0015 */
[----:B------:R-:W-:-:S02]  /*ba70*/  LEA R21, P0, R9, R2, 0x1 ;  /* 0x0000000209157211 */ /* 0x000fc400078008ff */
[----:B0-----:R-:W-:Y:S01]  /*ba80*/  LEA.HI.X.SX32 R24, R4, R3, 0x1, P1 ;  /* 0x0000000304187211 */ /* 0x001fe200008f0eff */
[----:B------:R-:W-:Y:S01]  /*ba90*/  STL [R1+0xf58], R22 ;  /* 0x000f581601007387 */ /* 0x000fe20000100800 */
[----:B------:R-:W-:-:S03]  /*baa0*/  LEA R4, P2, R11, R2, 0x1 ;  /* 0x000000020b047211 */ /* 0x000fc600078408ff */
[----:B------:R0:W-:Y:S04]  /*bab0*/  STL [R1+0xf5c], R21 ;  /* 0x000f5c1501007387 */ /* 0x0001e80000100800 */
[----:B------:R-:W-:Y:S04]  /*bac0*/  STL [R1+0xf48], R24 ;  /* 0x000f481801007387 */ /* 0x000fe80000100800 */
[----:B------:R-:W3:Y:S01]  /*bad0*/  LDL.LU R25, [R1+0x54] ;  /* 0x0000540001197983 */ /* 0x000ee20000300800 */
[----:B0-----:R-:W-:Y:S01]  /*bae0*/  LEA R21, P1, R10, R2, 0x1 ;  /* 0x000000020a157211 */ /* 0x001fe200078208ff */
[----:B------:R-:W-:-:S04]  /*baf0*/  IMAD.MOV.U32 R22, RZ, RZ, R28 ;  /* 0x000000ffff167224 */ /* 0x000fc800078e001c */
[----:B------:R-:W-:Y:S04]  /*bb00*/  STL [R1+0xf40], R21 ;  /* 0x000f401501007387 */ /* 0x000fe80000100800 */
[----:B------:R0:W-:Y:S04]  /*bb10*/  STL [R1+0xf44], R4 ;  /* 0x000f440401007387 */ /* 0x0001e80000100800 */
[----:B------:R-:W4:Y:S01]  /*bb20*/  LDL.LU R28, [R1+0x58] ;  /* 0x00005800011c7983 */ /* 0x000f220000300800 */
[----:B------:R-:W-:Y:S02]  /*bb30*/  LEA.HI.X.SX32 R5, R5, R3, 0x1, P3 ;  /* 0x0000000305057211 */ /* 0x000fe400018f0eff */
[----:B0-----:R-:W-:-:S03]  /*bb40*/  LEA R4, P3, R12, R2, 0x1 ;  /* 0x000000020c047211 */ /* 0x001fc600078608ff */
[----:B------:R0:W-:Y:S01]  /*bb50*/  STL [R1+0xf38], R5 ;  /* 0x000f380501007387 */ /* 0x0001e20000100800 */
[----:B------:R-:W-:-:S03]  /*bb60*/  IMAD.MOV.U32 R23, RZ, RZ, R29 ;  /* 0x000000ffff177224 */ /* 0x000fc600078e001d */
[----:B------:R1:W-:Y:S04]  /*bb70*/  STL [R1+0xf3c], R4 ;  /* 0x000f3c0401007387 */ /* 0x0003e80000100800 */
[----:B------:R-:W5:Y:S01]  /*bb80*/  LDL.LU R29, [R1+0x60] ;  /* 0x00006000011d7983 */ /* 0x000f620000300800 */
[----:B0-----:R-:W-:Y:S02]  /*bb90*/  LEA.HI.X.SX32 R5, R6, R3, 0x1, P4 ;  /* 0x0000000306057211 */ /* 0x001fe400020f0eff */
[----:B-1----:R-:W-:-:S03]  /*bba0*/  LEA R4, P4, R13, R2, 0x1 ;  /* 0x000000020d047211 */ /* 0x002fc600078808ff */
[----:B------:R0:W-:Y:S01]  /*bbb0*/  STL [R1+0xf30], R5 ;  /* 0x000f300501007387 */ /* 0x0001e20000100800 */
[----:B------:R-:W-:-:S03]  /*bbc0*/  LEA.HI.X.SX32 R6, R7, R3, 0x1, P5 ;  /* 0x0000000307067211 */ /* 0x000fc600028f0eff */
[----:B------:R1:W-:Y:S01]  /*bbd0*/  STL [R1+0xf34], R4 ;  /* 0x000f340401007387 */ /* 0x0003e20000100800 */
[----:B0-----:R-:W-:-:S03]  /*bbe0*/  LEA R5, P5, R14, R2, 0x1 ;  /* 0x000000020e057211 */ /* 0x001fc600078a08ff */
[----:B------:R0:W-:Y:S01]  /*bbf0*/  STL [R1+0xf28], R6 ;  /* 0x000f280601007387 */ /* 0x0001e20000100800 */
[----:B-1----:R-:W-:-:S03]  /*bc00*/  LEA.HI.X.SX32 R4, R8, R3, 0x1, P6 ;  /* 0x0000000308047211 */ /* 0x002fc600030f0eff */
[----:B------:R-:W5:Y:S04]  /*bc10*/  LDL.LU R7, [R1+0x78] ;  /* 0x0000780001077983 */ /* 0x000f680000300800 */
[----:B------:R1:W-:Y:S04]  /*bc20*/  STL [R1+0xf2c], R5 ;  /* 0x000f2c0501007387 */ /* 0x0003e80000100800 */
[----:B------:R1:W-:Y:S04]  /*bc30*/  STL [R1+0xf20], R4 ;  /* 0x000f200401007387 */ /* 0x0003e80000100800 */
[----:B0-----:R-:W5:Y:S01]  /*bc40*/  LDL.LU R6, [R1+0x7c] ;  /* 0x00007c0001067983 */ /* 0x001f620000300800 */
[----:B-1----:R-:W-:-:S02]  /*bc50*/  LEA R5, P6, R15, R2, 0x1 ;  /* 0x000000020f057211 */ /* 0x002fc400078c08ff */
[-C--:B------:R-:W-:Y:S02]  /*bc60*/  LEA.HI.X.SX32 R4, R9, R3.reuse, 0x1, P0 ;  /* 0x0000000309047211 */ /* 0x080fe400000f0eff */
[----:B------:R-:W-:Y:S01]  /*bc70*/  LEA R8, P0, R16, R2, 0x1 ;  /* 0x0000000210087211 */ /* 0x000fe200078008ff */
[----:B------:R0:W-:Y:S04]  /*bc80*/  STL [R1+0xf24], R5 ;  /* 0x000f240501007387 */ /* 0x0001e80000100800 */
[----:B------:R1:W-:Y:S04]  /*bc90*/  STL [R1+0xf18], R4 ;  /* 0x000f180401007387 */ /* 0x0003e80000100800 */
[----:B0-----:R-:W5:Y:S01]  /*bca0*/  LDL.LU R5, [R1+0x80] ;  /* 0x0000800001057983 */ /* 0x001f620000300800 */
[----:B-1----:R-:W-:-:S03]  /*bcb0*/  LEA.HI.X.SX32 R4, R10, R3, 0x1, P1 ;  /* 0x000000030a047211 */ /* 0x002fc600008f0eff */
[----:B------:R0:W-:Y:S01]  /*bcc0*/  STL [R1+0xf1c], R8 ;  /* 0x000f1c0801007387 */ /* 0x0001e20000100800 */
[----:B------:R-:W-:-:S03]  /*bcd0*/  LEA.HI.X.SX32 R9, R11, R3, 0x1, P2 ;  /* 0x000000030b097211 */ /* 0x000fc600010f0eff */
[----:B------:R1:W-:Y:S01]  /*bce0*/  STL [R1+0xf10], R4 ;  /* 0x000f100401007387 */ /* 0x0003e20000100800 */
[----:B0-----:R-:W-:-:S03]  /*bcf0*/  LEA R8, P1, R17, R2, 0x1 ;  /* 0x0000000211087211 */ /* 0x001fc600078208ff */
[----:B-1----:R-:W5:Y:S04]  /*bd00*/  LDL.LU R4, [R1+0x88] ;  /* 0x0000880001047983 */ /* 0x002f680000300800 */
[----:B------:R0:W-:Y:S01]  /*bd10*/  STL [R1+0xf14], R8 ;  /* 0x000f140801007387 */ /* 0x0001e20000100800 */
[----:B------:R-:W-:-:S03]  /*bd20*/  LEA.HI.X.SX32 R10, R12, R3, 0x1, P3 ;  /* 0x000000030c0a7211 */ /* 0x000fc600018f0eff */
[----:B------:R1:W-:Y:S04]  /*bd30*/  STL [R1+0xf08], R9 ;  /* 0x000f080901007387 */ /* 0x0003e80000100800 */
[----:B------:R-:W5:Y:S01]  /*bd40*/  LDL.LU R24, [R1+0x90] ;  /* 0x0000900001187983 */ /* 0x000f620000300800 */
[----:B0-----:R-:W-:-:S05]  /*bd50*/  LEA R8, P2, R18, R2, 0x1 ;  /* 0x0000000212087211 */ /* 0x001fca00078408ff */
[----:B------:R0:W-:Y:S01]  /*bd60*/  STL [R1+0xf0c], R8 ;  /* 0x000f0c0801007387 */ /* 0x0001e20000100800 */
[----:B-1----:R-:W-:-:S03]  /*bd70*/  LEA.HI.X.SX32 R9, R13, R3, 0x1, P4 ;  /* 0x000000030d097211 */ /* 0x002fc600020f0eff */
[----:B------:R-:W-:Y:S01]  /*bd80*/  STL [R1+0xf00], R10 ;  /* 0x000f000a01007387 */ /* 0x000fe20000100800 */
[----:B0-----:R-:W-:-:S05]  /*bd90*/  LEA R8, P3, R19, R2, 0x1 ;  /* 0x0000000213087211 */ /* 0x001fca00078608ff */
[----:B------:R-:W-:Y:S04]  /*bda0*/  STL [R1+0xf04], R8 ;  /* 0x000f040801007387 */ /* 0x000fe80000100800 */
[----:B------:R0:W-:Y:S04]  /*bdb0*/  STL [R1+0xef8], R9 ;  /* 0x000ef80901007387 */ /* 0x0001e80000100800 */
[----:B------:R-:W5:Y:S01]  /*bdc0*/  LDL.LU R11, [R1+0x98] ;  /* 0x00009800010b7983 */ /* 0x000f620000300800 */
[-C--:B0-----:R-:W-:Y:S01]  /*bdd0*/  LEA.HI.X.SX32 R9, R14, R3.reuse, 0x1, P5 ;  /* 0x000000030e097211 */ /* 0x081fe200028f0eff */
[----:B------:R-:W-:Y:S01]  /*bde0*/  IMAD.MOV.U32 R12, RZ, RZ, R26 ;  /* 0x000000ffff0c7224 */ /* 0x000fe200078e001a */
[----:B------:R-:W-:Y:S01]  /*bdf0*/  LEA.HI.X.SX32 R10, R15, R3, 0x1, P6 ;  /* 0x000000030f0a7211 */ /* 0x000fe200030f0eff */
[----:B------:R-:W-:Y:S01]  /*be00*/  IMAD.MOV.U32 R13, RZ, RZ, R27 ;  /* 0x000000ffff0d7224 */ /* 0x000fe200078e001b */
[----:B--2---:R-:W-:-:S05]  /*be10*/  LEA R8, P4, R20, R2, 0x1 ;  /* 0x0000000214087211 */ /* 0x004fca00078808ff */
[----:B------:R3:W-:Y:S04]  /*be20*/  STL [R1+0xefc], R8 ;  /* 0x000efc0801007387 */ /* 0x0007e80000100800 */
[----:B------:R-:W2:Y:S04]  /*be30*/  LDL.LU R14, [R1+0x70] ;  /* 0x00007000010e7983 */ /* 0x000ea80000300800 */
[----:B------:R4:W-:Y:S04]  /*be40*/  STL [R1+0xef0], R9 ;  /* 0x000ef00901007387 */ /* 0x0009e80000100800 */
[----:B------:R-:W2:Y:S01]  /*be50*/  LDL.LU R26, [R1+0xbc] ;  /* 0x0000bc00011a7983 */ /* 0x000ea20000300800 */
[----:B---3--:R-:W-:-:S05]  /*be60*/  LEA R8, P5, R25, R2, 0x1 ;  /* 0x0000000219087211 */ /* 0x008fca00078a08ff */
[----:B------:R-:W-:Y:S04]  /*be70*/  STL [R1+0xef4], R8 ;  /* 0x000ef40801007387 */ /* 0x000fe80000100800 */
[----:B------:R0:W-:Y:S04]  /*be80*/  STL [R1+0xee8], R10 ;  /* 0x000ee80a01007387 */ /* 0x0001e80000100800 */
[----:B------:R-:W3:Y:S01]  /*be90*/  LDL.LU R27, [R1+0xc0] ;  /* 0x0000c000011b7983 */ /* 0x000ee20000300800 */
[----:B----4-:R-:W-:-:S05]  /*bea0*/  LEA R9, P6, R28, R2, 0x1 ;  /* 0x000000021c097211 */ /* 0x010fca00078c08ff */
[----:B------:R1:W-:Y:S04]  /*beb0*/  STL [R1+0xeec], R9 ;  /* 0x000eec0901007387 */ /* 0x0003e80000100800 */
[----:B0-----:R-:W4:Y:S01]  /*bec0*/  LDL.LU R10, [R1+0xc4] ;  /* 0x0000c400010a7983 */ /* 0x001f220000300800 */
[----:B------:R-:W-:-:S05]  /*bed0*/  LEA.HI.X.SX32 R8, R16, R3, 0x1, P0 ;  /* 0x0000000310087211 */ /* 0x000fca00000f0eff */
[----:B------:R0:W-:Y:S01]  /*bee0*/  STL [R1+0xee0], R8 ;  /* 0x000ee00801007387 */ /* 0x0001e20000100800 */
[----:B-----5:R-:W-:-:S03]  /*bef0*/  LEA R15, P0, R29, R2, 0x1 ;  /* 0x000000021d0f7211 */ /* 0x020fc600078008ff */
[----:B-1----:R-:W5:Y:S01]  /*bf00*/  LDL.LU R9, [R1+0xc8] ;  /* 0x0000c80001097983 */ /* 0x002f620000300800 */
[----:B0-----:R-:W-:-:S03]  /*bf10*/  LEA.HI.X.SX32 R8, R17, R3, 0x1, P1 ;  /* 0x0000000311087211 */ /* 0x001fc600008f0eff */
[----:B------:R0:W-:Y:S04]  /*bf20*/  STL [R1+0xee4], R15 ;  /* 0x000ee40f01007387 */ /* 0x0001e80000100800 */
[----:B------:R1:W-:Y:S01]  /*bf30*/  STL [R1+0xed8], R8 ;  /* 0x000ed80801007387 */ /* 0x0003e20000100800 */
[----:B0-----:R-:W-:-:S03]  /*bf40*/  LEA.HI.X.SX32 R15, R18, R3, 0x1, P2 ;  /* 0x00000003120f7211 */ /* 0x001fc600010f0eff */
[----:B-1----:R-:W3:Y:S01]  /*bf50*/  LDL.LU R8, [R1+0xcc] ;  /* 0x0000cc0001087983 */ /* 0x002ee20000300800 */
[----:B--2---:R-:W-:-:S05]  /*bf60*/  LEA R16, P1, R14, R2, 0x1 ;  /* 0x000000020e107211 */ /* 0x004fca00078208ff */
[----:B------:R0:W-:Y:S04]  /*bf70*/  STL [R1+0xedc], R16 ;  /* 0x000edc1001007387 */ /* 0x0001e80000100800 */
[----:B------:R1:W-:Y:S04]  /*bf80*/  STL [R1+0xed0], R15 ;  /* 0x000ed00f01007387 */ /* 0x0003e80000100800 */
[----:B------:R-:W2:Y:S01]  /*bf90*/  LDL.LU R21, [R1+0xd8] ;  /* 0x0000d80001157983 */ /* 0x000ea20000300800 */
[----:B0-----:R-:W-:Y:S02]  /*bfa0*/  LEA R16, P2, R7, R2, 0x1 ;  /* 0x0000000207107211 */ /* 0x001fe400078408ff */
[----:B-1----:R-:W-:-:S03]  /*bfb0*/  LEA.HI.X.SX32 R15, R19, R3, 0x1, P3 ;  /* 0x00000003130f7211 */ /* 0x002fc600018f0eff */
[----:B------:R0:W-:Y:S04]  /*bfc0*/  STL [R1+0xed4], R16 ;  /* 0x000ed41001007387 */ /* 0x0001e80000100800 */
[----:B------:R1:W-:Y:S01]  /*bfd0*/  STL [R1+0xb84], R15 ;  /* 0x000b840f01007387 */ /* 0x0003e20000100800 */
[-C--:B0-----:R-:W-:Y:S02]  /*bfe0*/  LEA R16, P3, R6, R2.reuse, 0x1 ;  /* 0x0000000206107211 */ /* 0x081fe400078608ff */
[----:B-1----:R-:W-:Y:S02]  /*bff0*/  LEA.HI.X.SX32 R15, R20, R3, 0x1, P4 ;  /* 0x00000003140f7211 */ /* 0x002fe400020f0eff */
[----:B------:R-:W2:Y:S04]  /*c000*/  LDL.LU R20, [R1+0xe0] ;  /* 0x0000e00001147983 */ /* 0x000ea80000300800 */
[----:B------:R0:W-:Y:S04]  /*c010*/  STL [R1+0xba4], R16 ;  /* 0x000ba41001007387 */ /* 0x0001e80000100800 */
[----:B------:R1:W-:Y:S01]  /*c020*/  STL [R1+0xb88], R15 ;  /* 0x000b880f01007387 */ /* 0x0003e20000100800 */
[----:B0-----:R-:W-:-:S02]  /*c030*/  LEA R16, P4, R5, R2, 0x1 ;  /* 0x0000000205107211 */ /* 0x001fc400078808ff */
[----:B-1----:R-:W-:Y:S02]  /*c040*/  LEA.HI.X.SX32 R15, R25, R3, 0x1, P5 ;  /* 0x00000003190f7211 */ /* 0x002fe400028f0eff */
[----:B------:R-:W2:Y:S01]  /*c050*/  LDL.LU R25, [R1+0xe4] ;  /* 0x0000e40001197983 */ /* 0x000ea20000300800 */
[----:B------:R-:W-:-:S03]  /*c060*/  LEA R17, P5, R4, R2, 0x1 ;  /* 0x0000000204117211 */ /* 0x000fc600078a08ff */
[----:B------:R0:W-:Y:S04]  /*c070*/  STL [R1+0xbac], R16 ;  /* 0x000bac1001007387 */ /* 0x0001e80000100800 */
[----:B------:R1:W-:Y:S01]  /*c080*/  STL [R1+0xb8c], R15 ;  /* 0x000b8c0f01007387 */ /* 0x0003e20000100800 */
[----:B0-----:R-:W-:-:S03]  /*c090*/  LEA.HI.X.SX32 R16, R28, R3, 0x1, P6 ;  /* 0x000000031c107211 */ /* 0x001fc600030f0eff */
[----:B------:R-:W-:Y:S04]  /*c0a0*/  STL [R1+0xbb4], R17 ;  /* 0x000bb41101007387 */ /* 0x000fe80000100800 */
[----:B------:R0:W-:Y:S04]  /*c0b0*/  STL [R1+0xb90], R16 ;  /* 0x000b901001007387 */ /* 0x0001e80000100800 */
[----:B------:R-:W2:Y:S01]  /*c0c0*/  LDL.LU R28, [R1+0xe8] ;  /* 0x0000e800011c7983 */ /* 0x000ea20000300800 */
[----:B-1----:R-:W-:Y:S02]  /*c0d0*/  LEA R15, P6, R24, R2, 0x1 ;  /* 0x00000002180f7211 */ /* 0x002fe400078c08ff */
[----:B0-----:R-:W-:-:S03]  /*c0e0*/  LEA.HI.X.SX32 R16, R29, R3, 0x1, P0 ;  /* 0x000000031d107211 */ /* 0x001fc600000f0eff */
[----:B------:R0:W-:Y:S04]  /*c0f0*/  STL [R1+0xbbc], R15 ;  /* 0x000bbc0f01007387 */ /* 0x0001e80000100800 */
[----:B------:R1:W-:Y:S04]  /*c100*/  STL [R1+0xb94], R16 ;  /* 0x000b941001007387 */ /* 0x0003e80000100800 */
[----:B------:R-:W2:Y:S01]  /*c110*/  LDL.LU R29, [R1+0x100] ;  /* 0x00010000011d7983 */ /* 0x000ea20000300800 */
[----:B0-----:R-:W-:Y:S02]  /*c120*/  LEA R15, P0, R11, R2, 0x1 ;  /* 0x000000020b0f7211 */ /* 0x001fe400078008ff */
[----:B------:R-:W-:-:S02]  /*c130*/  LEA.HI.X.SX32 R14, R14, R3, 0x1, P1 ;  /* 0x000000030e0e7211 */ /* 0x000fc400008f0eff */
[----:B-1----:R-:W-:Y:S01]  /*c140*/  LEA R16, P1, R26, R2, 0x1 ;  /* 0x000000021a107211 */ /* 0x002fe200078208ff */
[----:B------:R0:W-:Y:S04]  /*c150*/  STL [R1+0xbc4], R15 ;  /* 0x000bc40f01007387 */ /* 0x0001e80000100800 */
[----:B0-----:R-:W2:Y:S04]  /*c160*/  LDL.LU R15, [R1+0x104] ;  /* 0x00010400010f7983 */ /* 0x001ea80000300800 */
[----:B------:R0:W-:Y:S04]  /*c170*/  STL [R1+0xb98], R14 ;  /* 0x000b980e01007387 */ /* 0x0001e80000100800 */
[----:B------:R3:W-:Y:S01]  /*c180*/  STL [R1+0xbcc], R16 ;  /* 0x000bcc1001007387 */ /* 0x0007e20000100800 */
[----:B0-----:R-:W-:-:S03]  /*c190*/  LEA.HI.X.SX32 R14, R7, R3, 0x1, P2 ;  /* 0x00000003070e7211 */ /* 0x001fc600010f0eff */
[----:B------:R-:W2:Y:S01]  /*c1a0*/  LDL.LU R7, [R1+0x108] ;  /* 0x0001080001077983 */ /* 0x000ea20000300800 */
[----:B---3--:R-:W-:-:S03]  /*c1b0*/  LEA R16, P2, R27, R2, 0x1 ;  /* 0x000000021b107211 */ /* 0x008fc600078408ff */
[----:B------:R0:W-:Y:S02]  /*c1c0*/  STL [R1+0xb9c], R14 ;  /* 0x000b9c0e01007387 */ /* 0x0001e40000100800 */
[----:B0-----:R-:W-:Y:S02]  /*c1d0*/  LEA.HI.X.SX32 R14, R6, R3, 0x1, P3 ;  /* 0x00000003060e7211 */ /* 0x001fe400018f0eff */
[----:B------:R-:W3:Y:S04]  /*c1e0*/  LDL.LU R6, [R1+0x10c] ;  /* 0x00010c0001067983 */ /* 0x000ee80000300800 */
[----:B------:R4:W-:Y:S04]  /*c1f0*/  STL [R1+0xbd4], R16 ;  /* 0x000bd41001007387 */ /* 0x0009e80000100800 */
[----:B------:R0:W-:Y:S01]  /*c200*/  STL [R1+0xba0], R14 ;  /* 0x000ba00e01007387 */ /* 0x0001e20000100800 */
[----:B----4-:R-:W-:-:S02]  /*c210*/  LEA R16, P3, R10, R2, 0x1 ;  /* 0x000000020a107211 */ /* 0x010fc400078608ff */
[-C--:B0-----:R-:W-:Y:S02]  /*c220*/  LEA.HI.X.SX32 R14, R5, R3.reuse, 0x1, P4 ;  /* 0x00000003050e7211 */ /* 0x081fe400020f0eff */
[----:B------:R-:W4:Y:S04]  /*c230*/  LDL.LU R5, [R1+0x11c] ;  /* 0x00011c0001057983 */ /* 0x000f280000300800 */
[----:B------:R-:W-:Y:S04]  /*c240*/  STL [R1+0xbdc], R16 ;  /* 0x000bdc1001007387 */ /* 0x000fe80000100800 */
[----:B------:R0:W-:Y:S02]  /*c250*/  STL [R1+0xba8], R14 ;  /* 0x000ba80e01007387 */ /* 0x0001e40000100800 */
[----:B0-----:R-:W-:-:S02]  /*c260*/  LEA.HI.X.SX32 R14, R4, R3, 0x1, P5 ;  /* 0x00000003040e7211 */ /* 0x001fc400028f0eff */
[----:B------:R-:W4:Y:S01]  /*c270*/  LDL.LU R4, [R1+0x120] ;  /* 0x0001200001047983 */ /* 0x000f220000300800 */
[----:B-----5:R-:W-:-:S05]  /*c280*/  LEA R16, P4, R9, R2, 0x1 ;  /* 0x0000000209107211 */ /* 0x020fca00078808ff */
[----:B------:R0:W-:Y:S04]  /*c290*/  STL [R1+0xbe4], R16 ;  /* 0x000be41001007387 */ /* 0x0001e80000100800 */
[----:B------:R1:W-:Y:S01]  /*c2a0*/  STL [R1+0xbb0], R14 ;  /* 0x000bb00e01007387 */ /* 0x0003e20000100800 */
[----:B0-----:R-:W-:Y:S02]  /*c2b0*/  LEA R16, P5, R8, R2, 0x1 ;  /* 0x0000000208107211 */ /* 0x001fe400078a08ff */
[-C--:B-1----:R-:W-:Y:S02]  /*c2c0*/  LEA.HI.X.SX32 R14, R24, R3.reuse, 0x1, P6 ;  /* 0x00000003180e7211 */ /* 0x082fe400030f0eff */
[----:B------:R-:W5:Y:S01]  /*c2d0*/  LDL.LU R24, [R1+0x12c] ;  /* 0x00012c0001187983 */ /* 0x000f620000300800 */
[----:B------:R-:W-:-:S03]  /*c2e0*/  LEA.HI.X.SX32 R11, R11, R3, 0x1, P0 ;  /* 0x000000030b0b7211 */ /* 0x000fc600000f0eff */
[----:B------:R-:W-:Y:S04]  /*c2f0*/  STL [R1+0xbec], R16 ;  /* 0x000bec1001007387 */ /* 0x000fe80000100800 */
[----:B------:R0:W-:Y:S04]  /*c300*/  STL [R1+0xbb8], R14 ;  /* 0x000bb80e01007387 */ /* 0x0001e80000100800 */
[----:B0-----:R-:W5:Y:S01]  /*c310*/  LDL.LU R14, [R1+0x130] ;  /* 0x00013000010e7983 */ /* 0x001f620000300800 */
[----:B------:R-:W-:Y:S02]  /*c320*/  LEA.HI.X.SX32 R8, R8, R3, 0x1, P5 ;  /* 0x0000000308087211 */ /* 0x000fe400028f0eff */
[----:B--2---:R-:W-:-:S05]  /*c330*/  LEA R16, P6, R21, R2, 0x1 ;  /* 0x0000000215107211 */ /* 0x004fca00078c08ff */
[----:B------:R-:W-:Y:S04]  /*c340*/  STL [R1+0xbf4], R16 ;  /* 0x000bf41001007387 */ /* 0x000fe80000100800 */
[----:B------:R0:W-:Y:S02]  /*c350*/  STL [R1+0xbc0], R11 ;  /* 0x000bc00b01007387 */ /* 0x0001e40000100800 */
[----:B0-----:R-:W-:Y:S02]  /*c360*/  LEA.HI.X.SX32 R11, R26, R3, 0x1, P1 ;  /* 0x000000031a0b7211 */ /* 0x001fe400008f0eff */
[----:B------:R-:W2:Y:S01]  /*c370*/  LDL.LU R26, [R1+0x138] ;  /* 0x00013800011a7983 */ /* 0x000ea20000300800 */
[----:B------:R-:W-:-:S05]  /*c380*/  LEA R16, P0, R20, R2, 0x1 ;  /* 0x0000000214107211 */ /* 0x000fca00078008ff */
[----:B------:R0:W-:Y:S04]  /*c390*/  STL [R1+0xbfc], R16 ;  /* 0x000bfc1001007387 */ /* 0x0001e80000100800 */
[----:B------:R1:W-:Y:S01]  /*c3a0*/  STL [R1+0xbc8], R11 ;  /* 0x000bc80b01007387 */ /* 0x0003e20000100800 */
[----:B0-----:R-:W-:Y:S02]  /*c3b0*/  LEA R16, P1, R25, R2, 0x1 ;  /* 0x0000000219107211 */ /* 0x001fe400078208ff */
[----:B-1----:R-:W-:-:S03]  /*c3c0*/  LEA.HI.X.SX32 R11, R27, R3, 0x1, P2 ;  /* 0x000000031b0b7211 */ /* 0x002fc600010f0eff */
[----:B------:R-:W-:Y:S04]  /*c3d0*/  STL [R1+0xc04], R16 ;  /* 0x000c041001007387 */ /* 0x000fe80000100800 */
[----:B------:R-:W2:Y:S04]  /*c3e0*/  LDL.LU R27, [R1+0x148] ;  /* 0x00014800011b7983 */ /* 0x000ea80000300800 */
[----:B------:R0:W-:Y:S02]  /*c3f0*/  STL [R1+0xbd0], R11 ;  /* 0x000bd00b01007387 */ /* 0x0001e40000100800 */
[----:B0-----:R-:W-:-:S05]  /*c400*/  LEA R11, P2, R28, R2, 0x1 ;  /* 0x000000021c0b7211 */ /* 0x001fca00078408ff */
[----:B------:R0:W-:Y:S01]  /*c410*/  STL [R1+0xc0c], R11 ;  /* 0x000c0c0b01007387 */ /* 0x0001e20000100800 */
[----:B------:R-:W-:-:S03]  /*c420*/  LEA.HI.X.SX32 R16, R10, R3, 0x1, P3 ;  /* 0x000000030a107211 */ /* 0x000fc600018f0eff */
[----:B0-----:R-:W2:Y:S01]  /*c430*/  LDL.LU R11, [R1+0x154] ;  /* 0x00015400010b7983 */ /* 0x001ea20000300800 */
[----:B------:R-:W-:-:S03]  /*c440*/  LEA R10, P3, R29, R2, 0x1 ;  /* 0x000000021d0a7211 */ /* 0x000fc600078608ff */
[----:B------:R0:W-:Y:S04]  /*c450*/  STL [R1+0xbd8], R16 ;  /* 0x000bd81001007387 */ /* 0x0001e80000100800 */
[----:B------:R1:W-:Y:S01]  /*c460*/  STL [R1+0xc14], R10 ;  /* 0x000c140a01007387 */ /* 0x0003e20000100800 */
[----:B0-----:R-:W-:-:S03]  /*c470*/  LEA.HI.X.SX32 R16, R9, R3, 0x1, P4 ;  /* 0x0000000309107211 */ /* 0x001fc600020f0eff */
[----:B------:R-:W2:Y:S01]  /*c480*/  LDL.LU R9, [R1+0x158] ;  /* 0x0001580001097983 */ /* 0x000ea20000300800 */
[----:B-1----:R-:W-:-:S03]  /*c490*/  LEA R10, P4, R15, R2, 0x1 ;  /* 0x000000020f0a7211 */ /* 0x002fc600078808ff */
[----:B------:R0:W-:Y:S04]  /*c4a0*/  STL [R1+0xbe0], R16 ;  /* 0x000be01001007387 */ /* 0x0001e80000100800 */
[----:B------:R1:W-:Y:S01]  /*c4b0*/  STL [R1+0xc1c], R10 ;  /* 0x000c1c0a01007387 */ /* 0x0003e20000100800 */
[----:B0-----:R-:W-:-:S03]  /*c4c0*/  LEA R16, P5, R7, R2, 0x1 ;  /* 0x0000000207107211 */ /* 0x001fc600078a08ff */
[----:B-1----:R-:W2:Y:S04]  /*c4d0*/  LDL.LU R10, [R1+0x164] ;  /* 0x00016400010a7983 */ /* 0x002ea80000300800 */
        /* <DEDUP_REMOVED lines=11> */
[----:B0-----:R-:W-:Y:S02]  /*c590*/  LEA.HI.X.SX32 R8, R25, R3, 0x1, P1 ;  /* 0x0000000319087211 */ /* 0x001fe400008f0eff */
[----:B------:R-:W4:Y:S04]  /*c5a0*/  LDL.LU R25, [R1+0x174] ;  /* 0x0001740001197983 */ /* 0x000f280000300800 */
[----:B------:R0:W-:Y:S04]  /*c5b0*/  STL [R1+0xc34], R16 ;  /* 0x000c341001007387 */ /* 0x0001e80000100800 */
[----:B------:R1:W-:Y:S01]  /*c5c0*/  STL [R1+0xc00], R8 ;  /* 0x000c000801007387 */ /* 0x0003e20000100800 */
[----:B0-----:R-:W-:-:S02]  /*c5d0*/  LEA R16, P1, R4, R2, 0x1 ;  /* 0x0000000204107211 */ /* 0x001fc400078208ff */
[-C--:B-1----:R-:W-:Y:S02]  /*c5e0*/  LEA.HI.X.SX32 R8, R28, R3.reuse, 0x1, P2 ;  /* 0x000000031c087211 */ /* 0x082fe400010f0eff */
[----:B------:R-:W4:Y:S04]  /*c5f0*/  LDL.LU R28, [R1+0x17c] ;  /* 0x00017c00011c7983 */ /* 0x000f280000300800 */
[----:B------:R-:W-:Y:S04]  /*c600*/  STL [R1+0xc3c], R16 ;  /* 0x000c3c1001007387 */ /* 0x000fe80000100800 */
[----:B------:R0:W-:Y:S02]  /*c610*/  STL [R1+0xc08], R8 ;  /* 0x000c080801007387 */ /* 0x0001e40000100800 */
[----:B0-----:R-:W-:-:S02]  /*c620*/  LEA.HI.X.SX32 R8, R29, R3, 0x1, P3 ;  /* 0x000000031d087211 */ /* 0x001fc400018f0eff */
[----:B------:R-:W4:Y:S01]  /*c630*/  LDL.LU R29, [R1+0x184] ;  /* 0x00018400011d7983 */ /* 0x000f220000300800 */
[-C--:B-----5:R-:W-:Y:S02]  /*c640*/  LEA R16, P2, R24, R2.reuse, 0x1 ;  /* 0x0000000218107211 */ /* 0x0a0fe400078408ff */
[----:B------:R-:W-:-:S03]  /*c650*/  LEA R17, P3, R14, R2, 0x1 ;  /* 0x000000020e117211 */ /* 0x000fc600078608ff */
[----:B------:R0:W-:Y:S01]  /*c660*/  STL [R1+0xc44], R16 ;  /* 0x000c441001007387 */ /* 0x0001e20000100800 */
[----:B------:R-:W-:-:S03]  /*c670*/  LEA.HI.X.SX32 R7, R7, R3, 0x1, P5 ;  /* 0x0000000307077211 */ /* 0x000fc600028f0eff */
[----:B------:R1:W-:Y:S01]  /*c680*/  STL [R1+0xc10], R8 ;  /* 0x000c100801007387 */ /* 0x0003e20000100800 */
[----:B0-----:R-:W-:-:S03]  /*c690*/  LEA.HI.X.SX32 R16, R15, R3, 0x1, P4 ;  /* 0x000000030f107211 */ /* 0x001fc600020f0eff */
[----:B-1----:R-:W5:Y:S04]  /*c6a0*/  LDL.LU R8, [R1+0x188] ;  /* 0x0001880001087983 */ /* 0x002f680000300800 */
[----:B------:R-:W-:Y:S04]  /*c6b0*/  STL [R1+0xc4c], R17 ;  /* 0x000c4c1101007387 */ /* 0x000fe80000100800 */
[----:B------:R-:W-:Y:S01]  /*c6c0*/  STL [R1+0xc18], R16 ;  /* 0x000c181001007387 */ /* 0x000fe20000100800 */
[----:B------:R-:W-:Y:S02]  /*c6d0*/  LEA.HI.X.SX32 R14, R14, R3, 0x1, P3 ;  /* 0x000000030e0e7211 */ /* 0x000fe400018f0eff */
[----:B--2---:R-:W-:-:S05]  /*c6e0*/  LEA R15, P4, R26, R2, 0x1 ;  /* 0x000000021a0f7211 */ /* 0x004fca00078808ff */
[----:B------:R-:W-:Y:S04]  /*c6f0*/  STL [R1+0xc54], R15 ;  /* 0x000c540f01007387 */ /* 0x000fe80000100800 */
[----:B------:R0:W-:Y:S04]  /*c700*/  STL [R1+0xc20], R7 ;  /* 0x000c200701007387 */ /* 0x0001e80000100800 */
[----:B0-----:R-:W2:Y:S01]  /*c710*/  LDL.LU R7, [R1+0x18c] ;  /* 0x00018c0001077983 */ /* 0x001ea20000300800 */
[----:B------:R-:W-:-:S05]  /*c720*/  LEA R15, P5, R27, R2, 0x1 ;  /* 0x000000021b0f7211 */ /* 0x000fca00078a08ff */
[----:B------:R0:W-:Y:S02]  /*c730*/  STL [R1+0xc5c], R15 ;  /* 0x000c5c0f01007387 */ /* 0x0001e40000100800 */
[-C--:B0-----:R-:W-:Y:S02]  /*c740*/  LEA.HI.X.SX32 R15, R6, R3.reuse, 0x1, P6 ;  /* 0x00000003060f7211 */ /* 0x081fe400030f0eff */
[----:B------:R-:W2:Y:S04]  /*c750*/  LDL.LU R6, [R1+0x190] ;  /* 0x0001900001067983 */ /* 0x000ea80000300800 */
[----:B------:R0:W-:Y:S01]  /*c760*/  STL [R1+0xc28], R15 ;  /* 0x000c280f01007387 */ /* 0x0001e20000100800 */
[----:B------:R-:W-:Y:S02]  /*c770*/  LEA R16, P6, R11, R2, 0x1 ;  /* 0x000000020b107211 */ /* 0x000fe400078c08ff */
[----:B0-----:R-:W-:-:S03]  /*c780*/  LEA.HI.X.SX32 R15, R5, R3, 0x1, P0 ;  /* 0x00000003050f7211 */ /* 0x001fc600000f0eff */
[----:B------:R0:W-:Y:S04]  /*c790*/  STL [R1+0xc64], R16 ;  /* 0x000c641001007387 */ /* 0x0001e80000100800 */
[----:B------:R-:W2:Y:S01]  /*c7a0*/  LDL.LU R5, [R1+0x180] ;  /* 0x0001800001057983 */ /* 0x000ea20000300800 */
[----:B0-----:R-:W-:-:S03]  /*c7b0*/  LEA R16, P0, R9, R2, 0x1 ;  /* 0x0000000209107211 */ /* 0x001fc600078008ff */
[----:B------:R0:W-:Y:S04]  /*c7c0*/  STL [R1+0xc30], R15 ;  /* 0x000c300f01007387 */ /* 0x0001e80000100800 */
[----:B------:R1:W-:Y:S01]  /*c7d0*/  STL [R1+0xc6c], R16 ;  /* 0x000c6c1001007387 */ /* 0x0003e20000100800 */
[----:B0-----:R-:W-:-:S03]  /*c7e0*/  LEA.HI.X.SX32 R15, R4, R3, 0x1, P1 ;  /* 0x00000003040f7211 */ /* 0x001fc600008f0eff */
[----:B------:R-:W2:Y:S04]  /*c7f0*/  LDL.LU R4, [R1+0x178] ;  /* 0x0001780001047983 */ /* 0x000ea80000300800 */
[----:B------:R0:W-:Y:S01]  /*c800*/  STL [R1+0xc38], R15 ;  /* 0x000c380f01007387 */ /* 0x0001e20000100800 */
[-C--:B-1----:R-:W-:Y:S02]  /*c810*/  LEA R16, P1, R10, R2.reuse, 0x1 ;  /* 0x000000020a107211 */ /* 0x082fe400078208ff */
[----:B0-----:R-:W-:Y:S02]  /*c820*/  LEA.HI.X.SX32 R15, R24, R3, 0x1, P2 ;  /* 0x00000003180f7211 */ /* 0x001fe400010f0eff */
[----:B------:R-:W2:Y:S04]  /*c830*/  LDL.LU R24, [R1+0x168] ;  /* 0x0001680001187983 */ /* 0x000ea80000300800 */
[----:B------:R0:W-:Y:S04]  /*c840*/  STL [R1+0xc74], R16 ;  /* 0x000c741001007387 */ /* 0x0001e80000100800 */
[----:B------:R1:W-:Y:S01]  /*c850*/  STL [R1+0xc40], R15 ;  /* 0x000c400f01007387 */ /* 0x0003e20000100800 */
[----:B0-----:R-:W-:-:S03]  /*c860*/  LEA R16, P2, R21, R2, 0x1 ;  /* 0x0000000215107211 */ /* 0x001fc600078408ff */
[----:B-1----:R-:W2:Y:S04]  /*c870*/  LDL.LU R15, [R1+0x160] ;  /* 0x00016000010f7983 */ /* 0x002ea80000300800 */
[----:B------:R-:W-:Y:S04]  /*c880*/  STL [R1+0xc7c], R16 ;  /* 0x000c7c1001007387 */ /* 0x000fe80000100800 */
[----:B------:R0:W-:Y:S02]  /*c890*/  STL [R1+0xc48], R14 ;  /* 0x000c480e01007387 */ /* 0x0001e40000100800 */
[----:B0-----:R-:W-:-:S02]  /*c8a0*/  LEA.HI.X.SX32 R14, R26, R3, 0x1, P4 ;  /* 0x000000031a0e7211 */ /* 0x001fc400020f0eff */
[----:B------:R-:W2:Y:S01]  /*c8b0*/  LDL.LU R26, [R1+0x15c] ;  /* 0x00015c00011a7983 */ /* 0x000ea20000300800 */
[----:B---3--:R-:W-:-:S05]  /*c8c0*/  LEA R16, P3, R20, R2, 0x1 ;  /* 0x0000000214107211 */ /* 0x008fca00078608ff */
[----:B------:R4:W-:Y:S04]  /*c8d0*/  STL [R1+0xc84], R16 ;  /* 0x000c841001007387 */ /* 0x0009e80000100800 */
[----:B------:R0:W-:Y:S01]  /*c8e0*/  STL [R1+0xc50], R14 ;  /* 0x000c500e01007387 */ /* 0x0001e20000100800 */
[----:B----4-:R-:W-:Y:S02]  /*c8f0*/  LEA R16, P4, R25, R2, 0x1 ;  /* 0x0000000219107211 */ /* 0x010fe400078808ff */
[-C--:B0-----:R-:W-:Y:S02]  /*c900*/  LEA.HI.X.SX32 R14, R27, R3.reuse, 0x1, P5 ;  /* 0x000000031b0e7211 */ /* 0x081fe400028f0eff */
[----:B------:R-:W3:Y:S04]  /*c910*/  LDL.LU R27, [R1+0x150] ;  /* 0x00015000011b7983 */ /* 0x000ee80000300800 */
[----:B------:R0:W-:Y:S01]  /*c920*/  STL [R1+0xc8c], R16 ;  /* 0x000c8c1001007387 */ /* 0x0001e20000100800 */
[----:B------:R-:W-:-:S03]  /*c930*/  LEA.HI.X.SX32 R11, R11, R3, 0x1, P6 ;  /* 0x000000030b0b7211 */ /* 0x000fc600030f0eff */
[----:B------:R1:W-:Y:S01]  /*c940*/  STL [R1+0xc58], R14 ;  /* 0x000c580e01007387 */ /* 0x0003e20000100800 */
[----:B0-----:R-:W-:-:S03]  /*c950*/  LEA R16, P5, R28, R2, 0x1 ;  /* 0x000000021c107211 */ /* 0x001fc600078a08ff */
[----:B-1----:R-:W4:Y:S01]  /*c960*/  LDL.LU R14, [R1+0x14c] ;  /* 0x00014c00010e7983 */ /* 0x002f220000300800 */
[----:B------:R-:W-:-:S03]  /*c970*/  LEA.HI.X.SX32 R9, R9, R3, 0x1, P0 ;  /* 0x0000000309097211 */ /* 0x000fc600000f0eff */
[----:B------:R0:W-:Y:S04]  /*c980*/  STL [R1+0xc94], R16 ;  /* 0x000c941001007387 */ /* 0x0001e80000100800 */
[----:B------:R-:W-:Y:S01]  /*c990*/  STL [R1+0xc60], R11 ;  /* 0x000c600b01007387 */ /* 0x000fe20000100800 */
[----:B0-----:R-:W-:-:S05]  /*c9a0*/  LEA R16, P6, R29, R2, 0x1 ;  /* 0x000000021d107211 */ /* 0x001fca00078c08ff */
[----:B------:R-:W-:Y:S04]  /*c9b0*/  STL [R1+0xc9c], R16 ;  /* 0x000c9c1001007387 */ /* 0x000fe80000100800 */
[----:B------:R0:W-:Y:S04]  /*c9c0*/  STL [R1+0xc68], R9 ;  /* 0x000c680901007387 */ /* 0x0001e80000100800 */
[----:B0-----:R-:W4:Y:S01]  /*c9d0*/  LDL.LU R9, [R1+0x144] ;  /* 0x0001440001097983 */ /* 0x001f220000300800 */
[----:B-----5:R-:W-:Y:S02]  /*c9e0*/  LEA R11, P0, R8, R2, 0x1 ;  /* 0x00000002080b7211 */ /* 0x020fe400078008ff */
[----:B------:R-:W-:-:S03]  /*c9f0*/  LEA.HI.X.SX32 R16, R10, R3, 0x1, P1 ;  /* 0x000000030a107211 */ /* 0x000fc600008f0eff */
[----:B------:R0:W-:Y:S04]  /*ca00*/  STL [R1+0xca4], R11 ;  /* 0x000ca40b01007387 */ /* 0x0001e80000100800 */
[----:B------:R1:W-:Y:S01]  /*ca10*/  STL [R1+0xc70], R16 ;  /* 0x000c701001007387 */ /* 0x0003e20000100800 */
[----:B0-----:R-:W-:-:S03]  /*ca20*/  IMAD.MOV.U32 R11, RZ, RZ, R23 ;  /* 0x000000ffff0b7224 */ /* 0x001fc600078e0017 */
[----:B------:R-:W5:Y:S01]  /*ca30*/  LDL.LU R23, [R1+0x140] ;  /* 0x0001400001177983 */ /* 0x000f620000300800 */
[----:B-1----:R-:W-:Y:S01]  /*ca40*/  LEA.HI.X.SX32 R16, R21, R3, 0x1, P2 ;  /* 0x0000000315107211 */ /* 0x002fe200010f0eff */
[----:B------:R-:W-:Y:S01]  /*ca50*/  IMAD.MOV.U32 R10, RZ, RZ, R22 ;  /* 0x000000ffff0a7224 */ /* 0x000fe200078e0016 */
[----:B--2---:R-:W-:-:S05]  /*ca60*/  LEA R17, P1, R7, R2, 0x1 ;  /* 0x0000000207117211 */ /* 0x004fca00078208ff */
[----:B------:R-:W-:Y:S04]  /*ca70*/  STL [R1+0xcac], R17 ;  /* 0x000cac1101007387 */ /* 0x000fe80000100800 */
[----:B------:R0:W-:Y:S04]  /*ca80*/  STL [R1+0xc78], R16 ;  /* 0x000c781001007387 */ /* 0x0001e80000100800 */
[----:B------:R-:W2:Y:S01]  /*ca90*/  LDL.LU R22, [R1+0x13c] ;  /* 0x00013c0001167983 */ /* 0x000ea20000300800 */
[----:B0-----:R-:W-:Y:S02]  /*caa0*/  LEA.HI.X.SX32 R16, R20, R3, 0x1, P3 ;  /* 0x0000000314107211 */ /* 0x001fe400018f0eff */
[----:B------:R-:W-:-:S05]  /*cab0*/  LEA R17, P2, R6, R2, 0x1 ;  /* 0x0000000206117211 */ /* 0x000fca00078408ff */
[----:B------:R0:W-:Y:S04]  /*cac0*/  STL [R1+0xcb4], R17 ;  /* 0x000cb41101007387 */ /* 0x0001e80000100800 */
[----:B------:R1:W-:Y:S04]  /*cad0*/  STL [R1+0xc80], R16 ;  /* 0x000c801001007387 */ /* 0x0003e80000100800 */
[----:B------:R-:W2:Y:S01]  /*cae0*/  LDL.LU R21, [R1+0x134] ;  /* 0x0001340001157983 */ /* 0x000ea20000300800 */
[----:B0-----:R-:W-:Y:S02]  /*caf0*/  LEA R17, P3, R5, R2, 0x1 ;  /* 0x0000000205117211 */ /* 0x001fe400078608ff */
[----:B-1----:R-:W-:-:S03]  /*cb00*/  LEA.HI.X.SX32 R16, R25, R3, 0x1, P4 ;  /* 0x0000000319107211 */ /* 0x002fc600020f0eff */
[----:B------:R0:W-:Y:S04]  /*cb10*/  STL [R1+0xcbc], R17 ;  /* 0x000cbc1101007387 */ /* 0x0001e80000100800 */
[----:B------:R-:W2:Y:S04]  /*cb20*/  LDL.LU R20, [R1+0x128] ;  /* 0x0001280001147983 */ /* 0x000ea80000300800 */
[----:B------:R1:W-:Y:S04]  /*cb30*/  STL [R1+0xc88], R16 ;  /* 0x000c881001007387 */ /* 0x0003e80000100800 */
[----:B------:R-:W2:Y:S01]  /*cb40*/  LDL.LU R25, [R1+0x124] ;  /* 0x0001240001197983 */ /* 0x000ea20000300800 */
[----:B0-----:R-:W-:-:S02]  /*cb50*/  LEA R17, P4, R4, R2, 0x1 ;  /* 0x0000000204117211 */ /* 0x001fc400078808ff */
[----:B-1----:R-:W-:-:S03]  /*cb60*/  LEA.HI.X.SX32 R16, R28, R3, 0x1, P5 ;  /* 0x000000031c107211 */ /* 0x002fc600028f0eff */
[----:B------:R0:W-:Y:S04]  /*cb70*/  STL [R1+0xcc4], R17 ;  /* 0x000cc41101007387 */ /* 0x0001e80000100800 */
[----:B------:R-:W2:Y:S01]  /*cb80*/  LDL.LU R28, [R1+0x118] ;  /* 0x00011800011c7983 */ /* 0x000ea20000300800 */
[----:B0-----:R-:W-:-:S03]  /*cb90*/  LEA R17, P5, R24, R2, 0x1 ;  /* 0x0000000218117211 */ /* 0x001fc600078a08ff */
[----:B------:R0:W-:Y:S04]  /*cba0*/  STL [R1+0xc90], R16 ;  /* 0x000c901001007387 */ /* 0x0001e80000100800 */
[----:B------:R1:W-:Y:S01]  /*cbb0*/  STL [R1+0xccc], R17 ;  /* 0x000ccc1101007387 */ /* 0x0003e20000100800 */
[----:B0-----:R-:W-:-:S03]  /*cbc0*/  LEA.HI.X.SX32 R16, R29, R3, 0x1, P6 ;  /* 0x000000031d107211 */ /* 0x001fc600030f0eff */
[----:B------:R-:W2:Y:S01]  /*cbd0*/  LDL.LU R29, [R1+0x114] ;  /* 0x00011400011d7983 */ /* 0x000ea20000300800 */
[----:B-1----:R-:W-:-:S03]  /*cbe0*/  LEA R17, P6, R15, R2, 0x1 ;  /* 0x000000020f117211 */ /* 0x002fc600078c08ff */
        /* <DEDUP_REMOVED lines=8> */
[----:B------:R-:W2:Y:S04]  /*cc70*/  LDL.LU R7, [R1+0xfc] ;  /* 0x0000fc0001077983 */ /* 0x000ea80000300800 */
[----:B------:R0:W-:Y:S01]  /*cc80*/  STL [R1+0xca8], R16 ;  /* 0x000ca81001007387 */ /* 0x0001e20000100800 */
[-C--:B------:R-:W-:Y:S02]  /*cc90*/  LEA.HI.X.SX32 R5, R5, R3.reuse, 0x1, P3 ;  /* 0x0000000305057211 */ /* 0x080fe400018f0eff */
[----:B---3--:R-:W-:Y:S02]  /*cca0*/  LEA R17, P1, R27, R2, 0x1 ;  /* 0x000000021b117211 */ /* 0x008fe400078208ff */
[----:B0-----:R-:W-:-:S03]  /*ccb0*/  LEA.HI.X.SX32 R16, R6, R3, 0x1, P2 ;  /* 0x0000000306107211 */ /* 0x001fc600010f0eff */
[----:B------:R-:W-:Y:S04]  /*ccc0*/  STL [R1+0xce4], R17 ;  /* 0x000ce41101007387 */ /* 0x000fe80000100800 */
[----:B------:R-:W-:Y:S01]  /*ccd0*/  STL [R1+0xcb0], R16 ;  /* 0x000cb01001007387 */ /* 0x000fe20000100800 */
[----:B----4-:R-:W-:-:S05]  /*cce0*/  LEA R6, P2, R14, R2, 0x1 ;  /* 0x000000020e067211 */ /* 0x010fca00078408ff */
[----:B------:R0:W-:Y:S04]  /*ccf0*/  STL [R1+0xcec], R6 ;  /* 0x000cec0601007387 */ /* 0x0001e80000100800 */
[----:B0-----:R-:W3:Y:S04]  /*cd00*/  LDL.LU R6, [R1+0xf8] ;  /* 0x0000f80001067983 */ /* 0x001ee80000300800 */
[----:B------:R0:W-:Y:S02]  /*cd10*/  STL [R1+0xcb8], R5 ;  /* 0x000cb80501007387 */ /* 0x0001e40000100800 */
[----:B0-----:R-:W-:-:S05]  /*cd20*/  LEA R5, P3, R9, R2, 0x1 ;  /* 0x0000000209057211 */ /* 0x001fca00078608ff */
[----:B------:R0:W-:Y:S04]  /*cd30*/  STL [R1+0xcf4], R5 ;  /* 0x000cf40501007387 */ /* 0x0001e80000100800 */
[----:B0-----:R-:W4:Y:S01]  /*cd40*/  LDL.LU R5, [R1+0xf4] ;  /* 0x0000f40001057983 */ /* 0x001f220000300800 */
[----:B------:R-:W-:Y:S02]  /*cd50*/  LEA.HI.X.SX32 R4, R4, R3, 0x1, P4 ;  /* 0x0000000304047211 */ /* 0x000fe400020f0eff */
[----:B-----5:R-:W-:-:S03]  /*cd60*/  LEA R16, P4, R23, R2, 0x1 ;  /* 0x0000000217107211 */ /* 0x020fc600078808ff */
[----:B------:R0:W-:Y:S01]  /*cd70*/  STL [R1+0xcc0], R4 ;  /* 0x000cc00401007387 */ /* 0x0001e20000100800 */
[----:B------:R-:W-:-:S03]  /*cd80*/  LEA.HI.X.SX32 R17, R24, R3, 0x1, P5 ;  /* 0x0000000318117211 */ /* 0x000fc600028f0eff */
[----:B0-----:R-:W5:Y:S04]  /*cd90*/  LDL.LU R4, [R1+0xf0] ;  /* 0x0000f00001047983 */ /* 0x001f680000300800 */
[----:B------:R-:W-:Y:S04]  /*cda0*/  STL [R1+0xcfc], R16 ;  /* 0x000cfc1001007387 */ /* 0x000fe80000100800 */
[----:B------:R0:W-:Y:S04]  /*cdb0*/  STL [R1+0xcc8], R17 ;  /* 0x000cc81101007387 */ /* 0x0001e80000100800 */
[----:B------:R-:W5:Y:S01]  /*cdc0*/  LDL.LU R24, [R1+0xec] ;  /* 0x0000ec0001187983 */ /* 0x000f620000300800 */
[----:B0-----:R-:W-:-:S02]  /*cdd0*/  LEA.HI.X.SX32 R17, R15, R3, 0x1, P6 ;  /* 0x000000030f117211 */ /* 0x001fc400030f0eff */
[----:B------:R-:W-:Y:S02]  /*cde0*/  LEA.HI.X.SX32 R15, R26, R3, 0x1, P0 ;  /* 0x000000031a0f7211 */ /* 0x000fe400000f0eff */
[----:B--2---:R-:W-:-:S05]  /*cdf0*/  LEA R16, P5, R22, R2, 0x1 ;  /* 0x0000000216107211 */ /* 0x004fca00078a08ff */
[----:B------:R0:W-:Y:S04]  /*ce00*/  STL [R1+0xd04], R16 ;  /* 0x000d041001007387 */ /* 0x0001e80000100800 */
[----:B------:R1:W-:Y:S04]  /*ce10*/  STL [R1+0xcd0], R17 ;  /* 0x000cd01101007387 */ /* 0x0003e80000100800 */
[----:B------:R-:W2:Y:S01]  /*ce20*/  LDL.LU R26, [R1+0xdc] ;  /* 0x0000dc00011a7983 */ /* 0x000ea20000300800 */
[----:B0-----:R-:W-:-:S05]  /*ce30*/  LEA R16, P6, R21, R2, 0x1 ;  /* 0x0000000215107211 */ /* 0x001fca00078c08ff */
[----:B------:R0:W-:Y:S04]  /*ce40*/  STL [R1+0xd0c], R16 ;  /* 0x000d0c1001007387 */ /* 0x0001e80000100800 */
[----:B------:R0:W-:Y:S01]  /*ce50*/  STL [R1+0xcd8], R15 ;  /* 0x000cd80f01007387 */ /* 0x0001e20000100800 */
[----:B-1----:R-:W-:Y:S02]  /*ce60*/  LEA R17, P0, R20, R2, 0x1 ;  /* 0x0000000214117211 */ /* 0x002fe400078008ff */
[----:B0-----:R-:W-:-:S03]  /*ce70*/  LEA.HI.X.SX32 R16, R27, R3, 0x1, P1 ;  /* 0x000000031b107211 */ /* 0x001fc600008f0eff */
[----:B------:R-:W-:Y:S01]  /*ce80*/  STL [R1+0xd14], R17 ;  /* 0x000d141101007387 */ /* 0x000fe20000100800 */
[----:B------:R-:W-:-:S03]  /*ce90*/  LEA R15, P1, R25, R2, 0x1 ;  /* 0x00000002190f7211 */ /* 0x000fc600078208ff */
[----:B------:R-:W2:Y:S04]  /*cea0*/  LDL.LU R27, [R1+0xd4] ;  /* 0x0000d400011b7983 */ /* 0x000ea80000300800 */
[----:B------:R0:W-:Y:S04]  /*ceb0*/  STL [R1+0xce0], R16 ;  /* 0x000ce01001007387 */ /* 0x0001e80000100800 */
[----:B------:R1:W-:Y:S01]  /*cec0*/  STL [R1+0xd1c], R15 ;  /* 0x000d1c0f01007387 */ /* 0x0003e20000100800 */
[-C--:B0-----:R-:W-:Y:S02]  /*ced0*/  LEA.HI.X.SX32 R16, R14, R3.reuse, 0x1, P2 ;  /* 0x000000030e107211 */ /* 0x081fe400010f0eff */
[----:B------:R-:W-:Y:S01]  /*cee0*/  LEA R14, P2, R28, R2, 0x1 ;  /* 0x000000021c0e7211 */ /* 0x000fe200078408ff */
[----:B-1----:R-:W2:Y:S04]  /*cef0*/  LDL.LU R15, [R1+0xd0] ;  /* 0x0000d000010f7983 */ /* 0x002ea80000300800 */
[----:B------:R0:W-:Y:S04]  /*cf00*/  STL [R1+0xce8], R16 ;  /* 0x000ce81001007387 */ /* 0x0001e80000100800 */
[----:B------:R1:W-:Y:S01]  /*cf10*/  STL [R1+0xd24], R14 ;  /* 0x000d240e01007387 */ /* 0x0003e20000100800 */
[----:B0-----:R-:W-:-:S02]  /*cf20*/  LEA.HI.X.SX32 R16, R9, R3, 0x1, P3 ;  /* 0x0000000309107211 */ /* 0x001fc400018f0eff */
[----:B------:R-:W-:Y:S01]  /*cf30*/  LEA R9, P3, R29, R2, 0x1 ;  /* 0x000000021d097211 */ /* 0x000fe200078608ff */
[----:B-1----:R-:W2:Y:S04]  /*cf40*/  LDL.LU R14, [R1+0xb8] ;  /* 0x0000b800010e7983 */ /* 0x002ea80000300800 */
[----:B------:R0:W-:Y:S04]  /*cf50*/  STL [R1+0xcf0], R16 ;  /* 0x000cf01001007387 */ /* 0x0001e80000100800 */
[----:B------:R1:W-:Y:S01]  /*cf60*/  STL [R1+0xd2c], R9 ;  /* 0x000d2c0901007387 */ /* 0x0003e20000100800 */
[----:B0-----:R-:W-:-:S03]  /*cf70*/  LEA.HI.X.SX32 R16, R23, R3, 0x1, P4 ;  /* 0x0000000317107211 */ /* 0x001fc600020f0eff */
[----:B------:R-:W2:Y:S01]  /*cf80*/  LDL.LU R23, [R1+0xb4] ;  /* 0x0000b40001177983 */ /* 0x000ea20000300800 */
[----:B------:R-:W-:Y:S02]  /*cf90*/  LEA.HI.X.SX32 R17, R22, R3, 0x1, P5 ;  /* 0x0000000316117211 */ /* 0x000fe400028f0eff */
[-C--:B-1----:R-:W-:Y:S01]  /*cfa0*/  LEA R9, P4, R8, R2.reuse, 0x1 ;  /* 0x0000000208097211 */ /* 0x082fe200078808ff */
[----:B------:R0:W-:Y:S04]  /*cfb0*/  STL [R1+0xcf8], R16 ;  /* 0x000cf81001007387 */ /* 0x0001e80000100800 */
[----:B------:R1:W-:Y:S04]  /*cfc0*/  STL [R1+0xd34], R9 ;  /* 0x000d340901007387 */ /* 0x0003e80000100800 */
[----:B------:R1:W-:Y:S01]  /*cfd0*/  STL [R1+0xd00], R17 ;  /* 0x000d001101007387 */ /* 0x0003e20000100800 */
[----:B0-----:R-:W-:-:S05]  /*cfe0*/  LEA R16, P5, R7, R2, 0x1 ;  /* 0x0000000207107211 */ /* 0x001fca00078a08ff */
[----:B------:R-:W-:Y:S04]  /*cff0*/  STL [R1+0xd3c], R16 ;  /* 0x000d3c1001007387 */ /* 0x000fe80000100800 */
[----:B------:R-:W2:Y:S01]  /*d000*/  LDL.LU R22, [R1+0xb0] ;  /* 0x0000b00001167983 */ /* 0x000ea20000300800 */
[-C--:B-1----:R-:W-:Y:S02]  /*d010*/  LEA.HI.X.SX32 R9, R21, R3.reuse, 0x1, P6 ;  /* 0x0000000315097211 */ /* 0x082fe400030f0eff */
[----:B------:R-:W-:-:S03]  /*d020*/  LEA.HI.X.SX32 R17, R20, R3, 0x1, P0 ;  /* 0x0000000314117211 */ /* 0x000fc600000f0eff */
[----:B------:R3:W-:Y:S02]  /*d030*/  STL [R1+0xd08], R9 ;  /* 0x000d080901007387 */ /* 0x0007e40000100800 */
[----:B---3--:R-:W-:-:S05]  /*d040*/  LEA R9, P6, R6, R2, 0x1 ;  /* 0x0000000206097211 */ /* 0x008fca00078c08ff */
[----:B------:R0:W-:Y:S04]  /*d050*/  STL [R1+0xd44], R9 ;  /* 0x000d440901007387 */ /* 0x0001e80000100800 */
[----:B0-----:R-:W3:Y:S04]  /*d060*/  LDL.LU R9, [R1+0xac] ;  /* 0x0000ac0001097983 */ /* 0x001ee80000300800 */
[----:B------:R0:W-:Y:S01]  /*d070*/  STL [R1+0xd10], R17 ;  /* 0x000d101101007387 */ /* 0x0001e20000100800 */
[----:B----4-:R-:W-:-:S05]  /*d080*/  LEA R16, P0, R5, R2, 0x1 ;  /* 0x0000000205107211 */ /* 0x010fca00078008ff */
[----:B------:R5:W-:Y:S04]  /*d090*/  STL [R1+0xd4c], R16 ;  /* 0x000d4c1001007387 */ /* 0x000be80000100800 */
[----:B------:R-:W4:Y:S01]  /*d0a0*/  LDL.LU R21, [R1+0xa8] ;  /* 0x0000a80001157983 */ /* 0x000f220000300800 */
[----:B0-----:R-:W-:Y:S02]  /*d0b0*/  LEA.HI.X.SX32 R17, R25, R3, 0x1, P1 ;  /* 0x0000000319117211 */ /* 0x001fe400008f0eff */
[----:B-----5:R-:W-:-:S03]  /*d0c0*/  LEA R16, P1, R4, R2, 0x1 ;  /* 0x0000000204107211 */ /* 0x020fc600078208ff */
[----:B------:R0:W-:Y:S04]  /*d0d0*/  STL [R1+0xd18], R17 ;  /* 0x000d181101007387 */ /* 0x0001e80000100800 */
[----:B------:R1:W-:Y:S04]  /*d0e0*/  STL [R1+0xd54], R16 ;  /* 0x000d541001007387 */ /* 0x0003e80000100800 */
[----:B------:R-:W5:Y:S01]  /*d0f0*/  LDL.LU R20, [R1+0xa4] ;  /* 0x0000a40001147983 */ /* 0x000f620000300800 */
[----:B0-----:R-:W-:Y:S02]  /*d100*/  LEA.HI.X.SX32 R17, R28, R3, 0x1, P2 ;  /* 0x000000031c117211 */ /* 0x001fe400010f0eff */
[----:B-1----:R-:W-:-:S03]  /*d110*/  LEA R16, P2, R24, R2, 0x1 ;  /* 0x0000000218107211 */ /* 0x002fc600078408ff */
[----:B------:R-:W-:Y:S04]  /*d120*/  STL [R1+0xd20], R17 ;  /* 0x000d201101007387 */ /* 0x000fe80000100800 */
[----:B------:R-:W5:Y:S04]  /*d130*/  LDL.LU R25, [R1+0xa0] ;  /* 0x0000a00001197983 */ /* 0x000f680000300800 */
[----:B------:R-:W5:Y:S04]  /*d140*/  LDL.LU R28, [R1+0x9c] ;  /* 0x00009c00011c7983 */ /* 0x000f680000300800 */
[----:B------:R0:W-:Y:S02]  /*d150*/  STL [R1+0xd5c], R16 ;  /* 0x000d5c1001007387 */ /* 0x0001e40000100800 */
[----:B0-----:R-:W-:-:S02]  /*d160*/  LEA.HI.X.SX32 R16, R29, R3, 0x1, P3 ;  /* 0x000000031d107211 */ /* 0x001fc400018f0eff */
[----:B------:R-:W5:Y:S04]  /*d170*/  LDL.LU R29, [R1+0x94] ;  /* 0x00009400011d7983 */ /* 0x000f680000300800 */
[----:B------:R0:W-:Y:S02]  /*d180*/  STL [R1+0xd28], R16 ;  /* 0x000d281001007387 */ /* 0x0001e40000100800 */
[----:B0-----:R-:W-:Y:S02]  /*d190*/  LEA.HI.X.SX32 R16, R8, R3, 0x1, P4 ;  /* 0x0000000308107211 */ /* 0x001fe400020f0eff */
[----:B--2---:R-:W-:-:S05]  /*d1a0*/  LEA R17, P3, R26, R2, 0x1 ;  /* 0x000000021a117211 */ /* 0x004fca00078608ff */
[----:B------:R-:W-:Y:S04]  /*d1b0*/  STL [R1+0xd64], R17 ;  /* 0x000d641101007387 */ /* 0x000fe80000100800 */
[----:B------:R-:W2:Y:S04]  /*d1c0*/  LDL.LU R8, [R1+0x8c] ;  /* 0x00008c0001087983 */ /* 0x000ea80000300800 */
[----:B------:R0:W-:Y:S02]  /*d1d0*/  STL [R1+0xd30], R16 ;  /* 0x000d301001007387 */ /* 0x0001e40000100800 */
[----:B0-----:R-:W-:-:S02]  /*d1e0*/  LEA.HI.X.SX32 R16, R7, R3, 0x1, P5 ;  /* 0x0000000307107211 */ /* 0x001fc400028f0eff */
[----:B------:R-:W2:Y:S01]  /*d1f0*/  LDL.LU R7, [R1+0x84] ;  /* 0x0000840001077983 */ /* 0x000ea20000300800 */
[----:B------:R-:W-:-:S05]  /*d200*/  LEA R17, P4, R27, R2, 0x1 ;  /* 0x000000021b117211 */ /* 0x000fca00078808ff */
        /* <DEDUP_REMOVED lines=9> */
[----:B------:R-:W2:Y:S04]  /*d2a0*/  LDL.LU R5, [R1+0x6c] ;  /* 0x00006c0001057983 */ /* 0x000ea80000300800 */
[----:B------:R0:W-:Y:S04]  /*d2b0*/  STL [R1+0xd7c], R17 ;  /* 0x000d7c1101007387 */ /* 0x0001e80000100800 */
[----:B------:R1:W-:Y:S01]  /*d2c0*/  STL [R1+0xd48], R16 ;  /* 0x000d481001007387 */ /* 0x0003e20000100800 */
[----:B0-----:R-:W-:-:S02]  /*d2d0*/  LEA R17, P0, R23, R2, 0x1 ;  /* 0x0000000217117211 */ /* 0x001fc400078008ff */
[----:B-1----:R-:W-:-:S03]  /*d2e0*/  LEA.HI.X.SX32 R16, R4, R3, 0x1, P1 ;  /* 0x0000000304107211 */ /* 0x002fc600008f0eff */
[----:B------:R0:W-:Y:S04]  /*d2f0*/  STL [R1+0xd84], R17 ;  /* 0x000d841101007387 */ /* 0x0001e80000100800 */
[----:B------:R-:W2:Y:S04]  /*d300*/  LDL.LU R4, [R1+0x68] ;  /* 0x0000680001047983 */ /* 0x000ea80000300800 */
[----:B------:R1:W-:Y:S01]  /*d310*/  STL [R1+0xd50], R16 ;  /* 0x000d501001007387 */ /* 0x0003e20000100800 */
[----:B0-----:R-:W-:Y:S02]  /*d320*/  LEA R17, P1, R22, R2, 0x1 ;  /* 0x0000000216117211 */ /* 0x001fe400078208ff */
[----:B-1----:R-:W-:-:S03]  /*d330*/  LEA.HI.X.SX32 R16, R24, R3, 0x1, P2 ;  /* 0x0000000318107211 */ /* 0x002fc600010f0eff */
[----:B------:R-:W-:Y:S04]  /*d340*/  STL [R1+0xd8c], R17 ;  /* 0x000d8c1101007387 */ /* 0x000fe80000100800 */
[----:B------:R-:W2:Y:S04]  /*d350*/  LDL.LU R24, [R1+0x64] ;  /* 0x0000640001187983 */ /* 0x000ea80000300800 */
[----:B------:R0:W-:Y:S02]  /*d360*/  STL [R1+0xd58], R16 ;  /* 0x000d581001007387 */ /* 0x0001e40000100800 */
[----:B0-----:R-:W-:-:S02]  /*d370*/  LEA.HI.X.SX32 R16, R26, R3, 0x1, P3 ;  /* 0x000000031a107211 */ /* 0x001fc400018f0eff */
[----:B------:R-:W2:Y:S01]  /*d380*/  LDL.LU R26, [R1+0x5c] ;  /* 0x00005c00011a7983 */ /* 0x000ea20000300800 */
[----:B---3--:R-:W-:-:S05]  /*d390*/  LEA R17, P2, R9, R2, 0x1 ;  /* 0x0000000209117211 */ /* 0x008fca00078408ff */
[----:B------:R0:W-:Y:S04]  /*d3a0*/  STL [R1+0xd94], R17 ;  /* 0x000d941101007387 */ /* 0x0001e80000100800 */
[----:B------:R5:W-:Y:S01]  /*d3b0*/  STL [R1+0xd60], R16 ;  /* 0x000d601001007387 */ /* 0x000be20000100800 */
[----:B0-----:R-:W-:Y:S02]  /*d3c0*/  LEA.HI.X.SX32 R17, R27, R3, 0x1, P4 ;  /* 0x000000031b117211 */ /* 0x001fe400020f0eff */
[----:B----4-:R-:W-:-:S05]  /*d3d0*/  LEA R18, P3, R21, R2, 0x1 ;  /* 0x0000000215127211 */ /* 0x010fca00078608ff */
[----:B------:R-:W-:Y:S04]  /*d3e0*/  STL [R1+0xd9c], R18 ;  /* 0x000d9c1201007387 */ /* 0x000fe80000100800 */
[----:B------:R-:W3:Y:S01]  /*d3f0*/  LDL.LU R27, [R1+0x50] ;  /* 0x00005000011b7983 */ /* 0x000ee20000300800 */
[----:B------:R-:W-:Y:S02]  /*d400*/  LEA.HI.X.SX32 R15, R15, R3, 0x1, P5 ;  /* 0x000000030f0f7211 */ /* 0x000fe400028f0eff */
[-C--:B-----5:R-:W-:Y:S01]  /*d410*/  LEA R16, P4, R20, R2.reuse, 0x1 ;  /* 0x0000000214107211 */ /* 0x0a0fe200078808ff */
[----:B------:R0:W-:Y:S04]  /*d420*/  STL [R1+0xd68], R17 ;  /* 0x000d681101007387 */ /* 0x0001e80000100800 */
[----:B------:R1:W-:Y:S04]  /*d430*/  STL [R1+0xda4], R16 ;  /* 0x000da41001007387 */ /* 0x0003e80000100800 */
[----:B------:R4:W-:Y:S01]  /*d440*/  STL [R1+0xd70], R15 ;  /* 0x000d700f01007387 */ /* 0x0009e20000100800 */
[----:B0-----:R-:W-:-:S02]  /*d450*/  LEA R17, P5, R25, R2, 0x1 ;  /* 0x0000000219117211 */ /* 0x001fc400078a08ff */
[----:B-1----:R-:W-:-:S03]  /*d460*/  LEA.HI.X.SX32 R16, R14, R3, 0x1, P6 ;  /* 0x000000030e107211 */ /* 0x002fc600030f0eff */
[----:B------:R-:W-:Y:S01]  /*d470*/  STL [R1+0xdac], R17 ;  /* 0x000dac1101007387 */ /* 0x000fe20000100800 */
[----:B------:R-:W-:Y:S02]  /*d480*/  LEA.HI.X.SX32 R14, R23, R3, 0x1, P0 ;  /* 0x00000003170e7211 */ /* 0x000fe400000f0eff */
[-C--:B----4-:R-:W-:Y:S01]  /*d490*/  LEA R15, P6, R28, R2.reuse, 0x1 ;  /* 0x000000021c0f7211 */ /* 0x090fe200078c08ff */
[----:B------:R0:W-:Y:S04]  /*d4a0*/  STL [R1+0xd78], R16 ;  /* 0x000d781001007387 */ /* 0x0001e80000100800 */
[----:B------:R-:W4:Y:S04]  /*d4b0*/  LDL.LU R23, [R1+0x4c] ;  /* 0x00004c0001177983 */ /* 0x000f280000300800 */
[----:B------:R1:W-:Y:S01]  /*d4c0*/  STL [R1+0xdb4], R15 ;  /* 0x000db40f01007387 */ /* 0x0003e20000100800 */
[----:B0-----:R-:W-:-:S03]  /*d4d0*/  LEA R16, P0, R29, R2, 0x1 ;  /* 0x000000021d107211 */ /* 0x001fc600078008ff */
[----:B------:R-:W-:Y:S01]  /*d4e0*/  STL [R1+0xd80], R14 ;  /* 0x000d800e01007387 */ /* 0x000fe20000100800 */
[----:B-1----:R-:W-:-:S03]  /*d4f0*/  LEA.HI.X.SX32 R15, R22, R3, 0x1, P1 ;  /* 0x00000003160f7211 */ /* 0x002fc600008f0eff */
[----:B------:R-:W-:Y:S04]  /*d500*/  STL [R1+0xdbc], R16 ;  /* 0x000dbc1001007387 */ /* 0x000fe80000100800 */
[----:B------:R-:W5:Y:S04]  /*d510*/  LDL.LU R22, [R1+0x48] ;  /* 0x0000480001167983 */ /* 0x000f680000300800 */
[----:B------:R0:W-:Y:S02]  /*d520*/  STL [R1+0xd88], R15 ;  /* 0x000d880f01007387 */ /* 0x0001e40000100800 */
[----:B0-----:R-:W-:-:S02]  /*d530*/  LEA.HI.X.SX32 R15, R9, R3, 0x1, P2 ;  /* 0x00000003090f7211 */ /* 0x001fc400010f0eff */
[----:B------:R-:W-:Y:S02]  /*d540*/  LEA.HI.X.SX32 R9, R21, R3, 0x1, P3 ;  /* 0x0000000315097211 */ /* 0x000fe400018f0eff */
[----:B--2---:R-:W-:-:S05]  /*d550*/  LEA R14, P1, R8, R2, 0x1 ;  /* 0x00000002080e7211 */ /* 0x004fca00078208ff */
[----:B------:R0:W-:Y:S04]  /*d560*/  STL [R1+0xdc4], R14 ;  /* 0x000dc40e01007387 */ /* 0x0001e80000100800 */
[----:B------:R-:W-:Y:S04]  /*d570*/  STL [R1+0xd90], R15 ;  /* 0x000d900f01007387 */ /* 0x000fe80000100800 */
[----:B------:R-:W2:Y:S01]  /*d580*/  LDL.LU R21, [R1+0x44] ;  /* 0x0000440001157983 */ /* 0x000ea20000300800 */
[----:B0-----:R-:W-:-:S05]  /*d590*/  LEA R14, P2, R7, R2, 0x1 ;  /* 0x00000002070e7211 */ /* 0x001fca00078408ff */
        /* <DEDUP_REMOVED lines=9> */
[----:B------:R0:W-:Y:S04]  /*d630*/  STL [R1+0xddc], R14 ;  /* 0x000ddc0e01007387 */ /* 0x0001e80000100800 */
[----:B------:R1:W-:Y:S01]  /*d640*/  STL [R1+0xda8], R9 ;  /* 0x000da80901007387 */ /* 0x0003e20000100800 */
        /* <DEDUP_REMOVED lines=9> */
[----:B------:R-:W2:Y:S04]  /*d6e0*/  LDL.LU R29, [R1+0x30] ;  /* 0x00003000011d7983 */ /* 0x000ea80000300800 */
[----:B------:R1:W-:Y:S04]  /*d6f0*/  STL [R1+0xdb8], R9 ;  /* 0x000db80901007387 */ /* 0x0003e80000100800 */
[----:B------:R-:W2:Y:S01]  /*d700*/  LDL.LU R19, [R1+0x2c] ;  /* 0x00002c0001137983 */ /* 0x000ea20000300800 */
[----:B0-----:R-:W-:-:S05]  /*d710*/  LEA R14, P0, R26, R2, 0x1 ;  /* 0x000000021a0e7211 */ /* 0x001fca00078008ff */
[----:B------:R0:W-:Y:S01]  /*d720*/  STL [R1+0xdf4], R14 ;  /* 0x000df40e01007387 */ /* 0x0001e20000100800 */
[----:B-1----:R-:W-:-:S03]  /*d730*/  LEA.HI.X.SX32 R9, R8, R3, 0x1, P1 ;  /* 0x0000000308097211 */ /* 0x002fc600008f0eff */
[----:B------:R-:W2:Y:S04]  /*d740*/  LDL.LU R18, [R1+0x28] ;  /* 0x0000280001127983 */ /* 0x000ea80000300800 */
[----:B------:R1:W-:Y:S04]  /*d750*/  STL [R1+0xdc0], R9 ;  /* 0x000dc00901007387 */ /* 0x0003e80000100800 */
[----:B------:R-:W2:Y:S01]  /*d760*/  LDL.LU R17, [R1+0x24] ;  /* 0x0000240001117983 */ /* 0x000ea20000300800 */
[----:B------:R-:W-:Y:S02]  /*d770*/  LEA.HI.X.SX32 R7, R7, R3, 0x1, P2 ;  /* 0x0000000307077211 */ /* 0x000fe400010f0eff */
[----:B---3--:R-:W-:-:S05]  /*d780*/  LEA R8, P1, R27, R2, 0x1 ;  /* 0x000000021b087211 */ /* 0x008fca00078208ff */
[----:B------:R-:W-:Y:S04]  /*d790*/  STL [R1+0xdfc], R8 ;  /* 0x000dfc0801007387 */ /* 0x000fe80000100800 */
[----:B------:R-:W3:Y:S04]  /*d7a0*/  LDL.LU R16, [R1+0x20] ;  /* 0x0000200001107983 */ /* 0x000ee80000300800 */
[----:B------:R-:W3:Y:S04]  /*d7b0*/  LDL.LU R15, [R1+0x1c] ;  /* 0x00001c00010f7983 */ /* 0x000ee80000300800 */
[----:B------:R1:W-:Y:S04]  /*d7c0*/  STL [R1+0xdc8], R7 ;  /* 0x000dc80701007387 */ /* 0x0003e80000100800 */
[----:B0-----:R-:W3:Y:S04]  /*d7d0*/  LDL.LU R14, [R1+0x18] ;  /* 0x00001800010e7983 */ /* 0x001ee80000300800 */
[----:B-1----:R-:W3:Y:S01]  /*d7e0*/  LDL.LU R9, [R1+0x14] ;  /* 0x0000140001097983 */ /* 0x002ee20000300800 */
[----:B------:R-:W-:-:S02]  /*d7f0*/  LEA.HI.X.SX32 R7, R6, R3, 0x1, P3 ;  /* 0x0000000306077211 */ /* 0x000fc400018f0eff */
[----:B----4-:R-:W-:Y:S02]  /*d800*/  LEA R8, P2, R23, R2, 0x1 ;  /* 0x0000000217087211 */ /* 0x010fe400078408ff */
[----:B------:R-:W-:-:S03]  /*d810*/  LEA.HI.X.SX32 R5, R5, R3, 0x1, P4 ;  /* 0x0000000305057211 */ /* 0x000fc600020f0eff */
[----:B------:R0:W-:Y:S01]  /*d820*/  STL [R1+0xe04], R8 ;  /* 0x000e040801007387 */ /* 0x0001e20000100800 */
[----:B------:R-:W-:-:S03]  /*d830*/  LEA.HI.X.SX32 R4, R4, R3, 0x1, P5 ;  /* 0x0000000304047211 */ /* 0x000fc600028f0eff */
[----:B0-----:R-:W4:Y:S01]  /*d840*/  LDL.LU R8, [R1+0x10] ;  /* 0x0000100001087983 */ /* 0x001f220000300800 */
[----:B-----5:R-:W-:-:S03]  /*d850*/  LEA R6, P3, R22, R2, 0x1 ;  /* 0x0000000216067211 */ /* 0x020fc600078608ff */
[----:B------:R0:W-:Y:S04]  /*d860*/  STL [R1+0xdd0], R7 ;  /* 0x000dd00701007387 */ /* 0x0001e80000100800 */
[----:B0-----:R-:W5:Y:S04]  /*d870*/  LDL.LU R7, [R1+0xc] ;  /* 0x00000c0001077983 */ /* 0x001f680000300800 */
[----:B------:R0:W-:Y:S04]  /*d880*/  STL [R1+0xe0c], R6 ;  /* 0x000e0c0601007387 */ /* 0x0001e80000100800 */
[----:B0-----:R-:W3:Y:S04]  /*d890*/  LDL.LU R6, [R1+0x8] ;  /* 0x0000080001067983 */ /* 0x001ee80000300800 */
[----:B------:R2:W-:Y:S01]  /*d8a0*/  STL [R1+0xdd8], R5 ;  /* 0x000dd80501007387 */ /* 0x0005e20000100800 */
[----:B------:R-:W-:-:S02]  /*d8b0*/  LEA.HI.X.SX32 R24, R24, R3, 0x1, P6 ;  /* 0x0000000318187211 */ /* 0x000fc400030f0eff */
[-C--:B------:R-:W-:Y:S02]  /*d8c0*/  LEA.HI.X.SX32 R26, R26, R3.reuse, 0x1, P0 ;  /* 0x000000031a1a7211 */ /* 0x080fe400000f0eff */
[----:B------:R-:W-:Y:S02]  /*d8d0*/  LEA.HI.X.SX32 R27, R27, R3, 0x1, P1 ;  /* 0x000000031b1b7211 */ /* 0x000fe400008f0eff */
[----:B--2---:R-:W-:-:S05]  /*d8e0*/  LEA R5, P4, R21, R2, 0x1 ;  /* 0x0000000215057211 */ /* 0x004fca00078808ff */
[----:B------:R0:W-:Y:S04]  /*d8f0*/  STL [R1+0xe14], R5 ;  /* 0x000e140501007387 */ /* 0x0001e80000100800 */
[----:B0-----:R-:W2:Y:S04]  /*d900*/  LDL.LU R5, [R1+0x4] ;  /* 0x0000040001057983 */ /* 0x001ea80000300800 */
[----:B------:R0:W-:Y:S02]  /*d910*/  STL [R1+0xde0], R4 ;  /* 0x000de00401007387 */ /* 0x0001e40000100800 */
[----:B0-----:R-:W-:-:S05]  /*d920*/  LEA R4, P5, R20, R2, 0x1 ;  /* 0x0000000214047211 */ /* 0x001fca00078a08ff */
[----:B------:R0:W-:Y:S04]  /*d930*/  STL [R1+0xe1c], R4 ;  /* 0x000e1c0401007387 */ /* 0x0001e80000100800 */
[----:B0-----:R-:W2:Y:S04]  /*d940*/  LDL.LU R4, [R1] ;  /* 0x0000000001047983 */ /* 0x001ea80000300800 */
[----:B------:R0:W-:Y:S01]  /*d950*/  STL [R1+0xde8], R24 ;  /* 0x000de81801007387 */ /* 0x0001e20000100800 */
[-C--:B------:R-:W-:Y:S02]  /*d960*/  LEA.HI.X.SX32 R23, R23, R3.reuse, 0x1, P2 ;  /* 0x0000000317177211 */ /* 0x080fe400010f0eff */
[----:B------:R-:W-:-:S02]  /*d970*/  LEA.HI.X.SX32 R22, R22, R3, 0x1, P3 ;  /* 0x0000000316167211 */ /* 0x000fc400018f0eff */
[----:B------:R-:W-:Y:S02]  /*d980*/  LEA.HI.X.SX32 R21, R21, R3, 0x1, P4 ;  /* 0x0000000315157211 */ /* 0x000fe400020f0eff */
[----:B0-----:R-:W-:-:S05]  /*d990*/  LEA R24, P6, R25, R2, 0x1 ;  /* 0x0000000219187211 */ /* 0x001fca00078c08ff */
[----:B------:R0:W-:Y:S04]  /*d9a0*/  STL [R1+0xe24], R24 ;  /* 0x000e241801007387 */ /* 0x0001e80000100800 */
[----:B0-----:R-:W2:Y:S04]  /*d9b0*/  LDL.LU R24, [R1+0xfb4] ;  /* 0x000fb40001187983 */ /* 0x001ea80000300800 */
[----:B------:R0:W-:Y:S02]  /*d9c0*/  STL [R1+0xdf0], R26 ;  /* 0x000df01a01007387 */ /* 0x0001e40000100800 */
        /* <DEDUP_REMOVED lines=13> */
[----:B------:R0:W-:Y:S01]  /*daa0*/  STL [R1+0xe44], R22 ;  /* 0x000e441601007387 */ /* 0x0001e20000100800 */
[----:B------:R-:W-:-:S03]  /*dab0*/  LEA.HI.X.SX32 R20, R20, R3, 0x1, P5 ;  /* 0x0000000314147211 */ /* 0x000fc600028f0eff */
[----:B0-----:R-:W2:Y:S04]  /*dac0*/  LDL.LU R22, [R1+0xfa4] ;  /* 0x000fa40001167983 */ /* 0x001ea80000300800 */
[----:B------:R0:W-:Y:S02]  /*dad0*/  STL [R1+0xe10], R21 ;  /* 0x000e101501007387 */ /* 0x0001e40000100800 */
[----:B0-----:R-:W-:-:S05]  /*dae0*/  LEA R21, P4, R17, R2, 0x1 ;  /* 0x0000000211157211 */ /* 0x001fca00078808ff */
[----:B------:R0:W-:Y:S01]  /*daf0*/  STL [R1+0xe4c], R21 ;  /* 0x000e4c1501007387 */ /* 0x0001e20000100800 */
[----:B------:R-:W-:-:S03]  /*db00*/  LEA.HI.X.SX32 R25, R25, R3, 0x1, P6 ;  /* 0x0000000319197211 */ /* 0x000fc600030f0eff */
[----:B0-----:R-:W2:Y:S04]  /*db10*/  LDL.LU R21, [R1+0xfa0] ;  /* 0x000fa00001157983 */ /* 0x001ea80000300800 */
[----:B------:R3:W-:Y:S02]  /*db20*/  STL [R1+0xe18], R20 ;  /* 0x000e181401007387 */ /* 0x0007e40000100800 */
[----:B---3--:R-:W-:-:S05]  /*db30*/  LEA R20, P5, R16, R2, 0x1 ;  /* 0x0000000210147211 */ /* 0x008fca00078a08ff */
[----:B------:R0:W-:Y:S01]  /*db40*/  STL [R1+0xe54], R20 ;  /* 0x000e541401007387 */ /* 0x0001e20000100800 */
[----:B------:R-:W-:-:S03]  /*db50*/  LEA.HI.X.SX32 R28, R28, R3, 0x1, P0 ;  /* 0x000000031c1c7211 */ /* 0x000fc600000f0eff */
[----:B0-----:R-:W3:Y:S04]  /*db60*/  LDL.LU R20, [R1+0xf9c] ;  /* 0x000f9c0001147983 */ /* 0x001ee80000300800 */
[----:B------:R0:W-:Y:S02]  /*db70*/  STL [R1+0xe20], R25 ;  /* 0x000e201901007387 */ /* 0x0001e40000100800 */
[----:B0-----:R-:W-:-:S05]  /*db80*/  LEA R25, P6, R15, R2, 0x1 ;  /* 0x000000020f197211 */ /* 0x001fca00078c08ff */
[----:B------:R0:W-:Y:S01]  /*db90*/  STL [R1+0xe5c], R25 ;  /* 0x000e5c1901007387 */ /* 0x0001e20000100800 */
[----:B------:R-:W-:-:S03]  /*dba0*/  LEA.HI.X.SX32 R29, R29, R3, 0x1, P1 ;  /* 0x000000031d1d7211 */ /* 0x000fc600008f0eff */
[----:B0-----:R-:W3:Y:S04]  /*dbb0*/  LDL.LU R25, [R1+0xf98] ;  /* 0x000f980001197983 */ /* 0x001ee80000300800 */
[----:B------:R0:W-:Y:S02]  /*dbc0*/  STL [R1+0xe28], R28 ;  /* 0x000e281c01007387 */ /* 0x0001e40000100800 */
[----:B0-----:R-:W-:-:S05]  /*dbd0*/  LEA R28, P0, R14, R2, 0x1 ;  /* 0x000000020e1c7211 */ /* 0x001fca00078008ff */
[----:B------:R0:W-:Y:S04]  /*dbe0*/  STL [R1+0xe64], R28 ;  /* 0x000e641c01007387 */ /* 0x0001e80000100800 */
[----:B0-----:R-:W3:Y:S04]  /*dbf0*/  LDL.LU R28, [R1+0xf94] ;  /* 0x000f9400011c7983 */ /* 0x001ee80000300800 */
[----:B------:R0:W-:Y:S02]  /*dc00*/  STL [R1+0xe30], R29 ;  /* 0x000e301d01007387 */ /* 0x0001e40000100800 */
[----:B0-----:R-:W-:-:S05]  /*dc10*/  LEA R29, P1, R9, R2, 0x1 ;  /* 0x00000002091d7211 */ /* 0x001fca00078208ff */
[----:B------:R0:W-:Y:S04]  /*dc20*/  STL [R1+0xe6c], R29 ;  /* 0x000e6c1d01007387 */ /* 0x0001e80000100800 */
[----:B0-----:R-:W3:Y:S01]  /*dc30*/  LDL.LU R29, [R1+0xf90] ;  /* 0x000f9000011d7983 */ /* 0x001ee20000300800 */
[-C--:B------:R-:W-:Y:S02]  /*dc40*/  LEA.HI.X.SX32 R19, R19, R3.reuse, 0x1, P2 ;  /* 0x0000000313137211 */ /* 0x080fe400010f0eff */
[----:B------:R-:W-:-:S03]  /*dc50*/  LEA.HI.X.SX32 R18, R18, R3, 0x1, P3 ;  /* 0x0000000312127211 */ /* 0x000fc600018f0eff */
[----:B------:R4:W-:Y:S01]  /*dc60*/  STL [R1+0xe38], R19 ;  /* 0x000e381301007387 */ /* 0x0009e20000100800 */
[----:B------:R-:W-:Y:S02]  /*dc70*/  LEA.HI.X.SX32 R17, R17, R3, 0x1, P4 ;  /* 0x0000000311117211 */ /* 0x000fe400020f0eff */
[----:B----4-:R-:W-:-:S05]  /*dc80*/  LEA R19, P2, R8, R2, 0x1 ;  /* 0x0000000208137211 */ /* 0x010fca00078408ff */
[----:B------:R5:W-:Y:S01]  /*dc90*/  STL [R1+0xe74], R19 ;  /* 0x000e741301007387 */ /* 0x000be20000100800 */
[----:B------:R-:W-:-:S03]  /*dca0*/  LEA.HI.X.SX32 R16, R16, R3, 0x1, P5 ;  /* 0x0000000310107211 */ /* 0x000fc600028f0eff */
[----:B------:R0:W-:Y:S01]  /*dcb0*/  STL [R1+0xe40], R18 ;  /* 0x000e401201007387 */ /* 0x0001e20000100800 */
[-C--:B-----5:R-:W-:Y:S02]  /*dcc0*/  LEA R19, P3, R7, R2.reuse, 0x1 ;  /* 0x0000000207137211 */ /* 0x0a0fe400078608ff */
[----:B0-----:R-:W-:-:S03]  /*dcd0*/  LEA R18, P4, R6, R2, 0x1 ;  /* 0x0000000206127211 */ /* 0x001fc600078808ff */
[----:B------:R-:W-:Y:S04]  /*dce0*/  STL [R1+0xe7c], R19 ;  /* 0x000e7c1301007387 */ /* 0x000fe80000100800 */
[----:B------:R2:W-:Y:S04]  /*dcf0*/  STL [R1+0xe48], R17 ;  /* 0x000e481101007387 */ /* 0x0005e80000100800 */
[----:B------:R-:W-:Y:S01]  /*dd00*/  STL [R1+0xe84], R18 ;  /* 0x000e841201007387 */ /* 0x000fe20000100800 */
[----:B------:R-:W-:-:S03]  /*dd10*/  LEA.HI.X.SX32 R14, R14, R3, 0x1, P0 ;  /* 0x000000030e0e7211 */ /* 0x000fc600000f0eff */
[----:B------:R0:W-:Y:S01]  /*dd20*/  STL [R1+0xe50], R16 ;  /* 0x000e501001007387 */ /* 0x0001e20000100800 */
[-C--:B--2---:R-:W-:Y:S02]  /*dd30*/  LEA R17, P5, R5, R2.reuse, 0x1 ;  /* 0x0000000205117211 */ /* 0x084fe400078a08ff */
[-C--:B0-----:R-:W-:Y:S02]  /*dd40*/  LEA.HI.X.SX32 R16, R15, R3.reuse, 0x1, P6 ;  /* 0x000000030f107211 */ /* 0x081fe400030f0eff */
[----:B------:R-:W-:Y:S01]  /*dd50*/  LEA R15, P6, R4, R2, 0x1 ;  /* 0x00000002040f7211 */ /* 0x000fe200078c08ff */
[----:B------:R-:W-:Y:S04]  /*dd60*/  STL [R1+0xe8c], R17 ;  /* 0x000e8c1101007387 */ /* 0x000fe80000100800 */
[----:B------:R-:W-:Y:S04]  /*dd70*/  STL [R1+0xe58], R16 ;  /* 0x000e581001007387 */ /* 0x000fe80000100800 */
[----:B------:R0:W-:Y:S04]  /*dd80*/  STL [R1+0xe94], R15 ;  /* 0x000e940f01007387 */ /* 0x0001e80000100800 */
[----:B------:R1:W-:Y:S01]  /*dd90*/  STL [R1+0xe60], R14 ;  /* 0x000e600e01007387 */ /* 0x0003e20000100800 */
[----:B------:R-:W-:-:S02]  /*dda0*/  LEA.HI.X.SX32 R7, R7, R3, 0x1, P3 ;  /* 0x0000000307077211 */ /* 0x000fc400018f0eff */
[-C--:B0-----:R-:W-:Y:S02]  /*ddb0*/  LEA.HI.X.SX32 R15, R9, R3.reuse, 0x1, P1 ;  /* 0x00000003090f7211 */ /* 0x081fe400008f0eff */
[-C--:B------:R-:W-:Y:S02]  /*ddc0*/  LEA.HI.X.SX32 R9, R8, R3.reuse, 0x1, P2 ;  /* 0x0000000308097211 */ /* 0x080fe400010f0eff */
[----:B------:R-:W-:Y:S01]  /*ddd0*/  LEA.HI.X.SX32 R4, R4, R3, 0x1, P6 ;  /* 0x0000000304047211 */ /* 0x000fe200030f0eff */
[----:B------:R-:W-:Y:S01]  /*dde0*/  IMAD R0, R0, UR10, RZ ;  /* 0x0000000a00007c24 */ /* 0x000fe2000f8e02ff */
[-C--:B---3--:R-:W-:Y:S02]  /*ddf0*/  LEA R8, P2, R25, R2.reuse, 0x1 ;  /* 0x0000000219087211 */ /* 0x088fe400078408ff */
[-C--:B-1----:R-:W-:Y:S02]  /*de00*/  LEA R14, P1, R28, R2.reuse, 0x1 ;  /* 0x000000021c0e7211 */ /* 0x082fe400078208ff */
[----:B------:R-:W-:-:S05]  /*de10*/  LEA R16, P0, R29, R2, 0x1 ;  /* 0x000000021d107211 */ /* 0x000fca00078008ff */
[----:B------:R-:W-:Y:S04]  /*de20*/  STL [R1+0xe9c], R16 ;  /* 0x000e9c1001007387 */ /* 0x000fe80000100800 */
[----:B------:R-:W-:Y:S04]  /*de30*/  STL [R1+0xe68], R15 ;  /* 0x000e680f01007387 */ /* 0x000fe80000100800 */
[----:B------:R-:W-:Y:S04]  /*de40*/  STL [R1+0xea4], R14 ;  /* 0x000ea40e01007387 */ /* 0x000fe80000100800 */
[----:B------:R0:W-:Y:S04]  /*de50*/  STL [R1+0xe70], R9 ;  /* 0x000e700901007387 */ /* 0x0001e80000100800 */
[----:B------:R1:W-:Y:S04]  /*de60*/  STL [R1+0xeac], R8 ;  /* 0x000eac0801007387 */ /* 0x0003e80000100800 */
[----:B------:R2:W-:Y:S01]  /*de70*/  STL [R1+0xe78], R7 ;  /* 0x000e780701007387 */ /* 0x0005e20000100800 */
[----:B0-----:R-:W-:-:S02]  /*de80*/  LEA R9, P3, R20, R2, 0x1 ;  /* 0x0000000214097211 */ /* 0x001fc400078608ff */
[-C--:B-1----:R-:W-:Y:S02]  /*de90*/  LEA.HI.X.SX32 R8, R6, R3.reuse, 0x1, P4 ;  /* 0x0000000306087211 */ /* 0x082fe400020f0eff */
[----:B------:R-:W-:Y:S02]  /*dea0*/  LEA.HI.X.SX32 R6, R5, R3, 0x1, P5 ;  /* 0x0000000305067211 */ /* 0x000fe400028f0eff */
[-C--:B--2---:R-:W-:Y:S01]  /*deb0*/  LEA R7, P4, R21, R2.reuse, 0x1 ;  /* 0x0000000215077211 */ /* 0x084fe200078808ff */
[----:B------:R-:W-:Y:S01]  /*dec0*/  STL [R1+0xeb4], R9 ;  /* 0x000eb40901007387 */ /* 0x000fe20000100800 */
[----:B------:R-:W-:-:S03]  /*ded0*/  LEA R5, P5, R22, R2, 0x1 ;  /* 0x0000000216057211 */ /* 0x000fc600078a08ff */
[----:B------:R0:W-:Y:S04]  /*dee0*/  STL [R1+0xe80], R8 ;  /* 0x000e800801007387 */ /* 0x0001e80000100800 */
[----:B------:R-:W-:Y:S04]  /*def0*/  STL [R1+0xeb8], R7 ;  /* 0x000eb80701007387 */ /* 0x000fe80000100800 */
[----:B------:R1:W-:Y:S01]  /*df00*/  STL [R1+0xe88], R6 ;  /* 0x000e880601007387 */ /* 0x0003e20000100800 */
[----:B0-----:R-:W0:Y:S03]  /*df10*/  LDC R8, c[0x0][0x3a8] ;  /* 0x0000ea00ff087b82 */ /* 0x001e260000000800 */
[----:B------:R2:W-:Y:S04]  /*df20*/  STL [R1+0xebc], R5 ;  /* 0x000ebc0501007387 */ /* 0x0005e80000100800 */
[----:B------:R3:W-:Y:S01]  /*df30*/  STL [R1+0xe90], R4 ;  /* 0x000e900401007387 */ /* 0x0007e20000100800 */
[----:B-1----:R-:W-:-:S02]  /*df40*/  LEA R6, P6, R23, R2, 0x1 ;  /* 0x0000000217067211 */ /* 0x002fc400078c08ff */
[----:B--2---:R-:W-:-:S03]  /*df50*/  LEA.HI.X.SX32 R5, R29, R3, 0x1, P0 ;  /* 0x000000031d057211 */ /* 0x004fc600000f0eff */
[----:B------:R1:W-:Y:S01]  /*df60*/  STL [R1+0xec0], R6 ;  /* 0x000ec00601007387 */ /* 0x0003e20000100800 */
[----:B---3--:R-:W-:-:S03]  /*df70*/  LEA R4, P0, R27, R2, 0x1 ;  /* 0x000000021b047211 */ /* 0x008fc600078008ff */
[----:B------:R2:W-:Y:S04]  /*df80*/  STL [R1+0xe98], R5 ;  /* 0x000e980501007387 */ /* 0x0005e80000100800 */
[----:B------:R3:W-:Y:S01]  /*df90*/  STL [R1+0xec4], R4 ;  /* 0x000ec40401007387 */ /* 0x0007e20000100800 */
[----:B-1----:R-:W-:Y:S02]  /*dfa0*/  LEA.HI.X.SX32 R6, R28, R3, 0x1, P1 ;  /* 0x000000031c067211 */ /* 0x002fe400008f0eff */
[----:B--2---:R-:W-:-:S03]  /*dfb0*/  LEA R5, P1, R26, R2, 0x1 ;  /* 0x000000021a057211 */ /* 0x004fc600078208ff */
[----:B------:R-:W-:Y:S01]  /*dfc0*/  STL [R1+0xea0], R6 ;  /* 0x000ea00601007387 */ /* 0x000fe20000100800 */
[----:B---3--:R-:W-:-:S03]  /*dfd0*/  LEA.HI.X.SX32 R4, R25, R3, 0x1, P2 ;  /* 0x0000000319047211 */ /* 0x008fc600010f0eff */
[----:B------:R-:W-:Y:S04]  /*dfe0*/  STL [R1+0xec8], R5 ;  /* 0x000ec80501007387 */ /* 0x000fe80000100800 */
[----:B------:R1:W-:Y:S02]  /*dff0*/  STL [R1+0xea8], R4 ;  /* 0x000ea80401007387 */ /* 0x0003e40000100800 */
[----:B-1----:R-:W1:Y:S01]  /*e000*/  LDC R4, c[0x0][0x3a8] ;  /* 0x0000ea00ff047b82 */ /* 0x002e620000000800 */
[----:B------:R-:W-:Y:S02]  /*e010*/  LEA R6, P2, R24, R2, 0x1 ;  /* 0x0000000218067211 */ /* 0x000fe400078408ff */
[----:B------:R-:W-:Y:S01]  /*e020*/  LEA.HI.X.SX32 R5, R20, R3, 0x1, P3 ;  /* 0x0000000314057211 */ /* 0x000fe200018f0eff */
[----:B0-----:R-:W-:-:S02]  /*e030*/  IMAD R9, R8, 0x3e, RZ ;  /* 0x0000003e08097824 */ /* 0x001fc400078e02ff */
[----:B------:R0:W-:Y:S02]  /*e040*/  STL [R1+0xecc], R6 ;  /* 0x000ecc0601007387 */ /* 0x0001e40000100800 */
[----:B------:R-:W2:Y:S02]  /*e050*/  LDC R8, c[0x0][0x3a8] ;  /* 0x0000ea00ff087b82 */ /* 0x000ea40000000800 */
[----:B------:R3:W-:Y:S01]  /*e060*/  STL [R1+0xeb0], R5 ;  /* 0x000eb00501007387 */ /* 0x0007e20000100800 */
[----:B0-----:R-:W-:Y:S02]  /*e070*/  LEA R6, P3, R0, R2, 0x1 ;  /* 0x0000000200067211 */ /* 0x001fe400078608ff */
[-C--:B------:R-:W-:Y:S02]  /*e080*/  LEA.HI.X.SX32 R2, R22, R3.reuse, 0x1, P5 ;  /* 0x0000000316027211 */ /* 0x080fe400028f0eff */
[-C--:B---3--:R-:W-:Y:S01]  /*e090*/  LEA.HI.X.SX32 R5, R21, R3.reuse, 0x1, P4 ;  /* 0x0000000315057211 */ /* 0x088fe200020f0eff */
[----:B------:R1:W-:Y:S01]  /*e0a0*/  STL [R1+0xb80], R6 ;  /* 0x000b800601007387 */ /* 0x0003e20000100800 */
[----:B------:R-:W-:-:S03]  /*e0b0*/  LEA.HI.X.SX32 R7, R27, R3, 0x1, P0 ;  /* 0x000000031b077211 */ /* 0x000fc600000f0eff */
[----:B------:R-:W-:Y:S04]  /*e0c0*/  STL [R1+0xb68], R5 ;  /* 0x000b680501007387 */ /* 0x000fe80000100800 */
[----:B------:R0:W-:Y:S01]  /*e0d0*/  STL [R1+0xb6c], R2 ;  /* 0x000b6c0201007387 */ /* 0x0001e20000100800 */
[----:B-1----:R-:W-:Y:S01]  /*e0e0*/  IMAD R6, R4, 0x3f, RZ ;  /* 0x0000003f04067824 */ /* 0x002fe200078e02ff */
[-C--:B------:R-:W-:Y:S02]  /*e0f0*/  LEA.HI.X.SX32 R4, R23, R3.reuse, 0x1, P6 ;  /* 0x0000000317047211 */ /* 0x080fe400030f0eff */
[----:B0-----:R-:W-:-:S03]  /*e100*/  LEA.HI.X.SX32 R2, R26, R3, 0x1, P1 ;  /* 0x000000031a027211 */ /* 0x001fc600008f0eff */
[----:B------:R0:W-:Y:S01]  /*e110*/  STL [R1+0xb70], R4 ;  /* 0x000b700401007387 */ /* 0x0001e20000100800 */
[----:B------:R-:W-:-:S03]  /*e120*/  LEA.HI.X.SX32 R0, R0, R3, 0x1, P3 ;  /* 0x0000000300007211 */ /* 0x000fc600018f0eff */
[----:B------:R1:W-:Y:S04]  /*e130*/  STL [R1+0xb74], R7 ;  /* 0x000b740701007387 */ /* 0x0003e80000100800 */
[----:B------:R3:W-:Y:S01]  /*e140*/  STL [R1+0xb78], R2 ;  /* 0x000b780201007387 */ /* 0x0007e20000100800 */
[----:B0-----:R-:W-:-:S04]  /*e150*/  IMAD.WIDE R4, R6, 0x2, R12 ;  /* 0x0000000206047825 */ /* 0x001fc800078e020c */
[----:B-1----:R-:W-:Y:S01]  /*e160*/  IMAD.WIDE R6, R6, 0x2, R10 ;  /* 0x0000000206067825 */ /* 0x002fe200078e020a */
[----:B---3--:R-:W-:-:S05]  /*e170*/  LEA.HI.X.SX32 R2, R24, R3, 0x1, P2 ;  /* 0x0000000318027211 */ /* 0x008fca00010f0eff */
[----:B------:R0:W-:Y:S04]  /*e180*/  STL [R1+0xb7c], R2 ;  /* 0x000b7c0201007387 */ /* 0x0001e80000100800 */
[----:B------:R-:W-:Y:S04]  /*e190*/  STL [R1+0x774], R0 ;  /* 0x0007740001007387 */ /* 0x000fe80000100800 */
[----:B------:R-:W-:Y:S01]  /*e1a0*/  STL [R1+0x77c], R4 ;  /* 0x00077c0401007387 */ /* 0x000fe20000100800 */
[----:B0-----:R-:W-:-:S03]  /*e1b0*/  IMAD.WIDE R2, R9, 0x2, R12 ;  /* 0x0000000209027825 */ /* 0x001fc600078e020c */
[----:B------:R0:W-:Y:S04]  /*e1c0*/  STL [R1+0x778], R5 ;  /* 0x0007780501007387 */ /* 0x0001e80000100800 */
[----:B------:R2:W-:Y:S04]  /*e1d0*/  STL [R1+0x784], R6 ;  /* 0x0007840601007387 */ /* 0x0005e80000100800 */
[----:B------:R-:W-:Y:S01]  /*e1e0*/  STL [R1+0x780], R7 ;  /* 0x0007800701007387 */ /* 0x000fe20000100800 */
[----:B0-----:R-:W-:-:S03]  /*e1f0*/  IMAD.WIDE R4, R9, 0x2, R10 ;  /* 0x0000000209047825 */ /* 0x001fc600078e020a */
[----:B------:R-:W-:Y:S01]  /*e200*/  STL [R1+0x78c], R2 ;  /* 0x00078c0201007387 */ /* 0x000fe20000100800 */
[----:B--2---:R-:W-:-:S03]  /*e210*/  IMAD R6, R8, 0x3d, RZ ;  /* 0x0000003d08067824 */ /* 0x004fc600078e02ff */
[----:B------:R0:W-:Y:S01]  /*e220*/  STL [R1+0x788], R3 ;  /* 0x0007880301007387 */ /* 0x0001e20000100800 */
[----:B------:R-:W-:-:S03]  /*e230*/  IMAD R0, R8, 0x3c, RZ ;  /* 0x0000003c08007824 */ /* 0x000fc600078e02ff */
[----:B------:R-:W-:Y:S01]  /*e240*/  STL [R1+0x794], R4 ;  /* 0x0007940401007387 */ /* 0x000fe20000100800 */
[----:B0-----:R-:W-:-:S03]  /*e250*/  IMAD.WIDE R2, R6, 0x2, R12 ;  /* 0x0000000206027825 */ /* 0x001fc600078e020c */
[----:B------:R0:W-:Y:S01]  /*e260*/  STL [R1+0x790], R5 ;  /* 0x0007900501007387 */ /* 0x0001e20000100800 */
[----:B------:R-:W-:-:S03]  /*e270*/  IMAD.WIDE R6, R6, 0x2, R10 ;  /* 0x0000000206067825 */ /* 0x000fc600078e020a */
[----:B------:R-:W-:Y:S04]  /*e280*/  STL [R1+0x79c], R2 ;  /* 0x00079c0201007387 */ /* 0x000fe80000100800 */
[----:B------:R1:W-:Y:S04]  /*e290*/  STL [R1+0x798], R3 ;  /* 0x0007980301007387 */ /* 0x0003e80000100800 */
[----:B------:R2:W-:Y:S01]  /*e2a0*/  STL [R1+0x7a4], R6 ;  /* 0x0007a40601007387 */ /* 0x0005e20000100800 */
[----:B0-----:R-:W-:-:S04]  /*e2b0*/  IMAD.WIDE R4, R0, 0x2, R10 ;  /* 0x0000000200047825 */ /* 0x001fc800078e020a */
[----:B-1----:R-:W-:Y:S01]  /*e2c0*/  IMAD.WIDE R2, R0, 0x2, R12 ;  /* 0x0000000200027825 */ /* 0x002fe200078e020c */
[----:B------:R-:W-:Y:S03]  /*e2d0*/  STL [R1+0x7a0], R7 ;  /* 0x0007a00701007387 */ /* 0x000fe60000100800 */
[C---:B--2---:R-:W-:Y:S01]  /*e2e0*/  IMAD R6, R8.reuse, 0x3b, RZ ;  /* 0x0000003b08067824 */ /* 0x044fe200078e02ff */
[----:B------:R-:W-:Y:S04]  /*e2f0*/  STL [R1+0x7ac], R2 ;  /* 0x0007ac0201007387 */ /* 0x000fe80000100800 */
        /* <DEDUP_REMOVED lines=183> */
[----:B------:R-:W-:-:S03]  /*ee70*/  IMAD.SHL.U32 R0, R8, 0x20, RZ ;  /* 0x0000002008007824 */ /* 0x000fc600078e00ff */
        /* <DEDUP_REMOVED lines=215> */
[----:B------:R1:W-:Y:S01]  /*fbf0*/  STL [R1+0xb38], R3 ;  /* 0x000b380301007387 */ /* 0x0003e20000100800 */
[----:B0-----:R-:W-:-:S03]  /*fc00*/  IMAD.WIDE R4, R0, 0x2, R10 ;  /* 0x0000000200047825 */ /* 0x001fc600078e020a */
[----:B------:R-:W-:Y:S01]  /*fc10*/  STL [R1+0xb44], R6 ;  /* 0x000b440601007387 */ /* 0x000fe20000100800 */
[----:B-1----:R-:W-:-:S03]  /*fc20*/  IMAD.WIDE R2, R0, 0x2, R12 ;  /* 0x0000000200027825 */ /* 0x002fc600078e020c */
[----:B------:R0:W-:Y:S04]  /*fc30*/  STL [R1+0xb40], R7 ;  /* 0x000b400701007387 */ /* 0x0001e80000100800 */
[----:B------:R-:W-:Y:S04]  /*fc40*/  STL [R1+0xb4c], R2 ;  /* 0x000b4c0201007387 */ /* 0x000fe80000100800 */
[----:B------:R1:W-:Y:S01]  /*fc50*/  STL [R1+0xb48], R3 ;  /* 0x000b480301007387 */ /* 0x0003e20000100800 */
[----:B0-----:R-:W-:-:S03]  /*fc60*/  IMAD.WIDE R6, R8, 0x2, R12 ;  /* 0x0000000208067825 */ /* 0x001fc600078e020c */
[----:B------:R0:W-:Y:S04]  /*fc70*/  STL [R1+0xb54], R4 ;  /* 0x000b540401007387 */ /* 0x0001e80000100800 */
[----:B------:R-:W-:Y:S01]  /*fc80*/  STL [R1+0xb50], R5 ;  /* 0x000b500501007387 */ /* 0x000fe20000100800 */
[----:B-1----:R-:W-:-:S03]  /*fc90*/  IMAD.WIDE R2, R8, 0x2, R10 ;  /* 0x0000000208027825 */ /* 0x002fc600078e020a */
[----:B------:R-:W-:Y:S04]  /*fca0*/  STL [R1+0xb5c], R6 ;  /* 0x000b5c0601007387 */ /* 0x000fe80000100800 */
[----:B------:R-:W-:Y:S04]  /*fcb0*/  STL [R1+0xb58], R7 ;  /* 0x000b580701007387 */ /* 0x000fe80000100800 */
[----:B------:R1:W-:Y:S04]  /*fcc0*/  STL [R1+0xb64], R2 ;  /* 0x000b640201007387 */ /* 0x0003e80000100800 */
[----:B------:R2:W-:Y:S04]  /*fcd0*/  STL [R1+0xb60], R3 ;  /* 0x000b600301007387 */ /* 0x0005e80000100800 */
[----:B------:R-:W-:Y:S04]  /*fce0*/  STL [R1+0x770], RZ ;  /* 0x000770ff01007387 */ /* 0x000fe80000100800 */
        /* <DEDUP_REMOVED lines=138> */
[----:B------:R-:W-:Y:S01]  /*10590*/  STL [R1+0x688], RZ ;  /* 0x000688ff01007387 */ /* 0x000fe20000100800 */
[----:B------:R-:W3:Y:S03]  /*105a0*/  S2R R10, SR_TID.X ;  /* 0x00000000000a7919 */ /* 0x000ee60000002100 */
        /* <DEDUP_REMOVED lines=29> */
[----:B---3--:R-:W-:-:S03]  /*10780*/  LOP3.LUT R10, R10, 0x3f, RZ, 0xc0, !PT ;  /* 0x0000003f0a0a7812 */ /* 0x008fc600078ec0ff */
[----:B------:R-:W-:Y:S04]  /*10790*/  STL [R1+0x610], RZ ;  /* 0x000610ff01007387 */ /* 0x000fe80000100800 */
[----:B------:R-:W-:Y:S04]  /*107a0*/  STL [R1+0x614], RZ ;  /* 0x000614ff01007387 */ /* 0x000fe80000100800 */
[----:B------:R-:W-:Y:S04]  /*107b0*/  STL [R1+0x618], RZ ;  /* 0x000618ff01007387 */ /* 0x000fe80000100800 */
[----:B------:R-:W-:Y:S04]  /*107c0*/  STL [R1+0x61c], RZ ;  /* 0x00061cff01007387 */ /* 0x000fe80000100800 */
[----:B------:R-:W-:Y:S01]  /*107d0*/  STL [R1+0x3f0], RZ ;  /* 0x0003f0ff01007387 */ /* 0x000fe20000100800 */
[----:B0-----:R-:W-:-:S03]  /*107e0*/  IMAD.SHL.U32 R4, R10, 0x2, RZ ;  /* 0x000000020a047824 */ /* 0x001fc600078e00ff */
[----:B------:R-:W-:Y:S04]  /*107f0*/  STL [R1+0x3f4], RZ ;  /* 0x0003f4ff01007387 */ /* 0x000fe80000100800 */
[----:B------:R-:W-:Y:S04]  /*10800*/  STL [R1+0x3f8], RZ ;  /* 0x0003f8ff01007387 */ /* 0x000fe80000100800 */
[----:B------:R-:W-:Y:S04]  /*10810*/  STL [R1+0x3fc], RZ ;  /* 0x0003fcff01007387 */ /* 0x000fe80000100800 */
[----:B------:R-:W-:Y:S04]  /*10820*/  STL [R1+0x350], RZ ;  /* 0x000350ff01007387 */ /* 0x000fe80000100800 */
[----:B------:R-:W-:Y:S01]  /*10830*/  STL [R1+0x354], RZ ;  /* 0x000354ff01007387 */ /* 0x000fe20000100800 */
[----:B------:R-:W0:Y:S03]  /*10840*/  S2R R10, SR_TID.X ;  /* 0x00000000000a7919 */ /* 0x000e260000002100 */
[----:B------:R-:W-:Y:S04]  /*10850*/  STL [R1+0x358], RZ ;  /* 0x000358ff01007387 */ /* 0x000fe80000100800 */
[----:B------:R-:W-:Y:S01]  /*10860*/  STL [R1+0x35c], RZ ;  /* 0x00035cff01007387 */ /* 0x000fe20000100800 */
[----:B------:R-:W2:Y:S03]  /*10870*/  S2R R9, SR_TID.X ;  /* 0x0000000000097919 */ /* 0x000ea60000002100 */
        /* <DEDUP_REMOVED lines=25> */
[----:B-1----:R-:W-:-:S03]  /*10a10*/  IMAD.SHL.U32 R2, R8, 0x40, RZ ;  /* 0x0000004008027824 */ /* 0x002fc600078e00ff */
[----:B------:R-:W-:Y:S01]  /*10a20*/  STL [R1+0x524], RZ ;  /* 0x000524ff01007387 */ /* 0x000fe20000100800 */
[----:B0-----:R-:W-:-:S03]  /*10a30*/  LOP3.LUT R8, R10, 0x7, RZ, 0xc0, !PT ;  /* 0x000000070a087812 */ /* 0x001fc600078ec0ff */
[----:B------:R-:W-:Y:S04]  /*10a40*/  STL [R1+0x528], RZ ;  /* 0x000528ff01007387 */ /* 0x000fe80000100800 */
[----:B------:R-:W-:Y:S04]  /*10a50*/  STL [R1+0x52c], RZ ;  /* 0x00052cff01007387 */ /* 0x000fe80000100800 */
[----:B------:R-:W-:Y:S01]  /*10a60*/  STL [R1+0x190], RZ ;  /* 0x000190ff01007387 */ /* 0x000fe20000100800 */
[----:B--2---:R-:W-:-:S03]  /*10a70*/  IMAD.SHL.U32 R3, R9, 0x20, RZ ;  /* 0x0000002009037824 */ /* 0x004fc600078e00ff */
[----:B------:R-:W-:Y:S04]  /*10a80*/  STL [R1+0x194], RZ ;  /* 0x000194ff01007387 */ /* 0x000fe80000100800 */
[----:B------:R-:W-:Y:S01]  /*10a90*/  STL [R1+0x198], RZ ;  /* 0x000198ff01007387 */ /* 0x000fe20000100800 */
[----:B------:R-:W-:-:S03]  /*10aa0*/  IMAD R8, R8, 0x90, RZ ;  /* 0x0000009008087824 */ /* 0x000fc600078e02ff */
[----:B------:R-:W-:Y:S01]  /*10ab0*/  STL [R1+0x19c], RZ ;  /* 0x00019cff01007387 */ /* 0x000fe20000100800 */
[----:B------:R-:W-:-:S03]  /*10ac0*/  IMAD.SHL.U32 R10, R10, 0x2, RZ ;  /* 0x000000020a0a7824 */ /* 0x000fc600078e00ff */
[----:B------:R-:W-:Y:S04]  /*10ad0*/  STL [R1+0x470], RZ ;  /* 0x000470ff01007387 */ /* 0x000fe80000100800 */
[----:B------:R-:W-:Y:S01]  /*10ae0*/  STL [R1+0x474], RZ ;  /* 0x000474ff01007387 */ /* 0x000fe20000100800 */
[----:B------:R-:W-:-:S03]  /*10af0*/  LOP3.LUT R3, R3, 0x400, RZ, 0xc0, !PT ;  /* 0x0000040003037812 */ /* 0x000fc600078ec0ff */
[----:B------:R-:W-:Y:S04]  /*10b00*/  STL [R1+0x478], RZ ;  /* 0x000478ff01007387 */ /* 0x000fe80000100800 */
[----:B------:R-:W-:Y:S01]  /*10b10*/  STL [R1+0x47c], RZ ;  /* 0x00047cff01007387 */ /* 0x000fe20000100800 */
[----:B------:R-:W-:-:S03]  /*10b20*/  LOP3.LUT R8, R8, 0x30, R10, 0x78, !PT ;  /* 0x0000003008087812 */ /* 0x000fc600078e780a */
[----:B------:R-:W-:Y:S04]  /*10b30*/  STL [R1+0x4c0], RZ ;  /* 0x0004c0ff01007387 */ /* 0x000fe80000100800 */
[----:B------:R-:W-:Y:S04]  /*10b40*/  STL [R1+0x4c4], RZ ;  /* 0x0004c4ff01007387 */ /* 0x000fe80000100800 */
[----:B------:R-:W-:Y:S04]  /*10b50*/  STL [R1+0x4c8], RZ ;  /* 0x0004c8ff01007387 */ /* 0x000fe80000100800 */
[----:B------:R-:W-:Y:S04]  /*10b60*/  STL [R1+0x4cc], RZ ;  /* 0x0004ccff01007387 */ /* 0x000fe80000100800 */
[----:B------:R-:W-:Y:S04]  /*10b70*/  STL [R1+0x4b0], RZ ;  /* 0x0004b0ff01007387 */ /* 0x000fe80000100800 */
[----:B------:R-:W-:Y:S04]  /*10b80*/  STL [R1+0x4b4], RZ ;  /* 0x0004b4ff01007387 */ /* 0x000fe80000100800 */
[----:B------:R0:W-:Y:S04]  /*10b90*/  STL [R1+0xf8c], R3 ;  /* 0x000f8c0301007387 */ /* 0x0001e80000100800 */
[----:B------:R1:W-:Y:S01]  /*10ba0*/  STL [R1+0x4b8], RZ ;  /* 0x0004b8ff01007387 */ /* 0x0003e20000100800 */
[----:B0-----:R-:W-:-:S03]  /*10bb0*/  LOP3.LUT R3, R8, R3, RZ, 0xfc, !PT ;  /* 0x0000000308037212 */ /* 0x001fc600078efcff */
[----:B------:R1:W-:Y:S04]  /*10bc0*/  STL [R1+0x4bc], RZ ;  /* 0x0004bcff01007387 */ /* 0x0003e80000100800 */
[----:B------:R1:W-:Y:S04]  /*10bd0*/  STL [R1+0x6f0], RZ ;  /* 0x0006f0ff01007387 */ /* 0x0003e80000100800 */
[----:B------:R1:W-:Y:S04]  /*10be0*/  STL [R1+0x760], R3 ;  /* 0x0007600301007387 */ /* 0x0003e80000100800 */
[----:B------:R1:W-:Y:S04]  /*10bf0*/  STL [R1+0x6f4], RZ ;  /* 0x0006f4ff01007387 */ /* 0x0003e80000100800 */
[----:B------:R1:W-:Y:S04]  /*10c00*/  STL [R1+0x6f8], RZ ;  /* 0x0006f8ff01007387 */ /* 0x0003e80000100800 */
[----:B------:R1:W-:Y:S04]  /*10c10*/  STL [R1+0x6fc], RZ ;  /* 0x0006fcff01007387 */ /* 0x0003e80000100800 */
[----:B------:R1:W-:Y:S01]  /*10c20*/  STL [R1+0x650], RZ ;  /* 0x000650ff01007387 */ /* 0x0003e20000100800 */
[----:B------:R-:W-:-:S03]  /*10c30*/  LOP3.LUT R8, R9, 0x7, RZ, 0xc0, !PT ;  /* 0x0000000709087812 */ /* 0x000fc600078ec0ff */
[----:B------:R1:W-:Y:S04]  /*10c40*/  STL [R1+0x654], RZ ;  /* 0x000654ff01007387 */ /* 0x0003e80000100800 */
[----:B------:R1:W-:Y:S04]  /*10c50*/  STL [R1+0x658], RZ ;  /* 0x000658ff01007387 */ /* 0x0003e80000100800 */
[----:B------:R1:W-:Y:S04]  /*10c60*/  STL [R1+0x65c], RZ ;  /* 0x00065cff01007387 */ /* 0x0003e80000100800 */
[----:B------:R1:W-:Y:S04]  /*10c70*/  STL [R1+0x5a0], RZ ;  /* 0x0005a0ff01007387 */ /* 0x0003e80000100800 */
[----:B------:R1:W-:Y:S01]  /*10c80*/  STL [R1+0x5a4], RZ ;  /* 0x0005a4ff01007387 */ /* 0x0003e20000100800 */
[----:B------:R-:W-:-:S03]  /*10c90*/  IMAD R8, R8, 0x110, RZ ;  /* 0x0000011008087824 */ /* 0x000fc600078e02ff */
[----:B------:R1:W-:Y:S01]  /*10ca0*/  STL [R1+0x5a8], RZ ;  /* 0x0005a8ff01007387 */ /* 0x0003e20000100800 */
[----:B------:R-:W-:-:S03]  /*10cb0*/  IMAD.SHL.U32 R10, R9, 0x2, RZ ;  /* 0x00000002090a7824 */ /* 0x000fc600078e00ff */
[----:B------:R1:W-:Y:S04]  /*10cc0*/  STL [R1+0x5ac], RZ ;  /* 0x0005acff01007387 */ /* 0x0003e80000100800 */
[----:B------:R1:W-:Y:S04]  /*10cd0*/  STL [R1+0x50], RZ ;  /* 0x000050ff01007387 */ /* 0x0003e80000100800 */
[----:B------:R1:W-:Y:S01]  /*10ce0*/  STL [R1+0x54], RZ ;  /* 0x000054ff01007387 */ /* 0x0003e20000100800 */
[----:B------:R-:W-:-:S03]  /*10cf0*/  IMAD.SHL.U32 R9, R9, 0x80, RZ ;  /* 0x0000008009097824 */ /* 0x000fc600078e00ff */
[----:B------:R1:W-:Y:S01]  /*10d00*/  STL [R1+0x58], RZ ;  /* 0x000058ff01007387 */ /* 0x0003e20000100800 */
[----:B------:R-:W-:-:S03]  /*10d10*/  SHF.R.S32.HI R0, RZ, 0x1f, R2 ;  /* 0x0000001fff007819 */ /* 0x000fc60000011402 */
[----:B------:R1:W-:Y:S01]  /*10d20*/  STL [R1+0x5c], RZ ;  /* 0x00005cff01007387 */ /* 0x0003e20000100800 */
[----:B------:R-:W-:-:S03]  /*10d30*/  LOP3.LUT R8, R8, 0x10, R10, 0x78, !PT ;  /* 0x0000001008087812 */ /* 0x000fc600078e780a */
[----:B------:R1:W-:Y:S04]  /*10d40*/  STL [R1+0x220], RZ ;  /* 0x000220ff01007387 */ /* 0x0003e80000100800 */
[----:B------:R1:W-:Y:S04]  /*10d50*/  STL [R1+0x224], RZ ;  /* 0x000224ff01007387 */ /* 0x0003e80000100800 */
[----:B------:R1:W-:Y:S01]  /*10d60*/  STL [R1+0x228], RZ ;  /* 0x000228ff01007387 */ /* 0x0003e20000100800 */
[----:B------:R-:W-:-:S03]  /*10d70*/  SHF.L.U64.HI R0, R2, 0x1, R0 ;  /* 0x0000000102007819 */ /* 0x000fc60000010200 */
[----:B------:R1:W-:Y:S01]  /*10d80*/  STL [R1+0x22c], RZ ;  /* 0x00022cff01007387 */ /* 0x0003e20000100800 */
[----:B------:R-:W-:-:S03]  /*10d90*/  LOP3.LUT R8, R8, 0x800, R9, 0xf8, !PT ;  /* 0x0000080008087812 */ /* 0x000fc600078ef809 */
[----:B------:R1:W-:Y:S01]  /*10da0*/  STL [R1+0x330], RZ ;  /* 0x000330ff01007387 */ /* 0x0003e20000100800 */
[----:B------:R-:W-:-:S03]  /*10db0*/  LOP3.LUT R2, R4, 0x20, RZ, 0x3c, !PT ;  /* 0x0000002004027812 */ /* 0x000fc600078e3cff */
        /* <DEDUP_REMOVED lines=16> */
[----:B------:R-:W-:Y:S01]  /*10ec0*/  USHF.R.S32.HI UR7, URZ, 0x1f, UR4 ;  /* 0x0000001fff077899 */ /* 0x000fe20008011404 */
[C---:B------:R-:W-:Y:S01]  /*10ed0*/  LOP3.LUT R5, R4.reuse, 0x10, RZ, 0x3c, !PT ;  /* 0x0000001004057812 */ /* 0x040fe200078e3cff */
[----:B------:R-:W-:Y:S01]  /*10ee0*/  USHF.L.U32 UR6, UR6, 0x6, URZ ;  /* 0x0000000606067899 */ /* 0x000fe200080006ff */
[C---:B------:R-:W-:Y:S01]  /*10ef0*/  LOP3.LUT R5, R4.reuse, 0x30, RZ, 0x3c, !PT ;  /* 0x0000003004057812 */ /* 0x040fe200078e3cff */
[----:B------:R-:W-:Y:S01]  /*10f00*/  ULEA.HI UR7, UR7, UR4, URZ, 0x6 ;  /* 0x0000000407077291 */ /* 0x000fe2000f8f30ff */
[C---:B------:R-:W-:Y:S01]  /*10f10*/  LOP3.LUT R5, R4.reuse, 0x60, RZ, 0x3c, !PT ;  /* 0x0000006004057812 */ /* 0x040fe200078e3cff */
[----:B------:R-:W-:Y:S01]  /*10f20*/  USHF.R.S32.HI UR4, URZ, 0x1f, UR6 ;  /* 0x0000001fff047899 */ /* 0x000fe20008011406 */
[----:B------:R-:W-:-:S02]  /*10f30*/  LOP3.LUT R4, R4, 0x70, RZ, 0x3c, !PT ;  /* 0x0000007004047812 */ /* 0x000fc400078e3cff */
[C---:B------:R-:W-:Y:S02]  /*10f40*/  LOP3.LUT R5, R8.reuse, 0x40, RZ, 0x3c, !PT ;  /* 0x0000004008057812 */ /* 0x040fe400078e3cff */
[----:B------:R-:W-:Y:S01]  /*10f50*/  LOP3.LUT R4, R8, 0x60, RZ, 0x3c, !PT ;  /* 0x0000006008047812 */ /* 0x000fe200078e3cff */
[----:B------:R-:W-:Y:S02]  /*10f60*/  USHF.L.U32 UR10, UR6, 0x1, URZ ;  /* 0x00000001060a7899 */ /* 0x000fe400080006ff */
[----:B------:R-:W-:Y:S02]  /*10f70*/  USHF.R.S32.HI UR7, URZ, 0x6, UR7 ;  /* 0x00000006ff077899 */ /* 0x000fe40008011407 */
[----:B-1----:R-:W-:-:S12]  /*10f80*/  USHF.L.U64.HI UR4, UR6, 0x1, UR4 ;  /* 0x0000000106047899 */ /* 0x002fd80008010204 */
.L_x_2:
[----:B------:R-:W2:Y:S01]  /*10f90*/  LDL.64 R4, [R1+0x620] ;  /* 0x0006200001047983 */ /* 0x000ea20000100a00 */
[----:B0-----:R-:W0:Y:S03]  /*10fa0*/  LDC R2, c[0x0][0x3a0] ;  /* 0x0000e800ff027b82 */ /* 0x001e260000000800 */
[----:B--2---:R1:W-:Y:S04]  /*10fb0*/  STL [R1+0x23bc], R5 ;  /* 0x0023bc0501007387 */ /* 0x0043e80000100800 */
[----:B-1----:R-:W0:Y:S04]  /*10fc0*/  LDL R5, [R1+0x770] ;  /* 0x0007700001057983 */ /* 0x002e280000100800 */
[----:B-----5:R-:W-:Y:S04]  /*10fd0*/  STL [R1+0x2340], R28 ;  /* 0x0023401c01007387 */ /* 0x020fe80000100800 */
[----:B------:R-:W-:Y:S04]  /*10fe0*/  STL [R1+0x2348], R28 ;  /* 0x0023481c01007387 */ /* 0x000fe80000100800 */
        /* <DEDUP_REMOVED lines=13> */
[----:B------:R1:W-:Y:S04]  /*110c0*/  STL [R1+0x23b8], R28 ;  /* 0x0023b81c01007387 */ /* 0x0003e80000100800 */
        /* <DEDUP_REMOVED lines=58> */
[----:B------:R-:W-:Y:S01]  /*11470*/  STL [R1+0x2280], R9 ;  /* 0x0022800901007387 */ /* 0x000fe20000100800 */
[----:B0-----:R-:W-:-:S03]  /*11480*/  IMAD R2, R5, -0x40, R2 ;  /* 0xffffffc005027824 */ /* 0x001fc600078e0202 */
        /* <DEDUP_REMOVED lines=19> */
[----:B------:R-:W3:Y:S01]  /*115c0*/  LDL.LU R5, [R1+0x23bc] ;  /* 0x0023bc0001057983 */ /* 0x000ee20000300800 */
[----:B------:R-:W-:-:S02]  /*115d0*/  ISETP.GT.AND P0, PT, R2, RZ, PT ;  /* 0x000000ff0200720c */ /* 0x000fc40003f04270 */
[----:B-1----:R-:W-:Y:S02]  /*115e0*/  PRMT R28, RZ, 0x7610, R28 ;  /* 0x00007610ff1c7816 */ /* 0x002fe4000000001c */
[----:B--2---:R-:W-:Y:S02]  /*115f0*/  PRMT R22, RZ, 0x7610, R22 ;  /* 0x00007610ff167816 */ /* 0x004fe40000000016 */
[----:B------:R-:W-:-:S07]  /*11600*/  ISETP.GT.AND P1, PT, R2, 0x1, PT ;  /* 0x000000010200780c */ /* 0x000fce0003f24270 */
[----:B---3--:R-:W2:Y:S04]  /*11610*/  @P0 LDG.E.U16 R28, desc[UR8][R4.64] ;  /* 0x00000008041c0981 */ /* 0x008ea8000c1e1500 */
[----:B--2---:R0:W-:Y:S04]  /*11620*/  STL [R1+0x1c], R28 ;  /* 0x00001c1c01007387 */ /* 0x0041e80000100800 */
[----:B0-----:R-:W2:Y:S04]  /*11630*/  LDL.LU R28, [R1+0x23b8] ;  /* 0x0023b800011c7983 */ /* 0x001ea80000300800 */
[----:B------:R-:W3:Y:S01]  /*11640*/  LDL.64 R4, [R1+0x498] ;  /* 0x0004980001047983 */ /* 0x000ee20000100a00 */
[----:B------:R-:W-:-:S02]  /*11650*/  ISETP.GT.AND P2, PT, R2, 0x2, PT ;  /* 0x000000020200780c */ /* 0x000fc40003f44270 */
[----:B--2---:R-:W-:Y:S01]  /*11660*/  PRMT R28, RZ, 0x7610, R28 ;  /* 0x00007610ff1c7816 */ /* 0x004fe2000000001c */
[----:B---3--:R-:W2:Y:S04]  /*11670*/  @P0 LDG.E.U16 R22, desc[UR8][R4.64] ;  /* 0x0000000804160981 */ /* 0x008ea8000c1e1500 */
[----:B--2---:R0:W-:Y:S04]  /*11680*/  STL [R1+0x20], R22 ;  /* 0x0000201601007387 */ /* 0x0041e80000100800 */
[----:B0-----:R-:W2:Y:S04]  /*11690*/  LDL.LU R22, [R1+0x23b4] ;  /* 0x0023b40001167983 */ /* 0x001ea80000300800 */
[----:B------:R-:W3:Y:S04]  /*116a0*/  LDL R4, [R1+0xb60] ;  /* 0x000b600001047983 */ /* 0x000ee80000100800 */
[----:B------:R-:W3:Y:S01]  /*116b0*/  LDL R5, [R1+0xb64] ;  /* 0x000b640001057983 */ /* 0x000ee20000100800 */
[----:B--2---:R-:W-:-:S02]  /*116c0*/  PRMT R22, RZ, 0x7610, R22 ;  /* 0x00007610ff167816 */ /* 0x004fc40000000016 */
[----:B---3--:R-:W-:-:S04]  /*116d0*/  @P1 LOP3.LUT R5, R5, R4, RZ, 0x3c, !PT ;  /* 0x0000000405051212 */ /* 0x008fc800078e3cff */
[----:B------:R-:W-:-:S04]  /*116e0*/  @P1 LOP3.LUT R4, R5, R4, RZ, 0x3c, !PT ;  /* 0x0000000405041212 */ /* 0x000fc800078e3cff */
[----:B------:R-:W-:-:S05]  /*116f0*/  @P1 LOP3.LUT R5, R5, R4, RZ, 0x3c, !PT ;  /* 0x0000000405051212 */ /* 0x000fca00078e3cff */
[----:B------:R-:W2:Y:S04]  /*11700*/  @P1 LDG.E.U16 R28, desc[UR8][R4.64] ;  /* 0x00000008041c1981 */ /* 0x000ea8000c1e1500 */
[----:B--2---:R0:W-:Y:S04]  /*11710*/  STL [R1+0x2c], R28 ;  /* 0x00002c1c01007387 */ /* 0x0041e80000100800 */
[----:B0-----:R-:W2:Y:S04]  /*11720*/  LDL.LU R28, [R1+0x23b0] ;  /* 0x0023b000011c7983 */ /* 0x001ea80000300800 */
[----:B------:R-:W3:Y:S04]  /*11730*/  LDL R4, [R1+0xb58] ;  /* 0x000b580001047983 */ /* 0x000ee80000100800 */
[----:B------:R-:W3:Y:S01]  /*11740*/  LDL R5, [R1+0xb5c] ;  /* 0x000b5c0001057983 */ /* 0x000ee20000100800 */
[----:B------:R-:W-:-:S02]  /*11750*/  ISETP.GT.AND P0, PT, R2, 0x3, PT ;  /* 0x000000030200780c */ /* 0x000fc40003f04270 */
[----:B--2---:R-:W-:Y:S02]  /*11760*/  PRMT R28, RZ, 0x7610, R28 ;  /* 0x00007610ff1c7816 */ /* 0x004fe4000000001c */
        /* <DEDUP_REMOVED lines=255> */
[----:B------:R-:W-:-:S02]  /*12760*/  PRMT R23, RZ, 0x7610, R23 ;  /* 0x00007610ff177816 */ /* 0x000fc40000000017 */
[----:B------:R-:W-:Y:S02]  /*12770*/  ISETP.GT.AND P2, PT, R2, 0x11, PT ;  /* 0x000000110200780c */ /* 0x000fe40003f44270 */
        /* <DEDUP_REMOVED lines=17> */
[----:B------:R-:W3:Y:S02]  /*12890*/  LDL R5, [R1+0xa74] ;  /* 0x000a740001057983 */ /* 0x000ee40000100800 */
[----:B---3--:R-:W-:-:S04]  /*128a0*/  @P1 LOP3.LUT R5, R5, R4, RZ, 0x3c, !PT ;  /* 0x0000000405051212 */ /* 0x008fc800078e3cff */
[----:B------:R-:W-:-:S04]  /*128b0*/  @P1 LOP3.LUT R4, R5, R4, RZ, 0x3c, !PT ;  /* 0x0000000405041212 */ /* 0x000fc800078e3cff */
[----:B------:R-:W-:-:S05]  /*128c0*/  @P1 LOP3.LUT R5, R5, R4, RZ, 0x3c, !PT ;  /* 0x0000000405051212 */ /* 0x000fca00078e3cff */
[----:B------:R-:W3:Y:S04]  /*128d0*/  @P1 LDG.E.U16 R28, desc[UR8][R4.64] ;  /* 0x00000008041c1981 */ /* 0x000ee8000c1e1500 */
[----:B------:R-:W4:Y:S04]  /*128e0*/  LDL R4, [R1+0xa68] ;  /* 0x000a680001047983 */ /* 0x000f280000100800 */
[----:B------:R-:W4:Y:S01]  /*128f0*/  LDL R5, [R1+0xa6c] ;  /* 0x000a6c0001057983 */ /* 0x000f220000100800 */
[----:B--2---:R-:W-:Y:S02]  /*12900*/  PRMT R22, RZ, 0x7610, R22 ;  /* 0x00007610ff167816 */ /* 0x004fe40000000016 */
[----:B------:R-:W-:Y:S01]  /*12910*/  ISETP.GT.AND P0, PT, R2, 0x12, PT ;  /* 0x000000120200780c */ /* 0x000fe20003f04270 */
[----:B---3--:R-:W-:Y:S04]  /*12920*/  STL [R1+0x2200], R28 ;  /* 0x0022001c01007387 */ /* 0x008fe80000100800 */
[----:B------:R-:W-:Y:S04]  /*12930*/  STL [R1+0x2204], R28 ;  /* 0x0022041c01007387 */ /* 0x000fe80000100800 */
[----:B------:R-:W-:Y:S04]  /*12940*/  STL [R1+0x2234], R28 ;  /* 0x0022341c01007387 */ /* 0x000fe80000100800 */
[----:B------:R-:W-:Y:S01]  /*12950*/  STL [R1+0x2238], R28 ;  /* 0x0022381c01007387 */ /* 0x000fe20000100800 */
[----:B----4-:R-:W-:-:S03]  /*12960*/  @P1 LOP3.LUT R5, R5, R4, RZ, 0x3c, !PT ;  /* 0x0000000405051212 */ /* 0x010fc600078e3cff */
[----:B------:R-:W-:Y:S01]  /*12970*/  STL [R1+0x223c], R28 ;  /* 0x00223c1c01007387 */ /* 0x000fe20000100800 */
[----:B------:R-:W-:-:S03]  /*12980*/  @P1 LOP3.LUT R4, R5, R4, RZ, 0x3c, !PT ;  /* 0x0000000405041212 */ /* 0x000fc600078e3cff */
[----:B------:R-:W-:Y:S01]  /*12990*/  STL [R1+0x2240], R28 ;  /* 0x0022401c01007387 */ /* 0x000fe20000100800 */
[----:B------:R-:W-:-:S03]  /*129a0*/  @P1 LOP3.LUT R5, R5, R4, RZ, 0x3c, !PT ;  /* 0x0000000405051212 */ /* 0x000fc600078e3cff */
[----:B------:R-:W-:Y:S04]  /*129b0*/  STL [R1+0x2244], R28 ;  /* 0x0022441c01007387 */ /* 0x000fe80000100800 */
[----:B------:R-:W2:Y:S04]  /*129c0*/  @P1 LDG.E.U16 R23, desc[UR8][R4.64] ;  /* 0x0000000804171981 */ /* 0x000ea8000c1e1500 */
[----:B--2---:R0:W-:Y:S04]  /*129d0*/  STL [R1], R23 ;  /* 0x0000001701007387 */ /* 0x0041e80000100800 */
        /* <DEDUP_REMOVED lines=141> */
[----:B------:R-:W3:Y:S04]  /*132b0*/  LDL R4, [R1+0x9e8] ;  /* 0x0009e80001047983 */ /* 0x000ee80000100800 */
[----:B------:R-:W3:Y:S01]  /*132c0*/  LDL R5, [R1+0x9ec] ;  /* 0x0009ec0001057983 */ /* 0x000ee20000100800 */
[----:B------:R-:W-:Y:S02]  /*132d0*/  PRMT R16, RZ, 0x7610, R16 ;  /* 0x00007610ff107816 */ /* 0x000fe40000000010 */
[----:B------:R-:W-:-:S02]  /*132e0*/  PRMT R17, RZ, 0x7610, R17 ;  /* 0x00007610ff117816 */ /* 0x000fc40000000011 */
[----:B------:R-:W-:Y:S01]  /*132f0*/  ISETP.GT.AND P2, PT, R2, 0x1a, PT ;  /* 0x0000001a0200780c */ /* 0x000fe20003f44270 */
[----:B--2---:R-:W-:Y:S04]  /*13300*/  STL [R1+0x21f4], R22 ;  /* 0x0021f41601007387 */ /* 0x004fe80000100800 */
[----:B------:R-:W-:Y:S01]  /*13310*/  STL [R1+0x21f8], R22 ;  /* 0x0021f81601007387 */ /* 0x000fe20000100800 */
[----:B---3--:R-:W-:-:S04]  /*13320*/  @P0 LOP3.LUT R5, R5, R4, RZ, 0x3c, !PT ;  /* 0x0000000405050212 */ /* 0x008fc800078e3cff */
[----:B------:R-:W-:-:S04]  /*13330*/  @P0 LOP3.LUT R4, R5, R4, RZ, 0x3c, !PT ;  /* 0x0000000405040212 */ /* 0x000fc800078e3cff */
[----:B------:R-:W-:-:S05]  /*13340*/  @P0 LOP3.LUT R5, R5, R4, RZ, 0x3c, !PT ;  /* 0x0000000405050212 */ /* 0x000fca00078e3cff */
[----:B------:R-:W2:Y:S04]  /*13350*/  @P0 LDG.E.U16 R23, desc[UR8][R4.64] ;  /* 0x0000000804170981 */ /* 0x000ea8000c1e1500 */
[----:B------:R-:W3:Y:S04]  /*13360*/  LDL R4, [R1+0x9e0] ;  /* 0x0009e00001047983 */ /* 0x000ee80000100800 */
[----:B------:R-:W3:Y:S04]  /*13370*/  LDL R5, [R1+0x9e4] ;  /* 0x0009e40001057983 */ /* 0x000ee80000100800 */
[----:B--2---:R-:W-:Y:S04]  /*13380*/  STL [R1+0x21fc], R23 ;  /* 0x0021fc1701007387 */ /* 0x004fe80000100800 */
[----:B------:R-:W-:Y:S04]  /*13390*/  STL [R1+0x2208], R23 ;  /* 0x0022081701007387 */ /* 0x000fe80000100800 */
[----:B------:R-:W-:Y:S01]  /*133a0*/  STL [R1+0x220c], R23 ;  /* 0x00220c1701007387 */ /* 0x000fe20000100800 */
        /* <DEDUP_REMOVED lines=95> */
[----:B------:R-:W-:Y:S02]  /*139a0*/  PRMT R26, RZ, 0x7610, R26 ;  /* 0x00007610ff1a7816 */ /* 0x000fe4000000001a */
        /* <DEDUP_REMOVED lines=14> */
[----:B---3--:R0:W-:Y:S04]  /*13a90*/  STL [R1+0x1f8], R17 ;  /* 0x0001f81101007387 */ /* 0x0081e80000100800 */
[----:B0-----:R-:W3:Y:S04]  /*13aa0*/  LDL.LU R17, [R1+0x22d0] ;  /* 0x0022d00001117983 */ /* 0x001ee80000300800 */
[----:B------:R-:W4:Y:S04]  /*13ab0*/  LDL R4, [R1+0x980] ;  /* 0x0009800001047983 */ /* 0x000f280000100800 */
[----:B------:R-:W4:Y:S01]  /*13ac0*/  LDL R5, [R1+0x984] ;  /* 0x0009840001057983 */ /* 0x000f220000100800 */
[----:B--2---:R-:W-:-:S02]  /*13ad0*/  PRMT R16, RZ, 0x7610, R16 ;  /* 0x00007610ff107816 */ /* 0x004fc40000000010 */
[----:B------:R-:W-:Y:S02]  /*13ae0*/  ISETP.GT.AND P0, PT, R2, 0x21, PT ;  /* 0x000000210200780c */ /* 0x000fe40003f04270 */
[----:B----4-:R-:W-:-:S04]  /*13af0*/  @P1 LOP3.LUT R5, R5, R4, RZ, 0x3c, !PT ;  /* 0x0000000405051212 */ /* 0x010fc800078e3cff */
[----:B------:R-:W-:-:S04]  /*13b00*/  @P1 LOP3.LUT R4, R5, R4, RZ, 0x3c, !PT ;  /* 0x0000000405041212 */ /* 0x000fc800078e3cff */
[----:B------:R-:W-:-:S05]  /*13b10*/  @P1 LOP3.LUT R5, R5, R4, RZ, 0x3c, !PT ;  /* 0x0000000405051212 */ /* 0x000fca00078e3cff */
[----:B------:R-:W2:Y:S04]  /*13b20*/  @P1 LDG.E.U16 R24, desc[UR8][R4.64] ;  /* 0x0000000804181981 */ /* 0x000ea8000c1e1500 */
[----:B--2---:R0:W-:Y:S04]  /*13b30*/  STL [R1+0x1f4], R24 ;  /* 0x0001f41801007387 */ /* 0x0041e80000100800 */
[----:B0-----:R-:W2:Y:S04]  /*13b40*/  LDL.LU R24, [R1+0x22cc] ;  /* 0x0022cc0001187983 */ /* 0x001ea80000300800 */
[----:B------:R-:W4:Y:S04]  /*13b50*/  LDL R4, [R1+0x978] ;  /* 0x0009780001047983 */ /* 0x000f280000100800 */
[----:B------:R-:W4:Y:S02]  /*13b60*/  LDL R5, [R1+0x97c] ;  /* 0x00097c0001057983 */ /* 0x000f240000100800 */
[----:B----4-:R-:W-:-:S04]  /*13b70*/  @P1 LOP3.LUT R5, R5, R4, RZ, 0x3c, !PT ;  /* 0x0000000405051212 */ /* 0x010fc800078e3cff */
[----:B------:R-:W-:-:S04]  /*13b80*/  @P1 LOP3.LUT R4, R5, R4, RZ, 0x3c, !PT ;  /* 0x0000000405041212 */ /* 0x000fc800078e3cff */
[----:B------:R-:W-:-:S05]  /*13b90*/  @P1 LOP3.LUT R5, R5, R4, RZ, 0x3c, !PT ;  /* 0x0000000405051212 */ /* 0x000fca00078e3cff */
[----:B------:R-:W4:Y:S04]  /*13ba0*/  @P1 LDG.E.U16 R26, desc[UR8][R4.64] ;  /* 0x00000008041a1981 */ /* 0x000f28000c1e1500 */
[----:B----4-:R0:W-:Y:S04]  /*13bb0*/  STL [R1+0x1ec], R26 ;  /* 0x0001ec1a01007387 */ /* 0x0101e80000100800 */
[----:B0-----:R-:W4:Y:S04]  /*13bc0*/  LDL.LU R26, [R1+0x22c8] ;  /* 0x0022c800011a7983 */ /* 0x001f280000300800 */
[----:B------:R-:W2:Y:S04]  /*13bd0*/  LDL R4, [R1+0x970] ;  /* 0x0009700001047983 */ /* 0x000ea80000100800 */
[----:B------:R-:W2:Y:S01]  /*13be0*/  LDL R5, [R1+0x974] ;  /* 0x0009740001057983 */ /* 0x000ea20000100800 */
[----:B---3--:R-:W-:-:S02]  /*13bf0*/  PRMT R17, RZ, 0x7610, R17 ;  /* 0x00007610ff117816 */ /* 0x008fc40000000011 */
[----:B--2---:R-:W-:-:S04]  /*13c00*/  @P2 LOP3.LUT R5, R5, R4, RZ, 0x3c, !PT ;  /* 0x0000000405052212 */ /* 0x004fc800078e3cff */
[----:B------:R-:W-:-:S04]  /*13c10*/  @P2 LOP3.LUT R4, R5, R4, RZ, 0x3c, !PT ;  /* 0x0000000405042212 */ /* 0x000fc800078e3cff */
[----:B------:R-:W-:-:S05]  /*13c20*/  @P2 LOP3.LUT R5, R5, R4, RZ, 0x3c, !PT ;  /* 0x0000000405052212 */ /* 0x000fca00078e3cff */
[----:B------:R-:W2:Y:S04]  /*13c30*/  @P2 LDG.E.U16 R16, desc[UR8][R4.64] ;  /* 0x0000000804102981 */ /* 0x000ea8000c1e1500 */
[----:B------:R-:W3:Y:S04]  /*13c40*/  LDL R4, [R1+0x968] ;  /* 0x0009680001047983 */ /* 0x000ee80000100800 */
[----:B------:R-:W3:Y:S01]  /*13c50*/  LDL R5, [R1+0x96c] ;  /* 0x00096c0001057983 */ /* 0x000ee20000100800 */
[----:B------:R-:W-:Y:S02]  /*13c60*/  PRMT R24, RZ, 0x7610, R24 ;  /* 0x00007610ff187816 */ /* 0x000fe40000000018 */
        /* <DEDUP_REMOVED lines=8> */
[----:B------:R-:W3:Y:S01]  /*13cf0*/  LDL R5, [R1+0x964] ;  /* 0x0009640001057983 */ /* 0x000ee20000100800 */
[----:B----4-:R-:W-:-:S03]  /*13d00*/  PRMT R26, RZ, 0x7610, R26 ;  /* 0x00007610ff1a7816 */ /* 0x010fc6000000001a */
[----:B--2---:R-:W-:Y:S04]  /*13d10*/  STL [R1+0x21f0], R17 ;  /* 0x0021f01101007387 */ /* 0x004fe80000100800 */
[----:B------:R-:W-:Y:S04]  /*13d20*/  STL [R1+0x2218], R17 ;  /* 0x0022181101007387 */ /* 0x000fe80000100800 */
[----:B------:R-:W-:Y:S01]  /*13d30*/  STL [R1+0x221c], R17 ;  /* 0x00221c1101007387 */ /* 0x000fe20000100800 */
        /* <DEDUP_REMOVED lines=10> */
[----:B------:R-:W-:Y:S04]  /*13de0*/  STL [R1+0x21b0], R24 ;  /* 0x0021b01801007387 */ /* 0x000fe80000100800 */
[----:B------:R-:W-:Y:S04]  /*13df0*/  STL [R1+0x21ec], R24 ;  /* 0x0021ec1801007387 */ /* 0x000fe80000100800 */
[----:B------:R-:W-:Y:S01]  /*13e00*/  STL [R1+0x2220], R24 ;  /* 0x0022201801007387 */ /* 0x000fe20000100800 */
[----:B---3--:R-:W-:-:S03]  /*13e10*/  @P0 LOP3.LUT R5, R5, R4, RZ, 0x3c, !PT ;  /* 0x0000000405050212 */ /* 0x008fc600078e3cff */
[----:B------:R-:W-:Y:S01]  /*13e20*/  STL [R1+0x2224], R24 ;  /* 0x0022241801007387 */ /* 0x000fe20000100800 */
[----:B------:R-:W-:-:S03]  /*13e30*/  @P0 LOP3.LUT R4, R5, R4, RZ, 0x3c, !PT ;  /* 0x0000000405040212 */ /* 0x000fc600078e3cff */
[----:B------:R-:W-:Y:S01]  /*13e40*/  STL [R1+0x2228], R24 ;  /* 0x0022281801007387 */ /* 0x000fe20000100800 */
[----:B------:R-:W-:-:S03]  /*13e50*/  @P0 LOP3.LUT R5, R5, R4, RZ, 0x3c, !PT ;  /* 0x0000000405050212 */ /* 0x000fc600078e3cff */
[----:B------:R-:W-:Y:S04]  /*13e60*/  STL [R1+0x222c], R24 ;  /* 0x00222c1801007387 */ /* 0x000fe80000100800 */
[----:B------:R-:W-:Y:S04]  /*13e70*/  STL [R1+0x2230], R24 ;  /* 0x0022301801007387 */ /* 0x000fe80000100800 */
[----:B------:R-:W2:Y:S04]  /*13e80*/  @P0 LDG.E.U16 R26, desc[UR8][R4.64] ;  /* 0x00000008041a0981 */ /* 0x000ea8000c1e1500 */
[----:B------:R-:W3:Y:S04]  /*13e90*/  LDL R4, [R1+0x950] ;  /* 0x0009500001047983 */ /* 0x000ee80000100800 */
[----:B------:R-:W3:Y:S01]  /*13ea0*/  LDL R5, [R1+0x954] ;  /* 0x0009540001057983 */ /* 0x000ee20000100800 */
[----:B------:R-:W-:-:S03]  /*13eb0*/  ISETP.GT.AND P0, PT, R2, 0x24, PT ;  /* 0x000000240200780c */ /* 0x000fc60003f04270 */
        /* <DEDUP_REMOVED lines=94> */
[----:B------:R-:W-:-:S02]  /*144a0*/  PRMT R20, RZ, 0x7610, R20 ;  /* 0x00007610ff147816 */ /* 0x000fc40000000014 */
        /* <DEDUP_REMOVED lines=8> */
[----:B------:R-:W-:-:S02]  /*14530*/  PRMT R21, RZ, 0x7610, R21 ;  /* 0x00007610ff157816 */ /* 0x000fc40000000015 */
[----:B------:R-:W-:Y:S02]  /*14540*/  ISETP.GT.AND P1, PT, R2, 0x28, PT ;  /* 0x000000280200780c */ /* 0x000fe40003f24270 */
[----:B--2---:R-:W-:-:S04]  /*14550*/  @P0 LOP3.LUT R5, R5, R4, RZ, 0x3c, !PT ;  /* 0x0000000405050212 */ /* 0x004fc800078e3cff */
[----:B------:R-:W-:-:S04]  /*14560*/  @P0 LOP3.LUT R4, R5, R4, RZ, 0x3c, !PT ;  /* 0x0000000405040212 */ /* 0x000fc800078e3cff */
[----:B------:R-:W-:-:S05]  /*14570*/  @P0 LOP3.LUT R5, R5, R4, RZ, 0x3c, !PT ;  /* 0x0000000405050212 */ /* 0x000fca00078e3cff */
[----:B------:R-:W2:Y:S04]  /*14580*/  @P0 LDG.E.U16 R21, desc[UR8][R4.64] ;  /* 0x0000000804150981 */ /* 0x000ea8000c1e1500 */
[----:B--2---:R0:W-:Y:S04]  /*14590*/  STL [R1+0x174], R21 ;  /* 0x0001741501007387 */ /* 0x0041e80000100800 */
[----:B0-----:R-:W2:Y:S04]  /*145a0*/  LDL.LU R21, [R1+0x2298] ;  /* 0x0022980001157983 */ /* 0x001ea80000300800 */
[----:B------:R-:W2:Y:S04]  /*145b0*/  LDL R4, [R1+0x8f0] ;  /* 0x0008f00001047983 */ /* 0x000ea80000100800 */
[----:B------:R-:W2:Y:S01]  /*145c0*/  LDL R5, [R1+0x8f4] ;  /* 0x0008f40001057983 */ /* 0x000ea20000100800 */
[----:B------:R-:W-:-:S02]  /*145d0*/  PRMT R13, RZ, 0x7610, R13 ;  /* 0x00007610ff0d7816 */ /* 0x000fc4000000000d */
[----:B--2---:R-:W-:-:S04]  /*145e0*/  @P1 LOP3.LUT R5, R5, R4, RZ, 0x3c, !PT ;  /* 0x0000000405051212 */ /* 0x004fc800078e3cff */
[----:B------:R-:W-:-:S04]  /*145f0*/  @P1 LOP3.LUT R4, R5, R4, RZ, 0x3c, !PT ;  /* 0x0000000405041212 */ /* 0x000fc800078e3cff */
[----:B------:R-:W-:-:S05]  /*14600*/  @P1 LOP3.LUT R5, R5, R4, RZ, 0x3c, !PT ;  /* 0x0000000405051212 */ /* 0x000fca00078e3cff */
[----:B------:R0:W2:Y:S04]  /*14610*/  @P1 LDG.E.U16 R13, desc[UR8][R4.64] ;  /* 0x00000008040d1981 */ /* 0x0000a8000c1e1500 */
[----:B------:R-:W0:Y:S04]  /*14620*/  LDL R4, [R1+0x8e8] ;  /* 0x0008e80001047983 */ /* 0x000e280000100800 */
[----:B------:R-:W0:Y:S01]  /*14630*/  LDL R5, [R1+0x8ec] ;  /* 0x0008ec0001057983 */ /* 0x000e220000100800 */
[----:B---3--:R-:W-:Y:S02]  /*14640*/  PRMT R12, RZ, 0x7610, R12 ;  /* 0x00007610ff0c7816 */ /* 0x008fe4000000000c */
[----:B------:R-:W-:-:S02]  /*14650*/  ISETP.GT.AND P0, PT, R2, 0x29, PT ;  /* 0x000000290200780c */ /* 0x000fc40003f04270 */
[----:B0-----:R-:W-:-:S04]  /*14660*/  @P1 LOP3.LUT R5, R5, R4, RZ, 0x3c, !PT ;  /* 0x0000000405051212 */ /* 0x001fc800078e3cff */
[----:B------:R-:W-:-:S04]  /*14670*/  @P1 LOP3.LUT R4, R5, R4, RZ, 0x3c, !PT ;  /* 0x0000000405041212 */ /* 0x000fc800078e3cff */
[----:B------:R-:W-:-:S05]  /*14680*/  @P1 LOP3.LUT R5, R5, R4, RZ, 0x3c, !PT ;  /* 0x0000000405051212 */ /* 0x000fca00078e3cff */
[----:B------:R0:W3:Y:S04]  /*14690*/  @P1 LDG.E.U16 R12, desc[UR8][R4.64] ;  /* 0x00000008040c1981 */ /* 0x0000e8000c1e1500 */
[----:B------:R-:W0:Y:S04]  /*146a0*/  LDL R4, [R1+0x8e0] ;  /* 0x0008e00001047983 */ /* 0x000e280000100800 */
[----:B------:R-:W0:Y:S01]  /*146b0*/  LDL R5, [R1+0x8e4] ;  /* 0x0008e40001057983 */ /* 0x000e220000100800 */
[----:B----4-:R-:W-:Y:S02]  /*146c0*/  PRMT R20, RZ, 0x7610, R20 ;  /* 0x00007610ff147816 */ /* 0x010fe40000000014 */
[----:B0-----:R-:W-:-:S04]  /*146d0*/  @P0 LOP3.LUT R5, R5, R4, RZ, 0x3c, !PT ;  /* 0x0000000405050212 */ /* 0x001fc800078e3cff */
[----:B------:R-:W-:-:S04]  /*146e0*/  @P0 LOP3.LUT R4, R5, R4, RZ, 0x3c, !PT ;  /* 0x0000000405040212 */ /* 0x000fc800078e3cff */
[----:B------:R-:W-:-:S05]  /*146f0*/  @P0 LOP3.LUT R5, R5, R4, RZ, 0x3c, !PT ;  /* 0x0000000405050212 */ /* 0x000fca00078e3cff */
[----:B------:R-:W4:Y:S04]  /*14700*/  @P0 LDG.E.U16 R20, desc[UR8][R4.64] ;  /* 0x0000000804140981 */ /* 0x000f28000c1e1500 */
[----:B------:R-:W2:Y:S04]  /*14710*/  LDL R4, [R1+0x8d8] ;  /* 0x0008d80001047983 */ /* 0x000ea80000100800 */
[----:B------:R-:W2:Y:S01]  /*14720*/  LDL R5, [R1+0x8dc] ;  /* 0x0008dc0001057983 */ /* 0x000ea20000100800 */
[----:B------:R-:W-:Y:S02]  /*14730*/  PRMT R21, RZ, 0x7610, R21 ;  /* 0x00007610ff157816 */ /* 0x000fe40000000015 */
[----:B------:R-:W-:Y:S01]  /*14740*/  ISETP.GT.AND P1, PT, R2, 0x2a, PT ;  /* 0x0000002a0200780c */ /* 0x000fe20003f24270 */
[----:B----4-:R-:W-:Y:S04]  /*14750*/  STL [R1+0x21bc], R20 ;  /* 0x0021bc1401007387 */ /* 0x010fe80000100800 */
[----:B------:R-:W-:Y:S01]  /*14760*/  STL [R1+0x21c0], R20 ;  /* 0x0021c01401007387 */ /* 0x000fe20000100800 */
[----:B--2---:R-:W-:-:S04]  /*14770*/  @P0 LOP3.LUT R5, R5, R4, RZ, 0x3c, !PT ;  /* 0x0000000405050212 */ /* 0x004fc800078e3cff */
[----:B------:R-:W-:-:S04]  /*14780*/  @P0 LOP3.LUT R4, R5, R4, RZ, 0x3c, !PT ;  /* 0x0000000405040212 */ /* 0x000fc800078e3cff */
[----:B------:R-:W-:-:S05]  /*14790*/  @P0 LOP3.LUT R5, R5, R4, RZ, 0x3c, !PT ;  /* 0x0000000405050212 */ /* 0x000fca00078e3cff */
[----:B------:R-:W2:Y:S04]  /*147a0*/  @P0 LDG.E.U16 R21, desc[UR8][R4.64] ;  /* 0x0000000804150981 */ /* 0x000ea8000c1e1500 */
[----:B------:R-:W4:Y:S04]  /*147b0*/  LDL R4, [R1+0x8d0] ;  /* 0x0008d00001047983 */ /* 0x000f280000100800 */
[----:B------:R-:W4:Y:S01]  /*147c0*/  LDL R5, [R1+0x8d4] ;  /* 0x0008d40001057983 */ /* 0x000f220000100800 */
[----:B------:R-:W-:-:S03]  /*147d0*/  PRMT R9, RZ, 0x7610, R9 ;  /* 0x00007610ff097816 */ /* 0x000fc60000000009 */
[----:B--2---:R-:W-:Y:S04]  /*147e0*/  STL [R1+0x21c4], R21 ;  /* 0x0021c41501007387 */ /* 0x004fe80000100800 */
[----:B------:R-:W-:Y:S01]  /*147f0*/  STL [R1+0x21c8], R21 ;  /* 0x0021c81501007387 */ /* 0x000fe20000100800 */
[----:B----4-:R-:W-:-:S04]  /*14800*/  @P1 LOP3.LUT R5, R5, R4, RZ, 0x3c, !PT ;  /* 0x0000000405051212 */ /* 0x010fc800078e3cff */
[----:B------:R-:W-:-:S04]  /*14810*/  @P1 LOP3.LUT R4, R5, R4, RZ, 0x3c, !PT ;  /* 0x0000000405041212 */ /* 0x000fc800078e3cff */
[----:B------:R-:W-:-:S05]  /*14820*/  @P1 LOP3.LUT R5, R5, R4, RZ, 0x3c, !PT ;  /* 0x0000000405051212 */ /* 0x000fca00078e3cff */
[----:B------:R-:W2:Y:S04]  /*14830*/  @P1 LDG.E.U16 R9, desc[UR8][R4.64] ;  /* 0x0000000804091981 */ /* 0x000ea8000c1e1500 */
[----:B--2---:R0:W-:Y:S04]  /*14840*/  STL [R1+0xe8], R9 ;  /* 0x0000e80901007387 */ /* 0x0041e80000100800 */
[----:B0-----:R-:W2:Y:S04]  /*14850*/  LDL.LU R9, [R1+0x2294] ;  /* 0x0022940001097983 */ /* 0x001ea80000300800 */
[----:B------:R-:W4:Y:S04]  /*14860*/  LDL R4, [R1+0x8c8] ;  /* 0x0008c80001047983 */ /* 0x000f280000100800 */
[----:B------:R-:W4:Y:S01]  /*14870*/  LDL R5, [R1+0x8cc] ;  /* 0x0008cc0001057983 */ /* 0x000f220000100800 */
[----:B------:R-:W-:-:S02]  /*14880*/  ISETP.GT.AND P0, PT, R2, 0x2b, PT ;  /* 0x0000002b0200780c */ /* 0x000fc40003f04270 */
[----:B--2---:R-:W-:Y:S02]  /*14890*/  PRMT R9, RZ, 0x7610, R9 ;  /* 0x00007610ff097816 */ /* 0x004fe40000000009 */
        /* <DEDUP_REMOVED lines=8> */
[----:B--2---:R-:W-:-:S02]  /*14920*/  PRMT R9, RZ, 0x7610, R9 ;  /* 0x00007610ff097816 */ /* 0x004fc40000000009 */
        /* <DEDUP_REMOVED lines=46> */
[----:B------:R-:W-:-:S02]  /*14c10*/  PRMT R8, RZ, 0x7610, R8 ;  /* 0x00007610ff087816 */ /* 0x000fc40000000008 */
[----:B------:R-:W-:Y:S02]  /*14c20*/  ISETP.GT.AND P1, PT, R2, 0x2e, PT ;  /* 0x0000002e0200780c */ /* 0x000fe40003f24270 */
        /* <DEDUP_REMOVED lines=53> */
[----:B----4-:R-:W-:Y:S02]  /*14f80*/  PRMT R8, RZ, 0x7610, R8 ;  /* 0x00007610ff087816 */ /* 0x010fe40000000008 */
[----:B------:R-:W-:-:S02]  /*14f90*/  ISETP.GT.AND P0, PT, R2, 0x31, PT ;  /* 0x000000310200780c */ /* 0x000fc40003f04270 */
[----:B0-----:R-:W-:-:S04]  /*14fa0*/  @P1 LOP3.LUT R5, R5, R4, RZ, 0x3c, !PT ;  /* 0x0000000405051212 */ /* 0x001fc800078e3cff */
[----:B------:R-:W-:-:S04]  /*14fb0*/  @P1 LOP3.LUT R4, R5, R4, RZ, 0x3c, !PT ;  /* 0x0000000405041212 */ /* 0x000fc800078e3cff */
[----:B------:R-:W-:-:S05]  /*14fc0*/  @P1 LOP3.LUT R5, R5, R4, RZ, 0x3c, !PT ;  /* 0x0000000405051212 */ /* 0x000fca00078e3cff */
[----:B------:R0:W4:Y:S04]  /*14fd0*/  @P1 LDG.E.U16 R8, desc[UR8][R4.64] ;  /* 0x0000000804081981 */ /* 0x000128000c1e1500 */
[----:B------:R-:W0:Y:S04]  /*14fe0*/  LDL R4, [R1+0x860] ;  /* 0x0008600001047983 */ /* 0x000e280000100800 */
[----:B------:R-:W0:Y:S01]  /*14ff0*/  LDL R5, [R1+0x864] ;  /* 0x0008640001057983 */ /* 0x000e220000100800 */
[----:B------:R-:W-:Y:S02]  /*15000*/  PRMT R14, RZ, 0x7610, R14 ;  /* 0x00007610ff0e7816 */ /* 0x000fe4000000000e */
[----:B0-----:R-:W-:-:S04]  /*15010*/  @P0 LOP3.LUT R5, R5, R4, RZ, 0x3c, !PT ;  /* 0x0000000405050212 */ /* 0x001fc800078e3cff */
        /* <DEDUP_REMOVED lines=16> */
[----:B------:R-:W-:-:S03]  /*15120*/  PRMT R25, RZ, 0x7610, R25 ;  /* 0x00007610ff197816 */ /* 0x000fc60000000019 */
        /* <DEDUP_REMOVED lines=34> */
[----:B---3--:R-:W-:-:S04]  /*15350*/  @P0 LOP3.LUT R5, R5, R4, RZ, 0x3c, !PT ;  /* 0x0000000405050212 */ /* 0x008fc800078e3cff */
[----:B------:R-:W-:-:S04]  /*15360*/  @P0 LOP3.LUT R4, R5, R4, RZ, 0x3c, !PT ;  /* 0x0000000405040212 */ /* 0x000fc800078e3cff */
[----:B------:R-:W-:-:S05]  /*15370*/  @P0 LOP3.LUT R5, R5, R4, RZ, 0x3c, !PT ;  /* 0x0000000405050212 */ /* 0x000fca00078e3cff */
[----:B------:R-:W3:Y:S04]  /*15380*/  @P0 LDG.E.U16 R6, desc[UR8][R4.64] ;  /* 0x0000000804060981 */ /* 0x000ee8000c1e1500 */
[----:B---3--:R0:W-:Y:S04]  /*15390*/  STL [R1+0x12c], R6 ;  /* 0x00012c0601007387 */ /* 0x0081e80000100800 */
[----:B0-----:R-:W3:Y:S04]  /*153a0*/  LDL.LU R6, [R1+0x2260] ;  /* 0x0022600001067983 */ /* 0x001ee80000300800 */
        /* <DEDUP_REMOVED lines=36> */
[----:B------:R-:W-:Y:S02]  /*155f0*/  PRMT R11, RZ, 0x7610, R11 ;  /* 0x00007610ff0b7816 */ /* 0x000fe4000000000b */
[----:B0-----:R-:W-:-:S04]  /*15600*/  @P0 LOP3.LUT R5, R5, R4, RZ, 0x3c, !PT ;  /* 0x0000000405050212 */ /* 0x001fc800078e3cff */
        /* <DEDUP_REMOVED lines=26> */
[----:B--2---:R-:W-:Y:S01]  /*157b0*/  STL [R1+0x218c], R0 ;  /* 0x00218c0001007387 */ /* 0x004fe20000100800 */
        /* <DEDUP_REMOVED lines=9> */
[----:B---3--:R-:W-:-:S04]  /*15850*/  @P0 LOP3.LUT R5, R5, R4, RZ, 0x3c, !PT ;  /* 0x0000000405050212 */ /* 0x008fc800078e3cff */
[----:B------:R-:W-:-:S04]  /*15860*/  @P0 LOP3.LUT R4, R5, R4, RZ, 0x3c, !PT ;  /* 0x0000000405040212 */ /* 0x000fc800078e3cff */
[----:B------:R-:W-:-:S05]  /*15870*/  @P0 LOP3.LUT R5, R5, R4, RZ, 0x3c, !PT ;  /* 0x0000000405050212 */ /* 0x000fca00078e3cff */
[----:B------:R-:W3:Y:S04]  /*15880*/  @P0 LDG.E.U16 R3, desc[UR8][R4.64] ;  /* 0x0000000804030981 */ /* 0x000ee8000c1e1500 */
[----:B------:R-:W2:Y:S04]  /*15890*/  LDL R4, [R1+0x7f8] ;  /* 0x0007f80001047983 */ /* 0x000ea80000100800 */
[----:B------:R-:W2:Y:S01]  /*158a0*/  LDL R5, [R1+0x7fc] ;  /* 0x0007fc0001057983 */ /* 0x000ea20000100800 */
[----:B------:R-:W-:-:S03]  /*158b0*/  PRMT R29, RZ, 0x7610, R29 ;  /* 0x00007610ff1d7816 */ /* 0x000fc6000000001d */
[----:B---3--:R0:W-:Y:S04]  /*158c0*/  STL [R1+0x104], R3 ;  /* 0x0001040301007387 */ /* 0x0081e80000100800 */
[----:B0-----:R-:W3:Y:S01]  /*158d0*/  LDL R3, [R1+0x7cc] ;  /* 0x0007cc0001037983 */ /* 0x001ee20000100800 */
        /* <DEDUP_REMOVED lines=23> */
[----:B------:R0:W2:Y:S04]  /*15a50*/  @P1 LDG.E.U16 R11, desc[UR8][R4.64] ;  /* 0x00000008040b1981 */ /* 0x0000a8000c1e1500 */
[----:B------:R-:W0:Y:S04]  /*15a60*/  LDL R4, [R1+0x7d0] ;  /* 0x0007d00001047983 */ /* 0x000e280000100800 */
[----:B------:R-:W0:Y:S01]  /*15a70*/  LDL R5, [R1+0x7d4] ;  /* 0x0007d40001057983 */ /* 0x000e220000100800 */
[----:B------:R-:W-:Y:S02]  /*15a80*/  PRMT R18, RZ, 0x7610, R18 ;  /* 0x00007610ff127816 */ /* 0x000fe40000000012 */
[----:B0-----:R-:W-:-:S04]  /*15a90*/  @P0 LOP3.LUT R5, R5, R4, RZ, 0x3c, !PT ;  /* 0x0000000405050212 */ /* 0x001fc800078e3cff */
[----:B------:R-:W-:-:S04]  /*15aa0*/  @P0 LOP3.LUT R4, R5, R4, RZ, 0x3c, !PT ;  /* 0x0000000405040212 */ /* 0x000fc800078e3cff */
[----:B------:R-:W-:-:S05]  /*15ab0*/  @P0 LOP3.LUT R5, R5, R4, RZ, 0x3c, !PT ;  /* 0x0000000405050212 */ /* 0x000fca00078e3cff */
[----:B------:R0:W3:Y:S04]  /*15ac0*/  @P0 LDG.E.U16 R18, desc[UR8][R4.64] ;  /* 0x0000000804120981 */ /* 0x0000e8000c1e1500 */
[----:B------:R-:W2:Y:S01]  /*15ad0*/  LDL R5, [R1+0x7c8] ;  /* 0x0007c80001057983 */ /* 0x000ea20000100800 */
[----:B------:R-:W-:Y:S01]  /*15ae0*/  PRMT R19, RZ, 0x7610, R19 ;  /* 0x00007610ff137816 */ /* 0x000fe20000000013 */
[----:B0-----:R-:W-:Y:S01]  /*15af0*/  @P0 IMAD.MOV.U32 R4, RZ, RZ, R3 ;  /* 0x000000ffff040224 */ /* 0x001fe200078e0003 */
[----:B------:R-:W-:Y:S01]  /*15b00*/  ISETP.GT.AND P1, PT, R2, 0x3b, PT ;  /* 0x0000003b0200780c */ /* 0x000fe20003f24270 */
[----:B------:R-:W3:Y:S04]  /*15b10*/  LDL R3, [R1+0x7a4] ;  /* 0x0007a40001037983 */ /* 0x000ee80000100800 */
[----:B--2---:R0:W2:Y:S04]  /*15b20*/  @P0 LDG.E.U16 R19, desc[UR8][R4.64] ;  /* 0x0000000804130981 */ /* 0x0040a8000c1e1500 */
[----:B------:R-:W0:Y:S04]  /*15b30*/  LDL R4, [R1+0x7c0] ;  /* 0x0007c00001047983 */ /* 0x000e280000100800 */
[----:B------:R-:W0:Y:S01]  /*15b40*/  LDL R5, [R1+0x7c4] ;  /* 0x0007c40001057983 */ /* 0x000e220000100800 */
[----:B------:R-:W-:-:S02]  /*15b50*/  PRMT R29, RZ, 0x7610, R29 ;  /* 0x00007610ff1d7816 */ /* 0x000fc4000000001d */
[----:B0-----:R-:W-:-:S04]  /*15b60*/  @P1 LOP3.LUT R5, R5, R4, RZ, 0x3c, !PT ;  /* 0x0000000405051212 */ /* 0x001fc800078e3cff */
[----:B------:R-:W-:-:S04]  /*15b70*/  @P1 LOP3.LUT R4, R5, R4, RZ, 0x3c, !PT ;  /* 0x0000000405041212 */ /* 0x000fc800078e3cff */
[----:B------:R-:W-:-:S05]  /*15b80*/  @P1 LOP3.LUT R5, R5, R4, RZ, 0x3c, !PT ;  /* 0x0000000405051212 */ /* 0x000fca00078e3cff */
[----:B------:R0:W2:Y:S04]  /*15b90*/  @P1 LDG.E.U16 R29, desc[UR8][R4.64] ;  /* 0x00000008041d1981 */ /* 0x0000a8000c1e1500 */
[----:B------:R-:W0:Y:S04]  /*15ba0*/  LDL R4, [R1+0x7b8] ;  /* 0x0007b80001047983 */ /* 0x000e280000100800 */
[----:B------:R-:W0:Y:S01]  /*15bb0*/  LDL R5, [R1+0x7bc] ;  /* 0x0007bc0001057983 */ /* 0x000e220000100800 */
[----:B------:R-:W-:Y:S02]  /*15bc0*/  PRMT R22, RZ, 0x7610, R22 ;  /* 0x00007610ff167816 */ /* 0x000fe40000000016 */
[----:B------:R-:W-:-:S02]  /*15bd0*/  ISETP.GT.AND P0, PT, R2, 0x3c, PT ;  /* 0x0000003c0200780c */ /* 0x000fc40003f04270 */
[----:B0-----:R-:W-:-:S04]  /*15be0*/  @P1 LOP3.LUT R5, R5, R4, RZ, 0x3c, !PT ;  /* 0x0000000405051212 */ /* 0x001fc800078e3cff */
[----:B------:R-:W-:-:S04]  /*15bf0*/  @P1 LOP3.LUT R4, R5, R4, RZ, 0x3c, !PT ;  /* 0x0000000405041212 */ /* 0x000fc800078e3cff */
[----:B------:R-:W-:-:S05]  /*15c00*/  @P1 LOP3.LUT R5, R5, R4, RZ, 0x3c, !PT ;  /* 0x0000000405051212 */ /* 0x000fca00078e3cff */
[----:B------:R-:W2:Y:S04]  /*15c10*/  @P1 LDG.E.U16 R22, desc[UR8][R4.64] ;  /* 0x0000000804161981 */ /* 0x000ea8000c1e1500 */
[----:B------:R-:W3:Y:S04]  /*15c20*/  LDL R4, [R1+0x7b0] ;  /* 0x0007b00001047983 */ /* 0x000ee80000100800 */
[----:B------:R-:W3:Y:S01]  /*15c30*/  LDL R5, [R1+0x7b4] ;  /* 0x0007b40001057983 */ /* 0x000ee20000100800 */
[----:B------:R-:W-:-:S03]  /*15c40*/  PRMT R28, RZ, 0x7610, R28 ;  /* 0x00007610ff1c7816 */ /* 0x000fc6000000001c */
[----:B--2---:R0:W-:Y:S04]  /*15c50*/  STL [R1+0xe4], R22 ;  /* 0x0000e41601007387 */ /* 0x0041e80000100800 */
[----:B0-----:R-:W2:Y:S01]  /*15c60*/  LDL R22, [R1+0x794] ;  /* 0x0007940001167983 */ /* 0x001ea20000100800 */
        /* <DEDUP_REMOVED lines=8> */
[----:B------:R-:W-:-:S02]  /*15cf0*/  ISETP.GT.AND P1, PT, R2, 0x3d, PT ;  /* 0x0000003d0200780c */ /* 0x000fc40003f24270 */
[----:B---3--:R-:W-:Y:S02]  /*15d00*/  PRMT R28, RZ, 0x7610, R28 ;  /* 0x00007610ff1c7816 */ /* 0x008fe4000000001c */
[----:B--2---:R-:W-:-:S04]  /*15d10*/  @P0 LOP3.LUT R5, R5, R4, RZ, 0x3c, !PT ;  /* 0x0000000405050212 */ /* 0x004fc800078e3cff */
[----:B------:R-:W-:-:S04]  /*15d20*/  @P0 LOP3.LUT R4, R5, R4, RZ, 0x3c, !PT ;  /* 0x0000000405040212 */ /* 0x000fc800078e3cff */
[----:B------:R-:W-:-:S05]  /*15d30*/  @P0 LOP3.LUT R5, R5, R4, RZ, 0x3c, !PT ;  /* 0x0000000405050212 */ /* 0x000fca00078e3cff */
[----:B------:R-:W2:Y:S04]  /*15d40*/  @P0 LDG.E.U16 R28, desc[UR8][R4.64] ;  /* 0x00000008041c0981 */ /* 0x000ea8000c1e1500 */
[----:B--2---:R0:W-:Y:S04]  /*15d50*/  STL [R1+0xdc], R28 ;  /* 0x0000dc1c01007387 */ /* 0x0041e80000100800 */
[----:B0-----:R-:W2:Y:S04]  /*15d60*/  LDL.LU R28, [R1+0x2240] ;  /* 0x00224000011c7983 */ /* 0x001ea80000300800 */
[----:B------:R-:W3:Y:S01]  /*15d70*/  LDL R5, [R1+0x7a0] ;  /* 0x0007a00001057983 */ /* 0x000ee20000100800 */
[----:B------:R-:W-:-:S03]  /*15d80*/  @P1 IMAD.MOV.U32 R4, RZ, RZ, R3 ;  /* 0x000000ffff041224 */ /* 0x000fc600078e0003 */
[----:B------:R-:W4:Y:S01]  /*15d90*/  LDL R3, [R1+0x784] ;  /* 0x0007840001037983 */ /* 0x000f220000100800 */
[----:B--2---:R-:W-:-:S06]  /*15da0*/  PRMT R28, RZ, 0x7610, R28 ;  /* 0x00007610ff1c7816 */ /* 0x004fcc000000001c */
[----:B---3--:R-:W2:Y:S04]  /*15db0*/  @P1 LDG.E.U16 R28, desc[UR8][R4.64] ;  /* 0x00000008041c1981 */ /* 0x008ea8000c1e1500 */
        /* <DEDUP_REMOVED lines=9> */
[----:B------:R0:W3:Y:S04]  /*15e50*/  @P1 LDG.E.U16 R0, desc[UR8][R4.64] ;  /* 0x0000000804001981 */ /* 0x0000e8000c1e1500 */
[----:B------:R-:W2:Y:S01]  /*15e60*/  LDL R5, [R1+0x790] ;  /* 0x0007900001057983 */ /* 0x000ea20000100800 */
[----:B------:R-:W-:Y:S01]  /*15e70*/  PRMT R25, RZ, 0x7610, R25 ;  /* 0x00007610ff197816 */ /* 0x000fe20000000019 */
[----:B0-----:R-:W-:Y:S02]  /*15e80*/  @P0 IMAD.MOV.U32 R4, RZ, RZ, R22 ;  /* 0x000000ffff040224 */ /* 0x001fe400078e0016 */
[----:B------:R-:W3:Y:S04]  /*15e90*/  LDL R22, [R1+0xf60] ;  /* 0x000f600001167983 */ /* 0x000ee80000100800 */
[----:B--2---:R-:W2:Y:S04]  /*15ea0*/  @P0 LDG.E.U16 R25, desc[UR8][R4.64] ;  /* 0x0000000804190981 */ /* 0x004ea8000c1e1500 */
[----:B--2---:R0:W-:Y:S04]  /*15eb0*/  STL [R1+0xd0], R25 ;  /* 0x0000d01901007387 */ /* 0x0041e80000100800 */
[----:B------:R-:W2:Y:S04]  /*15ec0*/  LDL R4, [R1+0x788] ;  /* 0x0007880001047983 */ /* 0x000ea80000100800 */
[----:B------:R-:W2:Y:S01]  /*15ed0*/  LDL R5, [R1+0x78c] ;  /* 0x00078c0001057983 */ /* 0x000ea20000100800 */
[----:B------:R-:W-:Y:S01]  /*15ee0*/  PRMT R28, RZ, 0x7610, R28 ;  /* 0x00007610ff1c7816 */ /* 0x000fe2000000001c */
[----:B0-----:R-:W0:Y:S01]  /*15ef0*/  S2R R25, SR_TID.X ;  /* 0x0000000000197919 */ /* 0x001e220000002100 */
[----:B--2---:R-:W-:-:S04]  /*15f00*/  @P0 LOP3.LUT R5, R5, R4, RZ, 0x3c, !PT ;  /* 0x0000000405050212 */ /* 0x004fc800078e3cff */
[----:B------:R-:W-:-:S04]  /*15f10*/  @P0 LOP3.LUT R4, R5, R4, RZ, 0x3c, !PT ;  /* 0x0000000405040212 */ /* 0x000fc800078e3cff */
[----:B------:R-:W-:-:S05]  /*15f20*/  @P0 LOP3.LUT R5, R5, R4, RZ, 0x3c, !PT ;  /* 0x0000000405050212 */ /* 0x000fca00078e3cff */
[----:B------:R-:W2:Y:S01]  /*15f30*/  @P0 LDG.E.U16 R28, desc[UR8][R4.64] ;  /* 0x00000008041c0981 */ /* 0x000ea2000c1e1500 */
[----:B0-----:R-:W-:Y:S02]  /*15f40*/  LOP3.LUT R25, R25, 0x3f, RZ, 0xc0, !PT ;  /* 0x0000003f19197812 */ /* 0x001fe400078ec0ff */
[----:B------:R-:W-:Y:S02]  /*15f50*/  ISETP.GT.AND P1, PT, R2, 0x3f, PT ;  /* 0x0000003f0200780c */ /* 0x000fe40003f24270 */
[----:B------:R-:W-:Y:S01]  /*15f60*/  ISETP.GE.AND P0, PT, R25, R2, PT ;  /* 0x000000021900720c */ /* 0x000fe20003f06270 */
[----:B--2---:R0:W-:Y:S04]  /*15f70*/  STL [R1+0xcc], R28 ;  /* 0x0000cc1c01007387 */ /* 0x0041e80000100800 */
[----:B0-----:R-:W2:Y:S04]  /*15f80*/  LDL.LU R28, [R1+0x2238] ;  /* 0x00223800011c7983 */ /* 0x001ea80000300800 */
[----:B------:R-:W4:Y:S02]  /*15f90*/  LDL R2, [R1+0x780] ;  /* 0x0007800001027983 */ /* 0x000f240000100800 */
[----:B----4-:R-:W-:-:S04]  /*15fa0*/  @P1 LOP3.LUT R3, R3, R2, RZ, 0x3c, !PT ;  /* 0x0000000203031212 */ /* 0x010fc800078e3cff */
[C---:B------:R-:W-:Y:S02]  /*15fb0*/  @P1 LOP3.LUT R2, R3.reuse, R2, RZ, 0x3c, !PT ;  /* 0x0000000203021212 */ /* 0x040fe400078e3cff */
[----:B--2---:R-:W-:Y:S02]  /*15fc0*/  PRMT R28, RZ, 0x7610, R28 ;  /* 0x00007610ff1c7816 */ /* 0x004fe4000000001c */
[----:B------:R-:W-:-:S05]  /*15fd0*/  @P1 LOP3.LUT R3, R3, R2, RZ, 0x3c, !PT ;  /* 0x0000000203031212 */ /* 0x000fca00078e3cff */
[----:B------:R-:W2:Y:S04]  /*15fe0*/  @P1 LDG.E.U16 R28, desc[UR8][R2.64] ;  /* 0x00000008021c1981 */ /* 0x000ea8000c1e1500 */
[----:B--2---:R0:W-:Y:S04]  /*15ff0*/  STL [R1+0xc8], R28 ;  /* 0x0000c81c01007387 */ /* 0x0041e80000100800 */
[----:B0-----:R-:W2:Y:S04]  /*16000*/  LDL.LU R28, [R1+0x2234] ;  /* 0x00223400011c7983 */ /* 0x001ea80000300800 */
[----:B------:R-:W4:Y:S04]  /*16010*/  LDL R2, [R1+0x778] ;  /* 0x0007780001027983 */ /* 0x000f280000100800 */
[----:B------:R-:W4:Y:S01]  /*16020*/  LDL R3, [R1+0x77c] ;  /* 0x00077c0001037983 */ /* 0x000f220000100800 */
[----:B------:R-:W-:-:S02]  /*16030*/  PRMT R17, RZ, 0x7610, R17 ;  /* 0x00007610ff117816 */ /* 0x000fc40000000011 */
[----:B----4-:R-:W-:-:S04]  /*16040*/  @P1 LOP3.LUT R3, R3, R2, RZ, 0x3c, !PT ;  /* 0x0000000203031212 */ /* 0x010fc800078e3cff */
[----:B------:R-:W-:-:S04]  /*16050*/  @P1 LOP3.LUT R2, R3, R2, RZ, 0x3c, !PT ;  /* 0x0000000203021212 */ /* 0x000fc800078e3cff */
[----:B------:R-:W-:-:S05]  /*16060*/  @P1 LOP3.LUT R3, R3, R2, RZ, 0x3c, !PT ;  /* 0x0000000203031212 */ /* 0x000fca00078e3cff */
[----:B------:R3:W4:Y:S04]  /*16070*/  @P1 LDG.E.U16 R17, desc[UR8][R2.64] ;  /* 0x0000000802111981 */ /* 0x000728000c1e1500 */
[----:B------:R-:W2:Y:S01]  /*16080*/  LDL R3, [R1+0xf48] ;  /* 0x000f480001037983 */ /* 0x000ea20000100800 */
[----:B------:R-:W-:Y:S01]  /*16090*/  PRMT R16, RZ, 0x7610, R16 ;  /* 0x00007610ff107816 */ /* 0x000fe20000000010 */
[----:B---3--:R-:W-:Y:S01]  /*160a0*/  @!P0 IMAD.MOV.U32 R2, RZ, RZ, R22 ;  /* 0x000000ffff028224 */ /* 0x008fe200078e0016 */
[----:B------:R-:W-:Y:S06]  /*160b0*/  BAR.SYNC.DEFER_BLOCKING 0x0 ;  /* 0x0000000000007b1d */ /* 0x000fec0000010000 */
[----:B----4-:R0:W-:Y:S04]  /*160c0*/  STL [R1+0xc4], R17 ;  /* 0x0000c41101007387 */ /* 0x0101e80000100800 */
[----:B0-----:R-:W3:Y:S04]  /*160d0*/  LDL.LU R17, [R1+0x1c] ;  /* 0x00001c0001117983 */ /* 0x001ee80000300800 */
[----:B--2---:R-:W2:Y:S01]  /*160e0*/  @!P0 LDG.E.U16 R16, desc[UR8][R2.64] ;  /* 0x0000000802108981 */ /* 0x004ea2000c1e1500 */
[----:B------:R-:W-:-:S03]  /*160f0*/  PRMT R23, RZ, 0x7610, R23 ;  /* 0x00007610ff177816 */ /* 0x000fc60000000017 */
[----:B------:R-:W4:Y:S04]  /*16100*/  LDL R22, [R1+0xdb4] ;  /* 0x000db40001167983 */ /* 0x000f280000100800 */
[----:B------:R-:W3:Y:S04]  /*16110*/  LDL R2, [R1+0xeb0] ;  /* 0x000eb00001027983 */ /* 0x000ee80000100800 */
[----:B------:R-:W3:Y:S04]  /*16120*/  LDL R3, [R1+0xeb4] ;  /* 0x000eb40001037983 */ /* 0x000ee80000100800 */
[----:B--2---:R0:W-:Y:S04]  /*16130*/  STL [R1+0xc0], R16 ;  /* 0x0000c01001007387 */ /* 0x0041e80000100800 */
[----:B0-----:R-:W2:Y:S01]  /*16140*/  LDL.LU R16, [R1+0x20] ;  /* 0x0000200001107983 */ /* 0x001ea20000300800 */
[----:B---3--:R-:W-:-:S04]  /*16150*/  @!P0 LOP3.LUT R3, R3, R2, RZ, 0x3c, !PT ;  /* 0x0000000203038212 */ /* 0x008fc800078e3cff */
[----:B------:R-:W-:-:S04]  /*16160*/  @!P0 LOP3.LUT R2, R3, R2, RZ, 0x3c, !PT ;  /* 0x0000000203028212 */ /* 0x000fc800078e3cff */
[----:B------:R-:W-:-:S05]  /*16170*/  @!P0 LOP3.LUT R3, R3, R2, RZ, 0x3c, !PT ;  /* 0x0000000203038212 */ /* 0x000fca00078e3cff */
[----:B------:R-:W3:Y:S04]  /*16180*/  @!P0 LDG.E.U16 R23, desc[UR8][R2.64] ;  /* 0x0000000802178981 */ /* 0x000ee8000c1e1500 */
[----:B------:R-:W2:Y:S04]  /*16190*/  LDL R2, [R1+0xe70] ;  /* 0x000e700001027983 */ /* 0x000ea80000100800 */
[----:B------:R-:W2:Y:S01]  /*161a0*/  LDL R3, [R1+0xe74] ;  /* 0x000e740001037983 */ /* 0x000ea20000100800 */
[----:B------:R-:W-:-:S03]  /*161b0*/  PRMT R28, RZ, 0x7610, R28 ;  /* 0x00007610ff1c7816 */ /* 0x000fc6000000001c */
[----:B---3--:R0:W-:Y:S04]  /*161c0*/  STL [R1+0xbc], R23 ;  /* 0x0000bc1701007387 */ /* 0x0081e80000100800 */
[----:B0-----:R-:W3:Y:S01]  /*161d0*/  LDL.LU R23, [R1+0xc] ;  /* 0x00000c0001177983 */ /* 0x001ee20000300800 */
[----:B--2---:R-:W-:-:S04]  /*161e0*/  @!P0 LOP3.LUT R3, R3, R2, RZ, 0x3c, !PT ;  /* 0x0000000203038212 */ /* 0x004fc800078e3cff */
[----:B------:R-:W-:-:S04]  /*161f0*/  @!P0 LOP3.LUT R2, R3, R2, RZ, 0x3c, !PT ;  /* 0x0000000203028212 */ /* 0x000fc800078e3cff */
[----:B------:R-:W-:-:S05]  /*16200*/  @!P0 LOP3.LUT R3, R3, R2, RZ, 0x3c, !PT ;  /* 0x0000000203038212 */ /* 0x000fca00078e3cff */
[----:B------:R0:W2:Y:S04]  /*16210*/  @!P0 LDG.E.U16 R28, desc[UR8][R2.64] ;  /* 0x00000008021c8981 */ /* 0x0000a8000c1e1500 */
[----:B------:R-:W0:Y:S04]  /*16220*/  LDL R2, [R1+0xe30] ;  /* 0x000e300001027983 */ /* 0x000e280000100800 */
[----:B------:R-:W0:Y:S01]  /*16230*/  LDL R3, [R1+0xe34] ;  /* 0x000e340001037983 */ /* 0x000e220000100800 */
[----:B------:R-:W-:Y:S02]  /*16240*/  PRMT R24, RZ, 0x7610, R24 ;  /* 0x00007610ff187816 */ /* 0x000fe40000000018 */
[----:B0-----:R-:W-:-:S04]  /*16250*/  @!P0 LOP3.LUT R3, R3, R2, RZ, 0x3c, !PT ;  /* 0x0000000203038212 */ /* 0x001fc800078e3cff */
[----:B------:R-:W-:-:S04]  /*16260*/  @!P0 LOP3.LUT R2, R3, R2, RZ, 0x3c, !PT ;  /* 0x0000000203028212 */ /* 0x000fc800078e3cff */
[----:B------:R-:W-:-:S05]  /*16270*/  @!P0 LOP3.LUT R3, R3, R2, RZ, 0x3c, !PT ;  /* 0x0000000203038212 */ /* 0x000fca00078e3cff */
[----:B------:R-:W3:Y:S04]  /*16280*/  @!P0 LDG.E.U16 R24, desc[UR8][R2.64] ;  /* 0x0000000802188981 */ /* 0x000ee8000c1e1500 */
[----:B--2---:R0:W-:Y:S04]  /*16290*/  STL [R1+0xb8], R28 ;  /* 0x0000b81c01007387 */ /* 0x0041e80000100800 */
[----:B0-----:R-:W2:Y:S04]  /*162a0*/  LDL.LU R28, [R1+0x10] ;  /* 0x00001000011c7983 */ /* 0x001ea80000300800 */
[----:B---3--:R0:W-:Y:S04]  /*162b0*/  STL [R1+0xb4], R24 ;  /* 0x0000b41801007387 */ /* 0x0081e80000100800 */
[----:B0-----:R-:W3:Y:S04]  /*162c0*/  LDL.LU R24, [R1+0x2230] ;  /* 0x0022300001187983 */ /* 0x001ee80000300800 */
[----:B------:R-:W2:Y:S04]  /*162d0*/  LDL R2, [R1+0xdf0] ;  /* 0x000df00001027983 */ /* 0x000ea80000100800 */
[----:B------:R-:W2:Y:S01]  /*162e0*/  LDL R3, [R1+0xdf4] ;  /* 0x000df40001037983 */ /* 0x000ea20000100800 */
[----:B---3--:R-:W-:-:S02]  /*162f0*/  PRMT R24, RZ, 0x7610, R24 ;  /* 0x00007610ff187816 */ /* 0x008fc40000000018 */
[----:B--2---:R-:W-:-:S04]  /*16300*/  @!P0 LOP3.LUT R3, R3, R2, RZ, 0x3c, !PT ;  /* 0x0000000203038212 */ /* 0x004fc800078e3cff */
[----:B------:R-:W-:-:S04]  /*16310*/  @!P0 LOP3.LUT R2, R3, R2, RZ, 0x3c, !PT ;  /* 0x0000000203028212 */ /* 0x000fc800078e3cff */
[----:B------:R-:W-:-:S05]  /*16320*/  @!P0 LOP3.LUT R3, R3, R2, RZ, 0x3c, !PT ;  /* 0x0000000203038212 */ /* 0x000fca00078e3cff */
[----:B------:R-:W2:Y:S04]  /*16330*/  @!P0 LDG.E.U16 R24, desc[UR8][R2.64] ;  /* 0x0000000802188981 */ /* 0x000ea8000c1e1500 */
[----:B--2---:R0:W-:Y:S04]  /*16340*/  STL [R1+0xb0], R24 ;  /* 0x0000b01801007387 */ /* 0x0041e80000100800 */
[----:B0-----:R-:W2:Y:S04]  /*16350*/  LDL.LU R24, [R1+0x222c] ;  /* 0x00222c0001187983 */ /* 0x001ea80000300800 */
[----:B------:R-:W3:Y:S01]  /*16360*/  LDL R3, [R1+0xdb0] ;  /* 0x000db00001037983 */ /* 0x000ee20000100800 */
[----:B----4-:R-:W-:-:S03]  /*16370*/  @!P0 IMAD.MOV.U32 R2, RZ, RZ, R22 ;  /* 0x000000ffff028224 */ /* 0x010fc600078e0016 */
[----:B------:R-:W4:Y:S01]  /*16380*/  LDL.LU R22, [R1] ;  /* 0x0000000001167983 */ /* 0x000f220000300800 */
[----:B--2---:R-:W-:-:S06]  /*16390*/  PRMT R24, RZ, 0x7610, R24 ;  /* 0x00007610ff187816 */ /* 0x004fcc0000000018 */
[----:B---3--:R-:W2:Y:S04]  /*163a0*/  @!P0 LDG.E.U16 R24, desc[UR8][R2.64] ;  /* 0x0000000802188981 */ /* 0x008ea8000c1e1500 */
[----:B--2---:R0:W-:Y:S04]  /*163b0*/  STL [R1+0xac], R24 ;  /* 0x0000ac1801007387 */ /* 0x0041e80000100800 */
[----:B0-----:R-:W2:Y:S04]  /*163c0*/  LDL.LU R24, [R1+0x2228] ;  /* 0x0022280001187983 */ /* 0x001ea80000300800 */
[----:B------:R-:W3:Y:S04]  /*163d0*/  LDL R2, [R1+0xd70] ;  /* 0x000d700001027983 */ /* 0x000ee80000100800 */
[----:B------:R-:W3:Y:S01]  /*163e0*/  LDL R3, [R1+0xd74] ;  /* 0x000d740001037983 */ /* 0x000ee20000100800 */
[----:B--2---:R-:W-:-:S02]  /*163f0*/  PRMT R24, RZ, 0x7610, R24 ;  /* 0x00007610ff187816 */ /* 0x004fc40000000018 */
[----:B---3--:R-:W-:-:S04]  /*16400*/  @!P0 LOP3.LUT R3, R3, R2, RZ, 0x3c, !PT ;  /* 0x0000000203038212 */ /* 0x008fc800078e3cff */
[----:B------:R-:W-:-:S04]  /*16410*/  @!P0 LOP3.LUT R2, R3, R2, RZ, 0x3c, !PT ;  /* 0x0000000203028212 */ /* 0x000fc800078e3cff */
[----:B------:R-:W-:-:S05]  /*16420*/  @!P0 LOP3.LUT R3, R3, R2, RZ, 0x3c, !PT ;  /* 0x0000000203038212 */ /* 0x000fca00078e3cff */
[----:B------:R-:W2:Y:S04]  /*16430*/  @!P0 LDG.E.U16 R24, desc[UR8][R2.64] ;  /* 0x0000000802188981 */ /* 0x000ea8000c1e1500 */
        /* <DEDUP_REMOVED lines=8> */
[----:B------:R-:W2:Y:S01]  /*164c0*/  @!P0 LDG.E.U16 R24, desc[UR8][R2.64] ;  /* 0x0000000802188981 */ /* 0x000ea2000c1e1500 */
[----:B------:R-:W-:-:S05]  /*164d0*/  IMAD.SHL.U32 R25, R25, 0x2, RZ ;  /* 0x0000000219197824 */ /* 0x000fca00078e00ff */
[----:B------:R-:W-:Y:S04]  /*164e0*/  STS.U16 [R25+UR5], R17 ;  /* 0x0000001119007988 */ /* 0x000fe80008000405 */
[----:B--2---:R0:W-:Y:S04]  /*164f0*/  STL [R1+0xa4], R24 ;  /* 0x0000a41801007387 */ /* 0x0041e80000100800 */
[----:B0-----:R-:W2:Y:S04]  /*16500*/  LDL.LU R24, [R1+0x2220] ;  /* 0x0022200001187983 */ /* 0x001ea80000300800 */
[----:B------:R-:W3:Y:S04]  /*16510*/  LDL R2, [R1+0xcf0] ;  /* 0x000cf00001027983 */ /* 0x000ee80000100800 */
[----:B------:R-:W3:Y:S04]  /*16520*/  LDL R3, [R1+0xcf4] ;  /* 0x000cf40001037983 */ /* 0x000ee80000100800 */
[----:B------:R-:W2:Y:S01]  /*16530*/  LDL.LU R17, [R1+0x221c] ;  /* 0x00221c0001117983 */ /* 0x000ea20000300800 */
[----:B---3--:R-:W-:-:S04]  /*16540*/  @!P0 LOP3.LUT R3, R3, R2, RZ, 0x3c, !PT ;  /* 0x0000000203038212 */ /* 0x008fc800078e3cff */
[C---:B------:R-:W-:Y:S02]  /*16550*/  @!P0 LOP3.LUT R2, R3.reuse, R2, RZ, 0x3c, !PT ;  /* 0x0000000203028212 */ /* 0x040fe400078e3cff */
[----:B--2---:R-:W-:Y:S02]  /*16560*/  PRMT R17, RZ, 0x7610, R17 ;  /* 0x00007610ff117816 */ /* 0x004fe40000000011 */
[----:B------:R-:W-:-:S05]  /*16570*/  @!P0 LOP3.LUT R3, R3, R2, RZ, 0x3c, !PT ;  /* 0x0000000203038212 */ /* 0x000fca00078e3cff */
[----:B------:R-:W2:Y:S04]  /*16580*/  @!P0 LDG.E.U16 R17, desc[UR8][R2.64] ;  /* 0x0000000802118981 */ /* 0x000ea8000c1e1500 */
[----:B------:R-:W-:Y:S04]  /*16590*/  STS.U16 [R25+UR5+0x80], R16 ;  /* 0x0000801019007988 */ /* 0x000fe80008000405 */
        /* <DEDUP_REMOVED lines=32> */
[----:B--2---:R0:W-:Y:S04]  /*167a0*/  STL [R1+0x94], R28 ;  /* 0x0000941c01007387 */ /* 0x0041e80000100800 */
[----:B0-----:R-:W2:Y:S04]  /*167b0*/  LDL.LU R28, [R1+0x2200] ;  /* 0x00220000011c7983 */ /* 0x001ea80000300800 */
[----:B------:R-:W3:Y:S04]  /*167c0*/  LDL R2, [R1+0xbf0] ;  /* 0x000bf00001027983 */ /* 0x000ee80000100800 */
[----:B------:R-:W3:Y:S01]  /*167d0*/  LDL R3, [R1+0xbf4] ;  /* 0x000bf40001037983 */ /* 0x000ee20000100800 */
[----:B------:R-:W-:-:S02]  /*167e0*/  PRMT R23, RZ, 0x7610, R23 ;  /* 0x00007610ff177816 */ /* 0x000fc40000000017 */
[----:B---3--:R-:W-:-:S04]  /*167f0*/  @!P0 LOP3.LUT R3, R3, R2, RZ, 0x3c, !PT ;  /* 0x0000000203038212 */ /* 0x008fc800078e3cff */
[----:B------:R-:W-:-:S04]  /*16800*/  @!P0 LOP3.LUT R2, R3, R2, RZ, 0x3c, !PT ;  /* 0x0000000203028212 */ /* 0x000fc800078e3cff */
[----:B------:R-:W-:-:S05]  /*16810*/  @!P0 LOP3.LUT R3, R3, R2, RZ, 0x3c, !PT ;  /* 0x0000000203038212 */ /* 0x000fca00078e3cff */
[----:B------:R-:W3:Y:S04]  /*16820*/  @!P0 LDG.E.U16 R23, desc[UR8][R2.64] ;  /* 0x0000000802178981 */ /* 0x000ee8000c1e1500 */
[----:B--2---:R-:W-:Y:S04]  /*16830*/  STS.U16 [R25+UR5+0x1000], R28 ;  /* 0x0010001c19007988 */ /* 0x004fe80008000405 */
[----:B----4-:R-:W-:Y:S04]  /*16840*/  STS.U16 [R25+UR5+0x1080], R22 ;  /* 0x0010801619007988 */ /* 0x010fe80008000405 */
[----:B---3--:R0:W-:Y:S04]  /*16850*/  STL [R1+0x90], R23 ;  /* 0x0000901701007387 */ /* 0x0081e80000100800 */
[----:B0-----:R-:W2:Y:S04]  /*16860*/  LDL.LU R23, [R1+0x21fc] ;  /* 0x0021fc0001177983 */ /* 0x001ea80000300800 */
[----:B------:R-:W3:Y:S04]  /*16870*/  LDL R2, [R1+0xbb0] ;  /* 0x000bb00001027983 */ /* 0x000ee80000100800 */
[----:B------:R-:W3:Y:S04]  /*16880*/  LDL R3, [R1+0xbb4] ;  /* 0x000bb40001037983 */ /* 0x000ee80000100800 */
[----:B------:R-:W4:Y:S01]  /*16890*/  LDL.LU R22, [R1+0x21f8] ;  /* 0x0021f80001167983 */ /* 0x000f220000300800 */
[----:B---3--:R-:W-:-:S04]  /*168a0*/  @!P0 LOP3.LUT R3, R3, R2, RZ, 0x3c, !PT ;  /* 0x0000000203038212 */ /* 0x008fc800078e3cff */
[C---:B------:R-:W-:Y:S02]  /*168b0*/  @!P0 LOP3.LUT R2, R3.reuse, R2, RZ, 0x3c, !PT ;  /* 0x0000000203028212 */ /* 0x040fe400078e3cff */
[----:B----4-:R-:W-:Y:S02]  /*168c0*/  PRMT R22, RZ, 0x7610, R22 ;  /* 0x00007610ff167816 */ /* 0x010fe40000000016 */
[----:B------:R-:W-:-:S05]  /*168d0*/  @!P0 LOP3.LUT R3, R3, R2, RZ, 0x3c, !PT ;  /* 0x0000000203038212 */ /* 0x000fca00078e3cff */
[----:B------:R-:W3:Y:S04]  /*168e0*/  @!P0 LDG.E.U16 R22, desc[UR8][R2.64] ;  /* 0x0000000802168981 */ /* 0x000ee8000c1e1500 */
[----:B---3--:R0:W-:Y:S04]  /*168f0*/  STL [R1+0x8c], R22 ;  /* 0x00008c1601007387 */ /* 0x0081e80000100800 */
[----:B0-----:R-:W3:Y:S04]  /*16900*/  LDL.LU R22, [R1+0x21f4] ;  /* 0x0021f40001167983 */ /* 0x001ee80000300800 */
[----:B------:R-:W4:Y:S04]  /*16910*/  LDL R2, [R1+0xb88] ;  /* 0x000b880001027983 */ /* 0x000f280000100800 */
[----:B------:R-:W4:Y:S01]  /*16920*/  LDL R3, [R1+0xefc] ;  /* 0x000efc0001037983 */ /* 0x000f220000100800 */
[----:B------:R-:W-:-:S02]  /*16930*/  PRMT R20, RZ, 0x7610, R20 ;  /* 0x00007610ff147816 */ /* 0x000fc40000000014 */
[----:B----4-:R-:W-:-:S04]  /*16940*/  @!P0 LOP3.LUT R3, R3, R2, RZ, 0x3c, !PT ;  /* 0x0000000203038212 */ /* 0x010fc800078e3cff */
[----:B------:R-:W-:-:S04]  /*16950*/  @!P0 LOP3.LUT R2, R3, R2, RZ, 0x3c, !PT ;  /* 0x0000000203028212 */ /* 0x000fc800078e3cff */
[----:B------:R-:W-:-:S05]  /*16960*/  @!P0 LOP3.LUT R3, R3, R2, RZ, 0x3c, !PT ;  /* 0x0000000203038212 */ /* 0x000fca00078e3cff */
[----:B------:R-:W4:Y:S04]  /*16970*/  @!P0 LDG.E.U16 R20, desc[UR8][R2.64] ;  /* 0x0000000802148981 */ /* 0x000f28000c1e1500 */
[----:B------:R-:W2:Y:S04]  /*16980*/  LDL R2, [R1+0xf00] ;  /* 0x000f000001027983 */ /* 0x000ea80000100800 */
[----:B------:R-:W2:Y:S01]  /*16990*/  LDL R3, [R1+0xf3c] ;  /* 0x000f3c0001037983 */ /* 0x000ea20000100800 */
[----:B------:R-:W-:-:S03]  /*169a0*/  PRMT R27, RZ, 0x7610, R27 ;  /* 0x00007610ff1b7816 */ /* 0x000fc6000000001b */
[----:B----4-:R0:W-:Y:S01]  /*169b0*/  STL [R1+0x88], R20 ;  /* 0x0000881401007387 */ /* 0x0101e20000100800 */
[----:B------:R-:W-:-:S03]  /*169c0*/  PRMT R17, RZ, 0x7610, R17 ;  /* 0x00007610ff117816 */ /* 0x000fc60000000011 */
[----:B0-----:R-:W4:Y:S01]  /*169d0*/  LDL R20, [R1+0xe6c] ;  /* 0x000e6c0001147983 */ /* 0x001f220000100800 */
[----:B--2---:R-:W-:-:S04]  /*169e0*/  @!P0 LOP3.LUT R3, R3, R2, RZ, 0x3c, !PT ;  /* 0x0000000203038212 */ /* 0x004fc800078e3cff */
[----:B------:R-:W-:-:S04]  /*169f0*/  @!P0 LOP3.LUT R2, R3, R2, RZ, 0x3c, !PT ;  /* 0x0000000203028212 */ /* 0x000fc800078e3cff */
[----:B------:R-:W-:-:S05]  /*16a00*/  @!P0 LOP3.LUT R3, R3, R2, RZ, 0x3c, !PT ;  /* 0x0000000203038212 */ /* 0x000fca00078e3cff */
[----:B------:R0:W2:Y:S04]  /*16a10*/  @!P0 LDG.E.U16 R27, desc[UR8][R2.64] ;  /* 0x00000008021b8981 */ /* 0x0000a8000c1e1500 */
[----:B------:R-:W0:Y:S04]  /*16a20*/  LDL R2, [R1+0x774] ;  /* 0x0007740001027983 */ /* 0x000e280000100800 */
[----:B------:R-:W0:Y:S02]  /*16a30*/  LDL R3, [R1+0xb80] ;  /* 0x000b800001037983 */ /* 0x000e240000100800 */
[----:B0-----:R-:W-:-:S04]  /*16a40*/  @!P0 LOP3.LUT R3, R3, R2, RZ, 0x3c, !PT ;  /* 0x0000000203038212 */ /* 0x001fc800078e3cff */
[----:B------:R-:W-:-:S04]  /*16a50*/  @!P0 LOP3.LUT R2, R3, R2, RZ, 0x3c, !PT ;  /* 0x0000000203028212 */ /* 0x000fc800078e3cff */
[----:B------:R-:W-:-:S05]  /*16a60*/  @!P0 LOP3.LUT R3, R3, R2, RZ, 0x3c, !PT ;  /* 0x0000000203038212 */ /* 0x000fca00078e3cff */
[----:B------:R-:W3:Y:S04]  /*16a70*/  @!P0 LDG.E.U16 R17, desc[UR8][R2.64] ;  /* 0x0000000802118981 */ /* 0x000ee8000c1e1500 */
[----:B--2---:R0:W-:Y:S04]  /*16a80*/  STL [R1+0x84], R27 ;  /* 0x0000841b01007387 */ /* 0x0041e80000100800 */
[----:B0-----:R-:W2:Y:S04]  /*16a90*/  LDL R27, [R1+0xe2c] ;  /* 0x000e2c00011b7983 */ /* 0x001ea80000100800 */
[----:B---3--:R0:W-:Y:S04]  /*16aa0*/  STL [R1+0x80], R17 ;  /* 0x0000801101007387 */ /* 0x0081e80000100800 */
[----:B0-----:R-:W3:Y:S04]  /*16ab0*/  LDL.LU R17, [R1+0x21f0] ;  /* 0x0021f00001117983 */ /* 0x001ee80000300800 */
[----:B------:R-:W2:Y:S04]  /*16ac0*/  LDL R2, [R1+0xea8] ;  /* 0x000ea80001027983 */ /* 0x000ea80000100800 */
[----:B------:R-:W2:Y:S01]  /*16ad0*/  LDL R3, [R1+0xeac] ;  /* 0x000eac0001037983 */ /* 0x000ea20000100800 */
[----:B------:R-:W-:-:S02]  /*16ae0*/  PRMT R24, RZ, 0x7610, R24 ;  /* 0x00007610ff187816 */ /* 0x000fc40000000018 */
[----:B--2---:R-:W-:-:S04]  /*16af0*/  @!P0 LOP3.LUT R3, R3, R2, RZ, 0x3c, !PT ;  /* 0x0000000203038212 */ /* 0x004fc800078e3cff */
[----:B------:R-:W-:-:S04]  /*16b00*/  @!P0 LOP3.LUT R2, R3, R2, RZ, 0x3c, !PT ;  /* 0x0000000203028212 */ /* 0x000fc800078e3cff */
[----:B------:R-:W-:-:S05]  /*16b10*/  @!P0 LOP3.LUT R3, R3, R2, RZ, 0x3c, !PT ;  /* 0x0000000203038212 */ /* 0x000fca00078e3cff */
[----:B------:R0:W2:Y:S02]  /*16b20*/  @!P0 LDG.E.U16 R24, desc[UR8][R2.64] ;  /* 0x0000000802188981 */ /* 0x0000a4000c1e1500 */
[----:B0-----:R-:W0:Y:S02]  /*16b30*/  S2R R3, SR_TID.X ;  /* 0x0000000000037919 */ /* 0x001e240000002100 */
[----:B0-----:R-:W-:Y:S01]  /*16b40*/  LOP3.LUT R2, R3, 0x3f, RZ, 0xc0, !PT ;  /* 0x0000003f03027812 */ /* 0x001fe200078ec0ff */
[----:B--2---:R0:W-:Y:S04]  /*16b50*/  STL [R1+0x7c], R24 ;  /* 0x00007c1801007387 */ /* 0x0041e80000100800 */
[----:B0-----:R-:W2:Y:S04]  /*16b60*/  LDL.LU R24, [R1+0x21ec] ;  /* 0x0021ec0001187983 */ /* 0x001ea80000300800 */
[----:B------:R-:W2:Y:S04]  /*16b70*/  LDL R3, [R1+0xe68] ;  /* 0x000e680001037983 */ /* 0x000ea80000100800 */
[----:B------:R-:W-:Y:S04]  /*16b80*/  STS.U16 [R25+UR5+0x1800], R22 ;  /* 0x0018001619007988 */ /* 0x000fe80008000405 */
[----:B------:R-:W-:Y:S01]  /*16b90*/  STS.U16 [R25+UR5+0x1880], R23 ;  /* 0x0018801719007988 */ /* 0x000fe20008000405 */
[----:B------:R-:W-:-:S03]  /*16ba0*/  PRMT R10, RZ, 0x7610, R10 ;  /* 0x00007610ff0a7816 */ /* 0x000fc6000000000a */
[----:B------:R-:W-:Y:S04]  /*16bb0*/  STS.U16 [R25+UR5+0x2000], R16 ;  /* 0x0020001019007988 */ /* 0x000fe80008000405 */
[----:B---3--:R-:W-:Y:S04]  /*16bc0*/  STS.U16 [R25+UR5+0x2080], R17 ;  /* 0x0020801119007988 */ /* 0x008fe80008000405 */
[----:B------:R0:W-:Y:S02]  /*16bd0*/  STS.U16 [R25+UR5+0x2800], R13 ;  /* 0x0028000d19007988 */ /* 0x0001e40008000405 */
[----:B0-----:R-:W-:-:S02]  /*16be0*/  IMAD.SHL.U32 R13, R2, 0x2, RZ ;  /* 0x00000002020d7824 */ /* 0x001fc400078e00ff */
[----:B----4-:R-:W-:Y:S01]  /*16bf0*/  @!P0 IMAD.MOV.U32 R2, RZ, RZ, R20 ;  /* 0x000000ffff028224 */ /* 0x010fe200078e0014 */
[----:B------:R-:W-:Y:S01]  /*16c00*/  PRMT R15, RZ, 0x7610, R15 ;  /* 0x00007610ff0f7816 */ /* 0x000fe2000000000f */
[----:B------:R-:W3:Y:S04]  /*16c10*/  LDL R20, [R1+0xd6c] ;  /* 0x000d6c0001147983 */ /* 0x000ee80000100800 */
[----:B--2---:R0:W2:Y:S04]  /*16c20*/  @!P0 LDG.E.U16 R10, desc[UR8][R2.64] ;  /* 0x00000008020a8981 */ /* 0x0040a8000c1e1500 */
[----:B------:R-:W4:Y:S01]  /*16c30*/  LDL R3, [R1+0xe28] ;  /* 0x000e280001037983 */ /* 0x000f220000100800 */
[----:B0-----:R-:W-:-:S03]  /*16c40*/  @!P0 IMAD.MOV.U32 R2, RZ, RZ, R27 ;  /* 0x000000ffff028224 */ /* 0x001fc600078e001b */
[----:B--2---:R0:W-:Y:S04]  /*16c50*/  STL [R1+0x78], R10 ;  /* 0x0000780a01007387 */ /* 0x0041e80000100800 */
[----:B0-----:R-:W2:Y:S04]  /*16c60*/  LDL.LU R10, [R1+0x2c] ;  /* 0x00002c00010a7983 */ /* 0x001ea80000300800 */
[----:B------:R-:W2:Y:S04]  /*16c70*/  LDL.LU R27, [R1+0x30] ;  /* 0x00003000011b7983 */ /* 0x000ea80000300800 */
[----:B----4-:R-:W4:Y:S04]  /*16c80*/  @!P0 LDG.E.U16 R15, desc[UR8][R2.64] ;  /* 0x00000008020f8981 */ /* 0x010f28000c1e1500 */
[----:B------:R-:W2:Y:S04]  /*16c90*/  LDL R2, [R1+0xde8] ;  /* 0x000de80001027983 */ /* 0x000ea80000100800 */
[----:B------:R-:W2:Y:S01]  /*16ca0*/  LDL R3, [R1+0xdec] ;  /* 0x000dec0001037983 */ /* 0x000ea20000100800 */
[----:B------:R-:W-:-:S03]  /*16cb0*/  PRMT R14, RZ, 0x7610, R14 ;  /* 0x00007610ff0e7816 */ /* 0x000fc6000000000e */
[----:B----4-:R0:W-:Y:S04]  /*16cc0*/  STL [R1+0x74], R15 ;  /* 0x0000740f01007387 */ /* 0x0101e80000100800 */
[----:B0-----:R-:W4:Y:S01]  /*16cd0*/  LDL.LU R15, [R1+0x24] ;  /* 0x00002400010f7983 */ /* 0x001f220000300800 */
[----:B--2---:R-:W-:-:S04]  /*16ce0*/  @!P0 LOP3.LUT R3, R3, R2, RZ, 0x3c, !PT ;  /* 0x0000000203038212 */ /* 0x004fc800078e3cff */
[----:B------:R-:W-:-:S04]  /*16cf0*/  @!P0 LOP3.LUT R2, R3, R2, RZ, 0x3c, !PT ;  /* 0x0000000203028212 */ /* 0x000fc800078e3cff */
[----:B------:R-:W-:-:S05]  /*16d00*/  @!P0 LOP3.LUT R3, R3, R2, RZ, 0x3c, !PT ;  /* 0x0000000203038212 */ /* 0x000fca00078e3cff */
[----:B------:R-:W2:Y:S04]  /*16d10*/  @!P0 LDG.E.U16 R14, desc[UR8][R2.64] ;  /* 0x00000008020e8981 */ /* 0x000ea8000c1e1500 */
[----:B------:R-:W3:Y:S04]  /*16d20*/  LDL R2, [R1+0xda8] ;  /* 0x000da80001027983 */ /* 0x000ee80000100800 */
[----:B------:R-:W3:Y:S01]  /*16d30*/  LDL R3, [R1+0xdac] ;  /* 0x000dac0001037983 */ /* 0x000ee20000100800 */
[----:B------:R-:W-:-:S03]  /*16d40*/  PRMT R21, RZ, 0x7610, R21 ;  /* 0x00007610ff157816 */ /* 0x000fc60000000015 */
[----:B--2---:R0:W-:Y:S04]  /*16d50*/  STL [R1+0x70], R14 ;  /* 0x0000700e01007387 */ /* 0x0041e80000100800 */
[----:B0-----:R-:W2:Y:S01]  /*16d60*/  LDL.LU R14, [R1+0x28] ;  /* 0x00002800010e7983 */ /* 0x001ea20000300800 */
[----:B---3--:R-:W-:-:S04]  /*16d70*/  @!P0 LOP3.LUT R3, R3, R2, RZ, 0x3c, !PT ;  /* 0x0000000203038212 */ /* 0x008fc800078e3cff */
[----:B------:R-:W-:-:S04]  /*16d80*/  @!P0 LOP3.LUT R2, R3, R2, RZ, 0x3c, !PT ;  /* 0x0000000203028212 */ /* 0x000fc800078e3cff */
[----:B------:R-:W-:-:S05]  /*16d90*/  @!P0 LOP3.LUT R3, R3, R2, RZ, 0x3c, !PT ;  /* 0x0000000203038212 */ /* 0x000fca00078e3cff */
[----:B------:R0:W3:Y:S04]  /*16da0*/  @!P0 LDG.E.U16 R21, desc[UR8][R2.64] ;  /* 0x0000000802158981 */ /* 0x0000e8000c1e1500 */
[----:B------:R-:W2:Y:S01]  /*16db0*/  LDL R3, [R1+0xd68] ;  /* 0x000d680001037983 */ /* 0x000ea20000100800 */
[----:B------:R-:W-:Y:S01]  /*16dc0*/  PRMT R26, RZ, 0x7610, R26 ;  /* 0x00007610ff1a7816 */ /* 0x000fe2000000001a */
[----:B0-----:R-:W-:Y:S02]  /*16dd0*/  @!P0 IMAD.MOV.U32 R2, RZ, RZ, R20 ;  /* 0x000000ffff028224 */ /* 0x001fe400078e0014 */
[----:B---3--:R0:W-:Y:S04]  /*16de0*/  STL [R1+0x6c], R21 ;  /* 0x00006c1501007387 */ /* 0x0081e80000100800 */
[----:B0-----:R-:W3:Y:S04]  /*16df0*/  LDL.LU R21, [R1+0x14] ;  /* 0x0000140001157983 */ /* 0x001ee80000300800 */
[----:B------:R-:W3:Y:S04]  /*16e00*/  LDL.LU R20, [R1+0x18] ;  /* 0x0000180001147983 */ /* 0x000ee80000300800 */
[----:B--2---:R0:W2:Y:S04]  /*16e10*/  @!P0 LDG.E.U16 R26, desc[UR8][R2.64] ;  /* 0x00000008021a8981 */ /* 0x0040a8000c1e1500 */
[----:B------:R-:W0:Y:S04]  /*16e20*/  LDL R2, [R1+0xd28] ;  /* 0x000d280001027983 */ /* 0x000e280000100800 */
[----:B------:R-:W0:Y:S01]  /*16e30*/  LDL R3, [R1+0xd2c] ;  /* 0x000d2c0001037983 */ /* 0x000e220000100800 */
[----:B------:R-:W-:-:S02]  /*16e40*/  PRMT R24, RZ, 0x7610, R24 ;  /* 0x00007610ff187816 */ /* 0x000fc40000000018 */
[----:B0-----:R-:W-:-:S04]  /*16e50*/  @!P0 LOP3.LUT R3, R3, R2, RZ, 0x3c, !PT ;  /* 0x0000000203038212 */ /* 0x001fc800078e3cff */
[----:B------:R-:W-:-:S04]  /*16e60*/  @!P0 LOP3.LUT R2, R3, R2, RZ, 0x3c, !PT ;  /* 0x0000000203028212 */ /* 0x000fc800078e3cff */
[----:B------:R-:W-:-:S05]  /*16e70*/  @!P0 LOP3.LUT R3, R3, R2, RZ, 0x3c, !PT ;  /* 0x0000000203038212 */ /* 0x000fca00078e3cff */
[----:B------:R-:W3:Y:S01]  /*16e80*/  @!P0 LDG.E.U16 R24, desc[UR8][R2.64] ;  /* 0x0000000802188981 */ /* 0x000ee2000c1e1500 */
[----:B------:R-:W-:-:S03]  /*16e90*/  LOP3.LUT R25, R25, 0x10, RZ, 0x3c, !PT ;  /* 0x0000001019197812 */ /* 0x000fc600078e3cff */
[----:B--2---:R0:W-:Y:S04]  /*16ea0*/  STL [R1+0x68], R26 ;  /* 0x0000681a01007387 */ /* 0x0041e80000100800 */
[----:B------:R-:W-:Y:S04]  /*16eb0*/  STS.U16 [R13+UR5+0x2880], R12 ;  /* 0x0028800c0d007988 */ /* 0x000fe80008000405 */
[----:B0-----:R-:W2:Y:S04]  /*16ec0*/  LDL.LU R26, [R1+0x4] ;  /* 0x00000400011a7983 */ /* 0x001ea80000300800 */
[----:B------:R-:W2:Y:S04]  /*16ed0*/  LDL R2, [R1+0xce8] ;  /* 0x000ce80001027983 */ /* 0x000ea80000100800 */
[----:B------:R-:W2:Y:S04]  /*16ee0*/  LDL R3, [R1+0xcec] ;  /* 0x000cec0001037983 */ /* 0x000ea80000100800 */
[----:B------:R-:W-:Y:S04]  /*16ef0*/  STS.U16 [R13+UR5+0x3000], R9 ;  /* 0x003000090d007988 */ /* 0x000fe80008000405 */
[----:B------:R-:W-:Y:S04]  /*16f00*/  STS.U16 [R13+UR5+0x3080], R8 ;  /* 0x003080080d007988 */ /* 0x000fe80008000405 */
[----:B------:R-:W-:Y:S04]  /*16f10*/  STS.U16 [R13+UR5+0x3800], R7 ;  /* 0x003800070d007988 */ /* 0x000fe80008000405 */
[----:B------:R-:W-:Y:S04]  /*16f20*/  STS.U16 [R13+UR5+0x3880], R6 ;  /* 0x003880060d007988 */ /* 0x000fe80008000405 */
[----:B------:R-:W-:Y:S04]  /*16f30*/  STS.U16 [R25+UR5+0x100], R10 ;  /* 0x0001000a19007988 */ /* 0x000fe80008000405 */
[----:B---3--:R0:W-:Y:S04]  /*16f40*/  STL [R1+0x64], R24 ;  /* 0x0000641801007387 */ /* 0x0081e80000100800 */
[----:B0-----:R-:W3:Y:S04]  /*16f50*/  LDL.LU R24, [R1+0x8] ;  /* 0x0000080001187983 */ /* 0x001ee80000300800 */
[----:B------:R-:W3:Y:S01]  /*16f60*/  LDL.LU R10, [R1+0x21e8] ;  /* 0x0021e800010a7983 */ /* 0x000ee20000300800 */
[----:B--2---:R-:W-:-:S04]  /*16f70*/  @!P0 LOP3.LUT R3, R3, R2, RZ, 0x3c, !PT ;  /* 0x0000000203038212 */ /* 0x004fc800078e3cff */
[----:B------:R-:W-:-:S04]  /*16f80*/  @!P0 LOP3.LUT R2, R3, R2, RZ, 0x3c, !PT ;  /* 0x0000000203028212 */ /* 0x000fc800078e3cff */
[----:B------:R-:W-:Y:S02]  /*16f90*/  @!P0 LOP3.LUT R3, R3, R2, RZ, 0x3c, !PT ;  /* 0x0000000203038212 */ /* 0x000fe400078e3cff */
[----:B---3--:R-:W-:-:S06]  /*16fa0*/  PRMT R10, RZ, 0x7610, R10 ;  /* 0x00007610ff0a7816 */ /* 0x008fcc000000000a */
        /* <DEDUP_REMOVED lines=12> */
[----:B----4-:R-:W-:Y:S04]  /*17070*/  STS.U16 [R25+UR5+0x900], R15 ;  /* 0x0009000f19007988 */ /* 0x010fe80008000405 */
[----:B--2---:R0:W-:Y:S04]  /*17080*/  STL [R1+0x4c], R27 ;  /* 0x00004c1b01007387 */ /* 0x0041e80000100800 */
        /* <DEDUP_REMOVED lines=9> */
[----:B------:R-:W-:Y:S04]  /*17120*/  STS.U16 [R25+UR5+0x980], R14 ;  /* 0x0009800e19007988 */ /* 0x000fe80008000405 */
[----:B---3--:R0:W-:Y:S04]  /*17130*/  STL [R1+0x48], R15 ;  /* 0x0000480f01007387 */ /* 0x0081e80000100800 */
[----:B0-----:R-:W3:Y:S04]  /*17140*/  LDL.LU R15, [R1+0x21d4] ;  /* 0x0021d400010f7983 */ /* 0x001ee80000300800 */
[----:B------:R-:W4:Y:S04]  /*17150*/  LDL R2, [R1+0xc28] ;  /* 0x000c280001027983 */ /* 0x000f280000100800 */
[----:B------:R-:W4:Y:S04]  /*17160*/  LDL R3, [R1+0xc2c] ;  /* 0x000c2c0001037983 */ /* 0x000f280000100800 */
[----:B------:R-:W2:Y:S01]  /*17170*/  LDL.LU R14, [R1+0x21d0] ;  /* 0x0021d000010e7983 */ /* 0x000ea20000300800 */
[----:B----4-:R-:W-:-:S04]  /*17180*/  @!P0 LOP3.LUT R3, R3, R2, RZ, 0x3c, !PT ;  /* 0x0000000203038212 */ /* 0x010fc800078e3cff */
[C---:B------:R-:W-:Y:S02]  /*17190*/  @!P0 LOP3.LUT R2, R3.reuse, R2, RZ, 0x3c, !PT ;  /* 0x0000000203028212 */ /* 0x040fe400078e3cff */
[----:B--2---:R-:W-:Y:S02]  /*171a0*/  PRMT R14, RZ, 0x7610, R14 ;  /* 0x00007610ff0e7816 */ /* 0x004fe4000000000e */
[----:B------:R-:W-:-:S05]  /*171b0*/  @!P0 LOP3.LUT R3, R3, R2, RZ, 0x3c, !PT ;  /* 0x0000000203038212 */ /* 0x000fca00078e3cff */
[----:B------:R-:W2:Y:S04]  /*171c0*/  @!P0 LDG.E.U16 R14, desc[UR8][R2.64] ;  /* 0x00000008020e8981 */ /* 0x000ea8000c1e1500 */
[----:B------:R-:W-:Y:S04]  /*171d0*/  STS.U16 [R25+UR5+0x1100], R21 ;  /* 0x0011001519007988 */ /* 0x000fe80008000405 */
[----:B--2---:R0:W-:Y:S04]  /*171e0*/  STL [R1+0x44], R14 ;  /* 0x0000440e01007387 */ /* 0x0041e80000100800 */
[----:B0-----:R-:W2:Y:S04]  /*171f0*/  LDL.LU R14, [R1+0x21cc] ;  /* 0x0021cc00010e7983 */ /* 0x001ea80000300800 */
        /* <DEDUP_REMOVED lines=41> */
[----:B--2---:R0:W-:Y:S04]  /*17490*/  STL [R1+0x34], R24 ;  /* 0x0000341801007387 */ /* 0x0041e80000100800 */
[----:B0-----:R-:W2:Y:S04]  /*174a0*/  LDL.LU R24, [R1+0x21ac] ;  /* 0x0021ac0001187983 */ /* 0x001ea80000300800 */
[----:B------:R-:W4:Y:S04]  /*174b0*/  LDL R2, [R1+0xb7c] ;  /* 0x000b7c0001027983 */ /* 0x000f280000100800 */
[----:B------:R-:W4:Y:S01]  /*174c0*/  LDL R3, [R1+0xecc] ;  /* 0x000ecc0001037983 */ /* 0x000f220000100800 */
[----:B------:R-:W-:-:S02]  /*174d0*/  PRMT R26, RZ, 0x7610, R26 ;  /* 0x00007610ff1a7816 */ /* 0x000fc4000000001a */
[----:B----4-:R-:W-:-:S04]  /*174e0*/  @!P0 LOP3.LUT R3, R3, R2, RZ, 0x3c, !PT ;  /* 0x0000000203038212 */ /* 0x010fc800078e3cff */
[----:B------:R-:W-:-:S04]  /*174f0*/  @!P0 LOP3.LUT R2, R3, R2, RZ, 0x3c, !PT ;  /* 0x0000000203028212 */ /* 0x000fc800078e3cff */
[----:B------:R-:W-:-:S05]  /*17500*/  @!P0 LOP3.LUT R3, R3, R2, RZ, 0x3c, !PT ;  /* 0x0000000203038212 */ /* 0x000fca00078e3cff */
[----:B------:R-:W4:Y:S04]  /*17510*/  @!P0 LDG.E.U16 R26, desc[UR8][R2.64] ;  /* 0x00000008021a8981 */ /* 0x000f28000c1e1500 */
[----:B----4-:R0:W-:Y:S04]  /*17520*/  STL [R1+0x30], R26 ;  /* 0x0000301a01007387 */ /* 0x0101e80000100800 */
[----:B0-----:R-:W4:Y:S04]  /*17530*/  LDL.LU R26, [R1+0x21a8] ;  /* 0x0021a800011a7983 */ /* 0x001f280000300800 */
[----:B------:R-:W2:Y:S04]  /*17540*/  LDL R2, [R1+0xea0] ;  /* 0x000ea00001027983 */ /* 0x000ea80000100800 */
[----:B------:R-:W2:Y:S01]  /*17550*/  LDL R3, [R1+0xea4] ;  /* 0x000ea40001037983 */ /* 0x000ea20000100800 */
[----:B------:R-:W-:-:S02]  /*17560*/  PRMT R12, RZ, 0x7610, R12 ;  /* 0x00007610ff0c7816 */ /* 0x000fc4000000000c */
[----:B--2---:R-:W-:-:S04]  /*17570*/  @!P0 LOP3.LUT R3, R3, R2, RZ, 0x3c, !PT ;  /* 0x0000000203038212 */ /* 0x004fc800078e3cff */
[----:B------:R-:W-:-:S04]  /*17580*/  @!P0 LOP3.LUT R2, R3, R2, RZ, 0x3c, !PT ;  /* 0x0000000203028212 */ /* 0x000fc800078e3cff */
[----:B------:R-:W-:-:S05]  /*17590*/  @!P0 LOP3.LUT R3, R3, R2, RZ, 0x3c, !PT ;  /* 0x0000000203038212 */ /* 0x000fca00078e3cff */
[----:B------:R-:W2:Y:S04]  /*175a0*/  @!P0 LDG.E.U16 R12, desc[UR8][R2.64] ;  /* 0x00000008020c8981 */ /* 0x000ea8000c1e1500 */
[----:B------:R-:W3:Y:S04]  /*175b0*/  LDL R2, [R1+0xe60] ;  /* 0x000e600001027983 */ /* 0x000ee80000100800 */
[----:B------:R-:W3:Y:S01]  /*175c0*/  LDL R3, [R1+0xe64] ;  /* 0x000e640001037983 */ /* 0x000ee20000100800 */
[----:B------:R-:W-:-:S03]  /*175d0*/  PRMT R9, RZ, 0x7610, R9 ;  /* 0x00007610ff097816 */ /* 0x000fc60000000009 */
[----:B--2---:R0:W-:Y:S01]  /*175e0*/  STL [R1+0x2c], R12 ;  /* 0x00002c0c01007387 */ /* 0x0041e20000100800 */
[----:B------:R-:W-:-:S03]  /*175f0*/  PRMT R14, RZ, 0x7610, R14 ;  /* 0x00007610ff0e7816 */ /* 0x000fc6000000000e */
[----:B0-----:R-:W2:Y:S01]  /*17600*/  LDL R12, [R1+0xda4] ;  /* 0x000da400010c7983 */ /* 0x001ea20000100800 */
[----:B---3--:R-:W-:-:S04]  /*17610*/  @!P0 LOP3.LUT R3, R3, R2, RZ, 0x3c, !PT ;  /* 0x0000000203038212 */ /* 0x008fc800078e3cff */
[----:B------:R-:W-:-:S04]  /*17620*/  @!P0 LOP3.LUT R2, R3, R2, RZ, 0x3c, !PT ;  /* 0x0000000203028212 */ /* 0x000fc800078e3cff */
[----:B------:R-:W-:-:S05]  /*17630*/  @!P0 LOP3.LUT R3, R3, R2, RZ, 0x3c, !PT ;  /* 0x0000000203038212 */ /* 0x000fca00078e3cff */
[----:B------:R0:W3:Y:S04]  /*17640*/  @!P0 LDG.E.U16 R9, desc[UR8][R2.64] ;  /* 0x0000000802098981 */ /* 0x0000e8000c1e1500 */
[----:B------:R-:W0:Y:S04]  /*17650*/  LDL R2, [R1+0xe20] ;  /* 0x000e200001027983 */ /* 0x000e280000100800 */
[----:B------:R-:W0:Y:S02]  /*17660*/  LDL R3, [R1+0xe24] ;  /* 0x000e240001037983 */ /* 0x000e240000100800 */
[----:B0-----:R-:W-:-:S04]  /*17670*/  @!P0 LOP3.LUT R3, R3, R2, RZ, 0x3c, !PT ;  /* 0x0000000203038212 */ /* 0x001fc800078e3cff */
[----:B------:R-:W-:-:S04]  /*17680*/  @!P0 LOP3.LUT R2, R3, R2, RZ, 0x3c, !PT ;  /* 0x0000000203028212 */ /* 0x000fc800078e3cff */
[----:B------:R-:W-:-:S05]  /*17690*/  @!P0 LOP3.LUT R3, R3, R2, RZ, 0x3c, !PT ;  /* 0x0000000203038212 */ /* 0x000fca00078e3cff */
[----:B------:R-:W2:Y:S04]  /*176a0*/  @!P0 LDG.E.U16 R14, desc[UR8][R2.64] ;  /* 0x00000008020e8981 */ /* 0x000ea8000c1e1500 */
[----:B---3--:R0:W-:Y:S04]  /*176b0*/  STL [R1+0x28], R9 ;  /* 0x0000280901007387 */ /* 0x0081e80000100800 */
[----:B0-----:R-:W3:Y:S04]  /*176c0*/  LDL.LU R9, [R1+0x21c] ;  /* 0x00021c0001097983 */ /* 0x001ee80000300800 */
[----:B--2---:R0:W-:Y:S04]  /*176d0*/  STL [R1+0x24], R14 ;  /* 0x0000240e01007387 */ /* 0x0041e80000100800 */
[----:B0-----:R-:W2:Y:S04]  /*176e0*/  LDL.LU R14, [R1+0x21a4] ;  /* 0x0021a400010e7983 */ /* 0x001ea80000300800 */
[----:B------:R-:W2:Y:S04]  /*176f0*/  LDL R2, [R1+0xde0] ;  /* 0x000de00001027983 */ /* 0x000ea80000100800 */
[----:B------:R-:W2:Y:S01]  /*17700*/  LDL R3, [R1+0xde4] ;  /* 0x000de40001037983 */ /* 0x000ea20000100800 */
[----:B------:R-:W-:-:S03]  /*17710*/  PRMT R8, RZ, 0x7610, R8 ;  /* 0x00007610ff087816 */ /* 0x000fc60000000008 */
[----:B------:R-:W-:Y:S04]  /*17720*/  STS.U16 [R25+UR5+0x2100], R24 ;  /* 0x0021001819007988 */ /* 0x000fe80008000405 */
[----:B----4-:R-:W-:Y:S04]  /*17730*/  STS.U16 [R25+UR5+0x2180], R26 ;  /* 0x0021801a19007988 */ /* 0x010fe80008000405 */
[----:B------:R-:W-:Y:S04]  /*17740*/  STS.U16 [R25+UR5+0x2900], R20 ;  /* 0x0029001419007988 */ /* 0x000fe80008000405 */
[----:B------:R-:W-:Y:S01]  /*17750*/  STS.U16 [R25+UR5+0x2980], R21 ;  /* 0x0029801519007988 */ /* 0x000fe20008000405 */
[----:B--2---:R-:W-:-:S04]  /*17760*/  @!P0 LOP3.LUT R3, R3, R2, RZ, 0x3c, !PT ;  /* 0x0000000203038212 */ /* 0x004fc800078e3cff */
[----:B------:R-:W-:-:S04]  /*17770*/  @!P0 LOP3.LUT R2, R3, R2, RZ, 0x3c, !PT ;  /* 0x0000000203028212 */ /* 0x000fc800078e3cff */
[----:B------:R-:W-:Y:S01]  /*17780*/  @!P0 LOP3.LUT R3, R3, R2, RZ, 0x3c, !PT ;  /* 0x0000000203038212 */ /* 0x000fe200078e3cff */
[----:B------:R0:W-:Y:S04]  /*17790*/  STS.U16 [R25+UR5+0x3100], R14 ;  /* 0x0031000e19007988 */ /* 0x0001e80008000405 */
[----:B------:R1:W2:Y:S04]  /*177a0*/  @!P0 LDG.E.U16 R8, desc[UR8][R2.64] ;  /* 0x0000000802088981 */ /* 0x0002a8000c1e1500 */
[----:B0-----:R-:W4:Y:S04]  /*177b0*/  LDL.LU R14, [R1+0x1e8] ;  /* 0x0001e800010e7983 */ /* 0x001f280000300800 */
[----:B------:R-:W3:Y:S01]  /*177c0*/  LDL R3, [R1+0xda0] ;  /* 0x000da00001037983 */ /* 0x000ee20000100800 */
[----:B------:R-:W-:Y:S01]  /*177d0*/  PRMT R7, RZ, 0x7610, R7 ;  /* 0x00007610ff077816 */ /* 0x000fe20000000007 */
[----:B-1----:R-:W-:-:S02]  /*177e0*/  @!P0 IMAD.MOV.U32 R2, RZ, RZ, R12 ;  /* 0x000000ffff028224 */ /* 0x002fc400078e000c */
[----:B------:R-:W-:Y:S04]  /*177f0*/  STS.U16 [R25+UR5+0x3180], R15 ;  /* 0x0031800f19007988 */ /* 0x000fe80008000405 */
[----:B--2---:R0:W-:Y:S04]  /*17800*/  STL [R1+0x20], R8 ;  /* 0x0000200801007387 */ /* 0x0041e80000100800 */
[----:B0-----:R-:W2:Y:S04]  /*17810*/  LDL.LU R8, [R1+0x1f0] ;  /* 0x0001f00001087983 */ /* 0x001ea80000300800 */
[----:B------:R-:W2:Y:S04]  /*17820*/  LDL.LU R15, [R1+0x218] ;  /* 0x00021800010f7983 */ /* 0x000ea80000300800 */
[----:B---3--:R0:W3:Y:S01]  /*17830*/  @!P0 LDG.E.U16 R7, desc[UR8][R2.64] ;  /* 0x0000000802078981 */ /* 0x0080e2000c1e1500 */
[----:B------:R-:W-:-:S03]  /*17840*/  PRMT R27, RZ, 0x7610, R27 ;  /* 0x00007610ff1b7816 */ /* 0x000fc6000000001b */
[----:B------:R-:W2:Y:S04]  /*17850*/  LDL R12, [R1+0xca4] ;  /* 0x000ca400010c7983 */ /* 0x000ea80000100800 */
        /* <DEDUP_REMOVED lines=11> */
[----:B------:R-:W2:Y:S04]  /*17910*/  LDL R3, [R1+0xd24] ;  /* 0x000d240001037983 */ /* 0x000ea80000100800 */
[----:B------:R0:W-:Y:S04]  /*17920*/  STS.U16 [R25+UR5+0x3900], R10 ;  /* 0x0039000a19007988 */ /* 0x0001e80008000405 */
[----:B------:R1:W-:Y:S01]  /*17930*/  STS.U16 [R25+UR5+0x3980], R11 ;  /* 0x0039800b19007988 */ /* 0x0003e20008000405 */
[----:B0-----:R-:W-:-:S03]  /*17940*/  PRMT R10, RZ, 0x7610, R10 ;  /* 0x00007610ff0a7816 */ /* 0x001fc6000000000a */
[----:B-1----:R-:W3:Y:S01]  /*17950*/  LDL.LU R25, [R1+0x219c] ;  /* 0x00219c0001197983 */ /* 0x002ee20000300800 */
[----:B--2---:R-:W-:-:S04]  /*17960*/  @!P0 LOP3.LUT R3, R3, R2, RZ, 0x3c, !PT ;  /* 0x0000000203038212 */ /* 0x004fc800078e3cff */
[----:B------:R-:W-:-:S04]  /*17970*/  @!P0 LOP3.LUT R2, R3, R2, RZ, 0x3c, !PT ;  /* 0x0000000203028212 */ /* 0x000fc800078e3cff */
[----:B------:R-:W-:-:S05]  /*17980*/  @!P0 LOP3.LUT R3, R3, R2, RZ, 0x3c, !PT ;  /* 0x0000000203038212 */ /* 0x000fca00078e3cff */
[----:B------:R0:W2:Y:S04]  /*17990*/  @!P0 LDG.E.U16 R10, desc[UR8][R2.64] ;  /* 0x00000008020a8981 */ /* 0x0000a8000c1e1500 */
[----:B------:R-:W0:Y:S04]  /*179a0*/  LDL R2, [R1+0xce0] ;  /* 0x000ce00001027983 */ /* 0x000e280000100800 */
[----:B------:R-:W0:Y:S01]  /*179b0*/  LDL R3, [R1+0xce4] ;  /* 0x000ce40001037983 */ /* 0x000e220000100800 */
[----:B---3--:R-:W-:Y:S01]  /*179c0*/  PRMT R25, RZ, 0x7610, R25 ;  /* 0x00007610ff197816 */ /* 0x008fe20000000019 */
[----:B------:R-:W1:Y:S01]  /*179d0*/  S2R R11, SR_TID.X ;  /* 0x00000000000b7919 */ /* 0x000e620000002100 */
[----:B0-----:R-:W-:-:S04]  /*179e0*/  @!P0 LOP3.LUT R3, R3, R2, RZ, 0x3c, !PT ;  /* 0x0000000203038212 */ /* 0x001fc800078e3cff */
[----:B------:R-:W-:-:S04]  /*179f0*/  @!P0 LOP3.LUT R2, R3, R2, RZ, 0x3c, !PT ;  /* 0x0000000203028212 */ /* 0x000fc800078e3cff */
[----:B------:R-:W-:-:S05]  /*17a00*/  @!P0 LOP3.LUT R3, R3, R2, RZ, 0x3c, !PT ;  /* 0x0000000203038212 */ /* 0x000fca00078e3cff */
[----:B------:R-:W3:Y:S01]  /*17a10*/  @!P0 LDG.E.U16 R25, desc[UR8][R2.64] ;  /* 0x0000000802198981 */ /* 0x000ee2000c1e1500 */
[----:B-1----:R-:W-:-:S05]  /*17a20*/  LOP3.LUT R11, R11, 0x3f, RZ, 0xc0, !PT ;  /* 0x0000003f0b0b7812 */ /* 0x002fca00078ec0ff */
[----:B------:R-:W-:Y:S01]  /*17a30*/  IMAD.SHL.U32 R11, R11, 0x2, RZ ;  /* 0x000000020b0b7824 */ /* 0x000fe200078e00ff */
[----:B--2---:R0:W-:Y:S04]  /*17a40*/  STL [R1+0x14], R10 ;  /* 0x0000140a01007387 */ /* 0x0041e80000100800 */
[----:B------:R-:W-:-:S05]  /*17a50*/  LOP3.LUT R11, R11, 0x20, RZ, 0x3c, !PT ;  /* 0x000000200b0b7812 */ /* 0x000fca00078e3cff */
[----:B------:R1:W-:Y:S04]  /*17a60*/  STS.U16 [R11+UR5+0x200], R15 ;  /* 0x0002000f0b007988 */ /* 0x0003e80008000405 */
[----:B0-----:R-:W2:Y:S04]  /*17a70*/  LDL.LU R10, [R1+0x18c] ;  /* 0x00018c00010a7983 */ /* 0x001ea80000300800 */
[----:B-1----:R-:W2:Y:S04]  /*17a80*/  LDL R15, [R1+0xc24] ;  /* 0x000c2400010f7983 */ /* 0x002ea80000100800 */
[----:B---3--:R0:W-:Y:S04]  /*17a90*/  STL [R1+0x10], R25 ;  /* 0x0000101901007387 */ /* 0x0081e80000100800 */
[----:B0-----:R-:W3:Y:S04]  /*17aa0*/  LDL.LU R25, [R1+0x2198] ;  /* 0x0021980001197983 */ /* 0x001ee80000300800 */
[----:B------:R-:W2:Y:S01]  /*17ab0*/  LDL R3, [R1+0xca0] ;  /* 0x000ca00001037983 */ /* 0x000ea20000100800 */
[----:B------:R-:W-:Y:S01]  /*17ac0*/  @!P0 IMAD.MOV.U32 R2, RZ, RZ, R12 ;  /* 0x000000ffff028224 */ /* 0x000fe200078e000c */
[----:B---3--:R-:W-:-:S06]  /*17ad0*/  PRMT R25, RZ, 0x7610, R25 ;  /* 0x00007610ff197816 */ /* 0x008fcc0000000019 */
[----:B--2---:R-:W2:Y:S04]  /*17ae0*/  @!P0 LDG.E.U16 R25, desc[UR8][R2.64] ;  /* 0x0000000802198981 */ /* 0x004ea8000c1e1500 */
[----:B------:R0:W-:Y:S04]  /*17af0*/  STS.U16 [R11+UR5+0x280], R9 ;  /* 0x000280090b007988 */ /* 0x0001e80008000405 */
[----:B0-----:R-:W3:Y:S04]  /*17b00*/  LDL.LU R9, [R1+0x164] ;  /* 0x0001640001097983 */ /* 0x001ee80000300800 */
[----:B------:R-:W3:Y:S04]  /*17b10*/  LDL R12, [R1+0xbe4] ;  /* 0x000be400010c7983 */ /* 0x000ee80000100800 */
        /* <DEDUP_REMOVED lines=9> */
[----:B----4-:R0:W-:Y:S04]  /*17bb0*/  STS.U16 [R11+UR5+0xa00], R14 ;  /* 0x000a000e0b007988 */ /* 0x0101e80008000405 */
[----:B0-----:R-:W3:Y:S04]  /*17bc0*/  LDL.LU R14, [R1+0x16c] ;  /* 0x00016c00010e7983 */ /* 0x001ee80000300800 */
[----:B--2---:R0:W-:Y:S04]  /*17bd0*/  STL [R1+0x8], R25 ;  /* 0x0000081901007387 */ /* 0x0041e80000100800 */
[----:B0-----:R-:W2:Y:S04]  /*17be0*/  LDL.LU R25, [R1+0x2190] ;  /* 0x0021900001197983 */ /* 0x001ea80000300800 */
[----:B------:R-:W4:Y:S01]  /*17bf0*/  LDL R3, [R1+0xc20] ;  /* 0x000c200001037983 */ /* 0x000f220000100800 */
[----:B------:R-:W-:Y:S01]  /*17c00*/  PRMT R6, RZ, 0x7610, R6 ;  /* 0x00007610ff067816 */ /* 0x000fe20000000006 */
[----:B------:R-:W-:-:S02]  /*17c10*/  @!P0 IMAD.MOV.U32 R2, RZ, RZ, R15 ;  /* 0x000000ffff028224 */ /* 0x000fc400078e000f */
[----:B------:R0:W-:Y:S04]  /*17c20*/  STS.U16 [R11+UR5+0xa80], R8 ;  /* 0x000a80080b007988 */ /* 0x0001e80008000405 */
[----:B0-----:R-:W2:Y:S04]  /*17c30*/  LDL.LU R8, [R1+0x138] ;  /* 0x0001380001087983 */ /* 0x001ea80000300800 */
[----:B----4-:R0:W4:Y:S04]  /*17c40*/  @!P0 LDG.E.U16 R6, desc[UR8][R2.64] ;  /* 0x0000000802068981 */ /* 0x010128000c1e1500 */
[----:B------:R-:W2:Y:S01]  /*17c50*/  LDL R3, [R1+0xbe0] ;  /* 0x000be00001037983 */ /* 0x000ea20000100800 */
[----:B------:R-:W-:Y:S01]  /*17c60*/  PRMT R5, RZ, 0x7610, R5 ;  /* 0x00007610ff057816 */ /* 0x000fe20000000005 */
[----:B0-----:R-:W-:-:S02]  /*17c70*/  @!P0 IMAD.MOV.U32 R2, RZ, RZ, R12 ;  /* 0x000000ffff028224 */ /* 0x001fc400078e000c */
[----:B------:R0:W-:Y:S04]  /*17c80*/  STS.U16 [R11+UR5+0x1200], R7 ;  /* 0x001200070b007988 */ /* 0x0001e80008000405 */
[----:B0-----:R-:W3:Y:S04]  /*17c90*/  LDL R7, [R1+0xed0] ;  /* 0x000ed00001077983 */ /* 0x001ee80000100800 */
[----:B----4-:R0:W-:Y:S04]  /*17ca0*/  STL [R1+0x4], R6 ;  /* 0x0000040601007387 */ /* 0x0101e80000100800 */
[----:B0-----:R-:W3:Y:S04]  /*17cb0*/  LDL R6, [R1+0xf0c] ;  /* 0x000f0c0001067983 */ /* 0x001ee80000100800 */
[----:B------:R-:W4:Y:S04]  /*17cc0*/  LDL.LU R15, [R1+0x13c] ;  /* 0x00013c00010f7983 */ /* 0x000f280000300800 */
[----:B--2---:R-:W2:Y:S04]  /*17cd0*/  @!P0 LDG.E.U16 R5, desc[UR8][R2.64] ;  /* 0x0000000802058981 */ /* 0x004ea8000c1e1500 */
[----:B------:R-:W3:Y:S04]  /*17ce0*/  LDL R2, [R1+0xba0] ;  /* 0x000ba00001027983 */ /* 0x000ee80000100800 */
[----:B------:R-:W3:Y:S01]  /*17cf0*/  LDL R3, [R1+0xba4] ;  /* 0x000ba40001037983 */ /* 0x000ee20000100800 */
[----:B------:R-:W-:-:S03]  /*17d00*/  PRMT R4, RZ, 0x7610, R4 ;  /* 0x00007610ff047816 */ /* 0x000fc60000000004 */
[----:B------:R0:W-:Y:S01]  /*17d10*/  STS.U16 [R11+UR5+0x1280], R10 ;  /* 0x0012800a0b007988 */ /* 0x0001e20008000405 */
[----:B------:R-:W1:Y:S03]  /*17d20*/  S2R R12, SR_TID.X ;  /* 0x00000000000c7919 */ /* 0x000e660000002100 */
[----:B--2---:R2:W-:Y:S04]  /*17d30*/  STL [R1+0x2104], R5 ;  /* 0x0021040501007387 */ /* 0x0045e80000100800 */
[----:B0-----:R-:W4:Y:S04]  /*17d40*/  LDL R10, [R1+0xf10] ;  /* 0x000f1000010a7983 */ /* 0x001f280000100800 */
[----:B--2---:R-:W2:Y:S01]  /*17d50*/  LDL R5, [R1+0xf40] ;  /* 0x000f400001057983 */ /* 0x004ea20000100800 */
[----:B---3--:R-:W-:-:S04]  /*17d60*/  @!P0 LOP3.LUT R3, R3, R2, RZ, 0x3c, !PT ;  /* 0x0000000203038212 */ /* 0x008fc800078e3cff */
[----:B------:R-:W-:-:S04]  /*17d70*/  @!P0 LOP3.LUT R2, R3, R2, RZ, 0x3c, !PT ;  /* 0x0000000203028212 */ /* 0x000fc800078e3cff */
[----:B------:R-:W-:-:S05]  /*17d80*/  @!P0 LOP3.LUT R3, R3, R2, RZ, 0x3c, !PT ;  /* 0x0000000203038212 */ /* 0x000fca00078e3cff */
[----:B------:R0:W3:Y:S02]  /*17d90*/  @!P0 LDG.E.U16 R4, desc[UR8][R2.64] ;  /* 0x0000000802048981 */ /* 0x0000e4000c1e1500 */
[----:B0-----:R-:W-:-:S06]  /*17da0*/  PRMT R3, RZ, 0x7610, R3 ;  /* 0x00007610ff037816 */ /* 0x001fcc0000000003 */
[----:B------:R4:W3:Y:S01]  /*17db0*/  @!P0 LDG.E.U16 R3, desc[UR8][R6.64] ;  /* 0x0000000806038981 */ /* 0x0008e2000c1e1500 */
[----:B-1----:R-:W-:-:S03]  /*17dc0*/  LOP3.LUT R11, R12, 0x3f, RZ, 0xc0, !PT ;  /* 0x0000003f0c0b7812 */ /* 0x002fc600078ec0ff */
[----:B------:R-:W3:Y:S02]  /*17dd0*/  LDL.LU R12, [R1+0xe8] ;  /* 0x0000e800010c7983 */ /* 0x000ee40000300800 */
[----:B------:R-:W-:Y:S01]  /*17de0*/  IMAD.SHL.U32 R11, R11, 0x2, RZ ;  /* 0x000000020b0b7824 */ /* 0x000fe200078e00ff */
[----:B------:R-:W-:Y:S01]  /*17df0*/  PRMT R2, RZ, 0x7610, R2 ;  /* 0x00007610ff027816 */ /* 0x000fe20000000002 */
[----:B----4-:R-:W-:Y:S02]  /*17e00*/  @!P0 IMAD.MOV.U32 R7, RZ, RZ, R10 ;  /* 0x000000ffff078224 */ /* 0x010fe400078e000a */
[----:B--2---:R-:W-:-:S05]  /*17e10*/  @!P0 IMAD.MOV.U32 R6, RZ, RZ, R5 ;  /* 0x000000ffff068224 */ /* 0x004fca00078e0005 */
[----:B------:R-:W2:Y:S04]  /*17e20*/  @!P0 LDG.E.U16 R2, desc[UR8][R6.64] ;  /* 0x0000000806028981 */ /* 0x000ea8000c1e1500 */
[----:B---3--:R0:W-:Y:S02]  /*17e30*/  STL [R1+0x2108], R4 ;  /* 0x0021080401007387 */ /* 0x0081e40000100800 */
[----:B0-----:R-:W-:-:S05]  /*17e40*/  LOP3.LUT R4, R11, 0x20, RZ, 0x3c, !PT ;  /* 0x000000200b047812 */ /* 0x001fca00078e3cff */
[----:B------:R0:W-:Y:S04]  /*17e50*/  STS.U16 [R4+UR5+0x1a00], R9 ;  /* 0x001a000904007988 */ /* 0x0001e80008000405 */
[----:B0-----:R-:W3:Y:S04]  /*17e60*/  LDL.LU R9, [R1+0xec] ;  /* 0x0000ec0001097983 */ /* 0x001ee80000300800 */
[----:B------:R0:W-:Y:S04]  /*17e70*/  STL [R1+0x210c], R3 ;  /* 0x00210c0301007387 */ /* 0x0001e80000100800 */
[----:B------:R1:W-:Y:S04]  /*17e80*/  STS.U16 [R4+UR5+0x1a80], R14 ;  /* 0x001a800e04007988 */ /* 0x0003e80008000405 */
[----:B------:R-:W4:Y:S04]  /*17e90*/  LDL R7, [R1+0xb78] ;  /* 0x000b780001077983 */ /* 0x000f280000100800 */
[----:B0-----:R-:W3:Y:S04]  /*17ea0*/  LDL R3, [R1+0xec8] ;  /* 0x000ec80001037983 */ /* 0x001ee80000100800 */
[----:B-1----:R-:W4:Y:S04]  /*17eb0*/  LDL R14, [R1+0xe98] ;  /* 0x000e9800010e7983 */ /* 0x002f280000100800 */
[----:B------:R-:W4:Y:S01]  /*17ec0*/  LDL R11, [R1+0xe9c] ;  /* 0x000e9c00010b7983 */ /* 0x000f220000100800 */
[----:B------:R-:W-:-:S03]  /*17ed0*/  PRMT R28, RZ, 0x7610, R28 ;  /* 0x00007610ff1c7816 */ /* 0x000fc6000000001c */
[----:B------:R0:W-:Y:S04]  /*17ee0*/  STS.U16 [R4+UR5+0x2200], R8 ;  /* 0x0022000804007988 */ /* 0x0001e80008000405 */
[----:B--2---:R1:W-:Y:S04]  /*17ef0*/  STL [R1+0x2110], R2 ;  /* 0x0021100201007387 */ /* 0x0043e80000100800 */
[----:B------:R-:W2:Y:S04]  /*17f00*/  LDL R10, [R1+0xe58] ;  /* 0x000e5800010a7983 */ /* 0x000ea80000100800 */
[----:B0-----:R-:W2:Y:S01]  /*17f10*/  LDL R8, [R1+0xe5c] ;  /* 0x000e5c0001087983 */ /* 0x001ea20000100800 */
[----:B-1----:R-:W-:Y:S01]  /*17f20*/  PRMT R2, RZ, 0x7610, R2 ;  /* 0x00007610ff027816 */ /* 0x002fe20000000002 */
[----:B---3--:R-:W-:Y:S01]  /*17f30*/  @!P0 IMAD.MOV.U32 R6, RZ, RZ, R3 ;  /* 0x000000ffff068224 */ /* 0x008fe200078e0003 */
[----:B------:R-:W0:Y:S04]  /*17f40*/  S2R R5, SR_TID.X ;  /* 0x0000000000057919 */ /* 0x000e280000002100 */
[----:B----4-:R1:W3:Y:S04]  /*17f50*/  @!P0 LDG.E.U16 R2, desc[UR8][R6.64] ;  /* 0x0000000806028981 */ /* 0x0102e8000c1e1500 */
[----:B------:R4:W-:Y:S04]  /*17f60*/  STS.U16 [R4+UR5+0x2280], R15 ;  /* 0x0022800f04007988 */ /* 0x0009e80008000405 */
[----:B------:R-:W3:Y:S01]  /*17f70*/  LDL R3, [R1+0xe18] ;  /* 0x000e180001037983 */ /* 0x000ee20000100800 */
[----:B-1----:R-:W-:-:S02]  /*17f80*/  @!P0 IMAD.MOV.U32 R6, RZ, RZ, R11 ;  /* 0x000000ffff068224 */ /* 0x002fc400078e000b */
[----:B------:R-:W-:-:S05]  /*17f90*/  @!P0 IMAD.MOV.U32 R7, RZ, RZ, R14 ;  /* 0x000000ffff078224 */ /* 0x000fca00078e000e */
[----:B------:R2:W3:Y:S01]  /*17fa0*/  @!P0 LDG.E.U16 R28, desc[UR8][R6.64] ;  /* 0x00000008061c8981 */ /* 0x0004e2000c1e1500 */
[----:B0-----:R-:W-:-:S05]  /*17fb0*/  LOP3.LUT R5, R5, 0x3f, RZ, 0xc0, !PT ;  /* 0x0000003f05057812 */ /* 0x001fca00078ec0ff */
[----:B----4-:R-:W-:Y:S01]  /*17fc0*/  IMAD.SHL.U32 R4, R5, 0x2, RZ ;  /* 0x0000000205047824 */ /* 0x010fe200078e00ff */
[----:B------:R-:W-:Y:S01]  /*17fd0*/  PRMT R26, RZ, 0x7610, R26 ;  /* 0x00007610ff1a7816 */ /* 0x000fe2000000001a */
[----:B--2---:R-:W-:Y:S02]  /*17fe0*/  @!P0 IMAD.MOV.U32 R7, RZ, RZ, R10 ;  /* 0x000000ffff078224 */ /* 0x004fe400078e000a */
[----:B------:R-:W-:-:S05]  /*17ff0*/  @!P0 IMAD.MOV.U32 R6, RZ, RZ, R8 ;  /* 0x000000ffff068224 */ /* 0x000fca00078e0008 */
[----:B------:R0:W2:Y:S04]  /*18000*/  @!P0 LDG.E.U16 R26, desc[UR8][R6.64] ;  /* 0x00000008061a8981 */ /* 0x0000a8000c1e1500 */
[----:B---3--:R1:W-:Y:S04]  /*18010*/  STL [R1], R2 ;  /* 0x0000000201007387 */ /* 0x0083e80000100800 */
[----:B-1----:R-:W3:Y:S04]  /*18020*/  LDL R2, [R1+0xe1c] ;  /* 0x000e1c0001027983 */ /* 0x002ee80000100800 */
[----:B------:R1:W-:Y:S04]  /*18030*/  STL [R1+0x2100], R28 ;  /* 0x0021001c01007387 */ /* 0x0003e80000100800 */
[----:B------:R-:W4:Y:S01]  /*18040*/  LDL R11, [R1+0xddc] ;  /* 0x000ddc00010b7983 */ /* 0x000f220000100800 */
[----:B------:R-:W-:Y:S01]  /*18050*/  PRMT R24, RZ, 0x7610, R24 ;  /* 0x00007610ff187816 */ /* 0x000fe20000000018 */
[----:B0-----:R-:W-:Y:S01]  /*18060*/  @!P0 IMAD.MOV.U32 R7, RZ, RZ, R3 ;  /* 0x000000ffff078224 */ /* 0x001fe200078e0003 */
[----:B------:R-:W-:Y:S01]  /*18070*/  PRMT R22, RZ, 0x7610, R22 ;  /* 0x00007610ff167816 */ /* 0x000fe20000000016 */
[----:B------:R-:W4:Y:S01]  /*18080*/  LDL R10, [R1+0xd98] ;  /* 0x000d9800010a7983 */ /* 0x000f220000100800 */
[----:B-1----:R-:W-:-:S03]  /*18090*/  LOP3.LUT R28, R4, 0x20, RZ, 0x3c, !PT ;  /* 0x00000020041c7812 */ /* 0x002fc600078e3cff */
[----:B------:R-:W4:Y:S04]  /*180a0*/  LDL R8, [R1+0xd9c] ;  /* 0x000d9c0001087983 */ /* 0x000f280000100800 */
[----:B------:R0:W-:Y:S04]  /*180b0*/  STS.U16 [R28+UR5+0x2a00], R12 ;  /* 0x002a000c1c007988 */ /* 0x0001e80008000405 */
[----:B0-----:R-:W4:Y:S04]  /*180c0*/  LDL R12, [R1+0xdd8] ;  /* 0x000dd800010c7983 */ /* 0x001f280000100800 */
[----:B--2---:R-:W-:Y:S04]  /*180d0*/  STL [R1+0x2114], R26 ;  /* 0x0021141a01007387 */ /* 0x004fe80000100800 */
[----:B------:R-:W2:Y:S01]  /*180e0*/  LDL R3, [R1+0xd58] ;  /* 0x000d580001037983 */ /* 0x000ea20000100800 */
[----:B---3--:R-:W-:-:S03]  /*180f0*/  @!P0 IMAD.MOV.U32 R6, RZ, RZ, R2 ;  /* 0x000000ffff068224 */ /* 0x008fc600078e0002 */
[----:B------:R-:W3:Y:S04]  /*18100*/  LDL R2, [R1+0xd5c] ;  /* 0x000d5c0001027983 */ /* 0x000ee80000100800 */
[----:B------:R4:W3:Y:S02]  /*18110*/  @!P0 LDG.E.U16 R24, desc[UR8][R6.64] ;  /* 0x0000000806188981 */ /* 0x0008e4000c1e1500 */
[----:B----4-:R-:W-:Y:S02]  /*18120*/  @!P0 IMAD.MOV.U32 R6, RZ, RZ, R11 ;  /* 0x000000ffff068224 */ /* 0x010fe400078e000b */
[----:B------:R-:W-:-:S05]  /*18130*/  @!P0 IMAD.MOV.U32 R7, RZ, RZ, R12 ;  /* 0x000000ffff078224 */ /* 0x000fca00078e000c */
[----:B------:R0:W4:Y:S01]  /*18140*/  @!P0 LDG.E.U16 R22, desc[UR8][R6.64] ;  /* 0x0000000806168981 */ /* 0x000122000c1e1500 */
[----:B------:R-:W-:-:S03]  /*18150*/  PRMT R20, RZ, 0x7610, R20 ;  /* 0x00007610ff147816 */ /* 0x000fc60000000014 */
[----:B------:R1:W-:Y:S01]  /*18160*/  STS.U16 [R28+UR5+0x2a80], R9 ;  /* 0x002a80091c007988 */ /* 0x0003e20008000405 */
[----:B0-----:R-:W-:Y:S02]  /*18170*/  @!P0 IMAD.MOV.U32 R6, RZ, RZ, R8 ;  /* 0x000000ffff068224 */ /* 0x001fe400078e0008 */
[----:B------:R-:W-:Y:S01]  /*18180*/  @!P0 IMAD.MOV.U32 R7, RZ, RZ, R10 ;  /* 0x000000ffff078224 */ /* 0x000fe200078e000a */
[----:B------:R-:W-:Y:S04]  /*18190*/  STS.U16 [R28+UR5+0x3200], R25 ;  /* 0x003200191c007988 */ /* 0x000fe80008000405 */
[----:B-1----:R-:W4:Y:S04]  /*181a0*/  LDL.LU R9, [R1+0x284] ;  /* 0x0002840001097983 */ /* 0x002f280000300800 */
[----:B------:R-:W-:Y:S04]  /*181b0*/  STS.U16 [R28+UR5+0x3280], R27 ;  /* 0x0032801b1c007988 */ /* 0x000fe80008000405 */
[----:B------:R2:W4:Y:S04]  /*181c0*/  @!P0 LDG.E.U16 R20, desc[UR8][R6.64] ;  /* 0x0000000806148981 */ /* 0x000528000c1e1500 */
[----:B------:R0:W-:Y:S02]  /*181d0*/  STS.U16 [R28+UR5+0x3a00], R18 ;  /* 0x003a00121c007988 */ /* 0x0001e40008000405 */
[----:B0-----:R-:W-:Y:S01]  /*181e0*/  PRMT R18, RZ, 0x7610, R18 ;  /* 0x00007610ff127816 */ /* 0x001fe20000000012 */
[----:B--2---:R-:W-:-:S02]  /*181f0*/  @!P0 IMAD.MOV.U32 R7, RZ, RZ, R3 ;  /* 0x000000ffff078224 */ /* 0x004fc400078e0003 */
[----:B---3--:R-:W-:Y:S01]  /*18200*/  @!P0 IMAD.MOV.U32 R6, RZ, RZ, R2 ;  /* 0x000000ffff068224 */ /* 0x008fe200078e0002 */
[----:B------:R-:W-:Y:S04]  /*18210*/  STL [R1+0x2118], R24 ;  /* 0x0021181801007387 */ /* 0x000fe80000100800 */
[----:B------:R-:W2:Y:S04]  /*18220*/  LDL.LU R12, [R1+0x28c] ;  /* 0x00028c00010c7983 */ /* 0x000ea80000300800 */
[----:B------:R-:W3:Y:S04]  /*18230*/  @!P0 LDG.E.U16 R18, desc[UR8][R6.64] ;  /* 0x0000000806128981 */ /* 0x000ee8000c1e1500 */
[----:B----4-:R-:W-:Y:S04]  /*18240*/  STL [R1+0x211c], R22 ;  /* 0x00211c1601007387 */ /* 0x010fe80000100800 */
[----:B------:R-:W4:Y:S04]  /*18250*/  LDL R11, [R1+0xd18] ;  /* 0x000d1800010b7983 */ /* 0x000f280000100800 */
[----:B------:R-:W2:Y:S01]  /*18260*/  LDL R10, [R1+0xd1c] ;  /* 0x000d1c00010a7983 */ /* 0x000ea20000100800 */
[----:B------:R-:W-:-:S03]  /*18270*/  PRMT R16, RZ, 0x7610, R16 ;  /* 0x00007610ff107816 */ /* 0x000fc60000000010 */
[----:B------:R-:W2:Y:S04]  /*18280*/  LDL.LU R26, [R1+0x268] ;  /* 0x00026800011a7983 */ /* 0x000ea80000300800 */
[----:B------:R-:W-:Y:S04]  /*18290*/  STL [R1+0x2120], R20 ;  /* 0x0021201401007387 */ /* 0x000fe80000100800 */
[----:B------:R-:W2:Y:S04]  /*182a0*/  LDL R8, [R1+0xcd8] ;  /* 0x000cd80001087983 */ /* 0x000ea80000100800 */
[----:B------:R-:W2:Y:S04]  /*182b0*/  LDL R3, [R1+0xcdc] ;  /* 0x000cdc0001037983 */ /* 0x000ea80000100800 */
[----:B------:R-:W2:Y:S04]  /*182c0*/  LDL.LU R14, [R1+0x270] ;  /* 0x00027000010e7983 */ /* 0x000ea80000300800 */
[----:B---3--:R0:W-:Y:S04]  /*182d0*/  STL [R1+0x2124], R18 ;  /* 0x0021241201007387 */ /* 0x0081e80000100800 */
[----:B------:R-:W-:Y:S04]  /*182e0*/  STL [R1+0x2134], R28 ;  /* 0x0021341c01007387 */ /* 0x000fe80000100800 */
[----:B------:R-:W3:Y:S04]  /*182f0*/  LDL R15, [R1+0xc9c] ;  /* 0x000c9c00010f7983 */ /* 0x000ee80000100800 */
[----:B0-----:R-:W3:Y:S01]  /*18300*/  LDL R18, [R1+0xc98] ;  /* 0x000c980001127983 */ /* 0x001ee20000100800 */
[----:B----4-:R-:W-:-:S02]  /*18310*/  @!P0 IMAD.MOV.U32 R7, RZ, RZ, R11 ;  /* 0x000000ffff078224 */ /* 0x010fc400078e000b */
[----:B--2---:R-:W-:-:S05]  /*18320*/  @!P0 IMAD.MOV.U32 R6, RZ, RZ, R10 ;  /* 0x000000ffff068224 */ /* 0x004fca00078e000a */
[----:B------:R0:W2:Y:S01]  /*18330*/  @!P0 LDG.E.U16 R16, desc[UR8][R6.64] ;  /* 0x0000000806108981 */ /* 0x0000a2000c1e1500 */
[----:B------:R-:W-:-:S03]  /*18340*/  LOP3.LUT R2, R13, 0x30, RZ, 0x3c, !PT ;  /* 0x000000300d027812 */ /* 0x000fc600078e3cff */
[----:B------:R-:W-:Y:S04]  /*18350*/  STS.U16 [R28+UR5+0x3a80], R19 ;  /* 0x003a80131c007988 */ /* 0x000fe80008000405 */
[----:B------:R1:W-:Y:S01]  /*18360*/  STS.U16 [R2+UR5+0x300], R9 ;  /* 0x0003000902007988 */ /* 0x0003e20008000405 */
[----:B0-----:R-:W-:-:S03]  /*18370*/  PRMT R6, RZ, 0x7610, R6 ;  /* 0x00007610ff067816 */ /* 0x001fc60000000006 */
[----:B------:R-:W4:Y:S01]  /*18380*/  LDL.LU R13, [R1+0x210] ;  /* 0x00021000010d7983 */ /* 0x000f220000300800 */
[----:B-1----:R-:W-:Y:S02]  /*18390*/  @!P0 IMAD.MOV.U32 R9, RZ, RZ, R8 ;  /* 0x000000ffff098224 */ /* 0x002fe400078e0008 */
[----:B------:R-:W-:Y:S01]  /*183a0*/  @!P0 IMAD.MOV.U32 R8, RZ, RZ, R3 ;  /* 0x000000ffff088224 */ /* 0x000fe200078e0003 */
[----:B------:R-:W-:-:S04]  /*183b0*/  PRMT R7, RZ, 0x7610, R7 ;  /* 0x00007610ff077816 */ /* 0x000fc80000000007 */
[----:B------:R3:W4:Y:S02]  /*183c0*/  @!P0 LDG.E.U16 R6, desc[UR8][R8.64] ;  /* 0x0000000808068981 */ /* 0x000724000c1e1500 */
[----:B---3--:R-:W-:Y:S02]  /*183d0*/  @!P0 IMAD.MOV.U32 R8, RZ, RZ, R15 ;  /* 0x000000ffff088224 */ /* 0x008fe400078e000f */
[----:B------:R-:W-:-:S05]  /*183e0*/  @!P0 IMAD.MOV.U32 R9, RZ, RZ, R18 ;  /* 0x000000ffff098224 */ /* 0x000fca00078e0012 */
[----:B------:R0:W3:Y:S04]  /*183f0*/  @!P0 LDG.E.U16 R7, desc[UR8][R8.64] ;  /* 0x0000000808078981 */ /* 0x0000e8000c1e1500 */
[----:B--2---:R-:W-:Y:S04]  /*18400*/  STL [R1+0x2128], R16 ;  /* 0x0021281001007387 */ /* 0x004fe80000100800 */
[----:B------:R-:W2:Y:S04]  /*18410*/  LDL R11, [R1+0xc58] ;  /* 0x000c5800010b7983 */ /* 0x000ea80000100800 */
[----:B------:R-:W2:Y:S01]  /*18420*/  LDL R10, [R1+0xc5c] ;  /* 0x000c5c00010a7983 */ /* 0x000ea20000100800 */
[----:B0-----:R-:W-:-:S03]  /*18430*/  PRMT R8, RZ, 0x7610, R8 ;  /* 0x00007610ff087816 */ /* 0x001fc60000000008 */
[----:B------:R-:W2:Y:S04]  /*18440*/  LDL.LU R24, [R1+0x214] ;  /* 0x0002140001187983 */ /* 0x000ea80000300800 */
[----:B------:R0:W-:Y:S04]  /*18450*/  STS.U16 [R2+UR5+0x380], R12 ;  /* 0x0003800c02007988 */ /* 0x0001e80008000405 */
[----:B----4-:R1:W-:Y:S04]  /*18460*/  STL [R1+0x212c], R6 ;  /* 0x00212c0601007387 */ /* 0x0103e80000100800 */
[----:B0-----:R-:W4:Y:S04]  /*18470*/  LDL R12, [R1+0xc18] ;  /* 0x000c1800010c7983 */ /* 0x001f280000100800 */
[----:B------:R-:W4:Y:S04]  /*18480*/  LDL R3, [R1+0xc1c] ;  /* 0x000c1c0001037983 */ /* 0x000f280000100800 */
[----:B------:R-:W4:Y:S04]  /*18490*/  LDL.LU R15, [R1+0x1e0] ;  /* 0x0001e000010f7983 */ /* 0x000f280000300800 */
[----:B---3--:R0:W-:Y:S04]  /*184a0*/  STL [R1+0x2130], R7 ;  /* 0x0021300701007387 */ /* 0x0081e80000100800 */
[----:B-1----:R-:W3:Y:S04]  /*184b0*/  LDL R6, [R1+0xbdc] ;  /* 0x000bdc0001067983 */ /* 0x002ee80000100800 */
[----:B0-----:R-:W3:Y:S04]  /*184c0*/  LDL R7, [R1+0xbd8] ;  /* 0x000bd80001077983 */ /* 0x001ee80000100800 */
[----:B--2---:R4:W2:Y:S01]  /*184d0*/  @!P0 LDG.E.U16 R8, desc[UR8][R10.64] ;  /* 0x000000080a088981 */ /* 0x0048a2000c1e1500 */
[----:B------:R-:W-:-:S03]  /*184e0*/  PRMT R9, RZ, 0x7610, R9 ;  /* 0x00007610ff097816 */ /* 0x000fc60000000009 */
[----:B------:R0:W-:Y:S04]  /*184f0*/  STS.U16 [R2+UR5+0xb00], R26 ;  /* 0x000b001a02007988 */ /* 0x0001e80008000405 */
[----:B0-----:R-:W2:Y:S01]  /*18500*/  LDL.LU R26, [R1+0x1e4] ;  /* 0x0001e400011a7983 */ /* 0x001ea20000300800 */
[----:B----4-:R-:W-:Y:S02]  /*18510*/  @!P0 IMAD.MOV.U32 R11, RZ, RZ, R12 ;  /* 0x000000ffff0b8224 */ /* 0x010fe400078e000c */
[----:B------:R-:W-:Y:S01]  /*18520*/  @!P0 IMAD.MOV.U32 R10, RZ, RZ, R3 ;  /* 0x000000ffff0a8224 */ /* 0x000fe200078e0003 */
[----:B------:R-:W-:Y:S04]  /*18530*/  STS.U16 [R2+UR5+0xb80], R14 ;  /* 0x000b800e02007988 */ /* 0x000fe80008000405 */
[----:B------:R0:W4:Y:S04]  /*18540*/  @!P0 LDG.E.U16 R9, desc[UR8][R10.64] ;  /* 0x000000080a098981 */ /* 0x000128000c1e1500 */
[----:B------:R1:W-:Y:S01]  /*18550*/  STS.U16 [R2+UR5+0x1300], R13 ;  /* 0x0013000d02007988 */ /* 0x0003e20008000405 */
[----:B0-----:R-:W-:Y:S01]  /*18560*/  PRMT R10, RZ, 0x7610, R10 ;  /* 0x00007610ff0a7816 */ /* 0x001fe2000000000a */
[----:B---3--:R-:W-:-:S02]  /*18570*/  @!P0 IMAD.MOV.U32 R12, RZ, RZ, R6 ;  /* 0x000000ffff0c8224 */ /* 0x008fc400078e0006 */
[----:B-1----:R-:W-:-:S05]  /*18580*/  @!P0 IMAD.MOV.U32 R13, RZ, RZ, R7 ;  /* 0x000000ffff0d8224 */ /* 0x002fca00078e0007 */
[----:B------:R-:W3:Y:S04]  /*18590*/  @!P0 LDG.E.U16 R10, desc[UR8][R12.64] ;  /* 0x000000080c0a8981 */ /* 0x000ee8000c1e1500 */
[----:B--2---:R0:W-:Y:S04]  /*185a0*/  STL [R1+0x2138], R8 ;  /* 0x0021380801007387 */ /* 0x0041e80000100800 */
[----:B------:R-:W2:Y:S04]  /*185b0*/  LDL R20, [R1+0xb9c] ;  /* 0x000b9c0001147983 */ /* 0x000ea80000100800 */
[----:B------:R-:W2:Y:S04]  /*185c0*/  LDL R16, [R1+0xed4] ;  /* 0x000ed40001107983 */ /* 0x000ea80000100800 */
[----:B------:R-:W2:Y:S04]  /*185d0*/  LDL R14, [R1+0xed8] ;  /* 0x000ed800010e7983 */ /* 0x000ea80000100800 */
[----:B0-----:R-:W2:Y:S01]  /*185e0*/  LDL R8, [R1+0xf14] ;  /* 0x000f140001087983 */ /* 0x001ea20000100800 */
[----:B------:R-:W-:-:S03]  /*185f0*/  PRMT R11, RZ, 0x7610, R11 ;  /* 0x00007610ff0b7816 */ /* 0x000fc6000000000b */
[----:B------:R-:W-:Y:S04]  /*18600*/  STS.U16 [R2+UR5+0x1380], R24 ;  /* 0x0013801802007988 */ /* 0x000fe80008000405 */
[----:B------:R0:W-:Y:S04]  /*18610*/  STS.U16 [R2+UR5+0x1b00], R15 ;  /* 0x001b000f02007988 */ /* 0x0001e80008000405 */
[----:B------:R-:W2:Y:S04]  /*18620*/  LDL.LU R3, [R1+0x170] ;  /* 0x0001700001037983 */ /* 0x000ea80000300800 */
[----:B----4-:R1:W-:Y:S04]  /*18630*/  STL [R1+0x213c], R9 ;  /* 0x00213c0901007387 */ /* 0x0103e80000100800 */
[----:B---3--:R-:W-:Y:S04]  /*18640*/  STL [R1+0x2140], R10 ;  /* 0x0021400a01007387 */ /* 0x008fe80000100800 */
[----:B------:R-:W3:Y:S04]  /*18650*/  LDL R7, [R1+0xf18] ;  /* 0x000f180001077983 */ /* 0x000ee80000100800 */
[----:B------:R-:W4:Y:S04]  /*18660*/  LDL R6, [R1+0xf5c] ;  /* 0x000f5c0001067983 */ /* 0x000f280000100800 */
[----:B------:R-:W4:Y:S01]  /*18670*/  LDL.LU R18, [R1+0x178] ;  /* 0x0001780001127983 */ /* 0x000f220000300800 */
[----:B--2---:R-:W-:-:S03]  /*18680*/  @!P0 IMAD.MOV.U32 R13, RZ, RZ, R20 ;  /* 0x000000ffff0d8224 */ /* 0x004fc600078e0014 */
[----:B------:R-:W2:Y:S01]  /*18690*/  LDL.LU R20, [R1+0x148] ;  /* 0x0001480001147983 */ /* 0x000ea20000300800 */
[----:B------:R-:W-:Y:S02]  /*186a0*/  @!P0 IMAD.MOV.U32 R12, RZ, RZ, R16 ;  /* 0x000000ffff0c8224 */ /* 0x000fe400078e0010 */
[----:B0-----:R-:W-:-:S03]  /*186b0*/  @!P0 IMAD.MOV.U32 R15, RZ, RZ, R14 ;  /* 0x000000ffff0f8224 */ /* 0x001fc600078e000e */
[----:B------:R0:W2:Y:S01]  /*186c0*/  @!P0 LDG.E.U16 R11, desc[UR8][R12.64] ;  /* 0x000000080c0b8981 */ /* 0x0000a2000c1e1500 */
[----:B------:R-:W-:Y:S01]  /*186d0*/  @!P0 IMAD.MOV.U32 R14, RZ, RZ, R8 ;  /* 0x000000ffff0e8224 */ /* 0x000fe200078e0008 */
[----:B0-----:R-:W-:-:S06]  /*186e0*/  PRMT R12, RZ, 0x7610, R12 ;  /* 0x00007610ff0c7816 */ /* 0x001fcc000000000c */
[----:B------:R3:W2:Y:S02]  /*186f0*/  @!P0 LDG.E.U16 R12, desc[UR8][R14.64] ;  /* 0x000000080e0c8981 */ /* 0x0006a4000c1e1500 */
[----:B---3--:R-:W-:Y:S02]  /*18700*/  @!P0 IMAD.MOV.U32 R15, RZ, RZ, R7 ;  /* 0x000000ffff0f8224 */ /* 0x008fe400078e0007 */
[----:B----4-:R-:W-:Y:S01]  /*18710*/  @!P0 IMAD.MOV.U32 R14, RZ, RZ, R6 ;  /* 0x000000ffff0e8224 */ /* 0x010fe200078e0006 */
[----:B--2---:R-:W-:Y:S04]  /*18720*/  STL [R1+0x2144], R11 ;  /* 0x0021440b01007387 */ /* 0x004fe80000100800 */
[----:B-1----:R-:W2:Y:S04]  /*18730*/  LDL R9, [R1+0xb74] ;  /* 0x000b740001097983 */ /* 0x002ea80000100800 */
[----:B------:R-:W3:Y:S04]  /*18740*/  LDL R8, [R1+0xec4] ;  /* 0x000ec40001087983 */ /* 0x000ee80000100800 */
[----:B------:R-:W-:Y:S04]  /*18750*/  STL [R1+0x2148], R12 ;  /* 0x0021480c01007387 */ /* 0x000fe80000100800 */
[----:B------:R-:W4:Y:S04]  /*18760*/  LDL.LU R22, [R1+0x150] ;  /* 0x0001500001167983 */ /* 0x000f280000300800 */
[----:B------:R-:W4:Y:S04]  /*18770*/  LDL R7, [R1+0xe90] ;  /* 0x000e900001077983 */ /* 0x000f280000100800 */
[----:B------:R-:W4:Y:S01]  /*18780*/  LDL R6, [R1+0xe94] ;  /* 0x000e940001067983 */ /* 0x000f220000100800 */
[----:B------:R-:W-:-:S02]  /*18790*/  PRMT R13, RZ, 0x7610, R13 ;  /* 0x00007610ff0d7816 */ /* 0x000fc4000000000d */
[----:B------:R-:W-:Y:S02]  /*187a0*/  PRMT R17, RZ, 0x7610, R17 ;  /* 0x00007610ff117816 */ /* 0x000fe40000000011 */
[----:B------:R-:W-:Y:S01]  /*187b0*/  PRMT R19, RZ, 0x7610, R19 ;  /* 0x00007610ff137816 */ /* 0x000fe20000000013 */
[----:B------:R0:W-:Y:S04]  /*187c0*/  STS.U16 [R2+UR5+0x1b80], R26 ;  /* 0x001b801a02007988 */ /* 0x0001e80008000405 */
[----:B------:R2:W4:Y:S04]  /*187d0*/  @!P0 LDG.E.U16 R13, desc[UR8][R14.64] ;  /* 0x000000080e0d8981 */ /* 0x000528000c1e1500 */
[----:B------:R-:W4:Y:S04]  /*187e0*/  LDL.LU R24, [R1+0x128] ;  /* 0x0001280001187983 */ /* 0x000f280000300800 */
[----:B0-----:R-:W4:Y:S01]  /*187f0*/  LDL.LU R26, [R1+0x12c] ;  /* 0x00012c00011a7983 */ /* 0x001f220000300800 */
[----:B--2---:R-:W-:-:S02]  /*18800*/  @!P0 IMAD.MOV.U32 R15, RZ, RZ, R9 ;  /* 0x000000ffff0f8224 */ /* 0x004fc400078e0009 */
[----:B---3--:R-:W-:-:S05]  /*18810*/  @!P0 IMAD.MOV.U32 R14, RZ, RZ, R8 ;  /* 0x000000ffff0e8224 */ /* 0x008fca00078e0008 */
[----:B------:R4:W2:Y:S02]  /*18820*/  @!P0 LDG.E.U16 R17, desc[UR8][R14.64] ;  /* 0x000000080e118981 */ /* 0x0008a4000c1e1500 */
[----:B----4-:R-:W-:Y:S02]  /*18830*/  @!P0 IMAD.MOV.U32 R15, RZ, RZ, R7 ;  /* 0x000000ffff0f8224 */ /* 0x010fe400078e0007 */
[----:B------:R-:W-:-:S05]  /*18840*/  @!P0 IMAD.MOV.U32 R14, RZ, RZ, R6 ;  /* 0x000000ffff0e8224 */ /* 0x000fca00078e0006 */
[----:B------:R-:W3:Y:S04]  /*18850*/  @!P0 LDG.E.U16 R19, desc[UR8][R14.64] ;  /* 0x000000080e138981 */ /* 0x000ee8000c1e1500 */
[----:B------:R0:W-:Y:S04]  /*18860*/  STS.U16 [R2+UR5+0x2300], R3 ;  /* 0x0023000302007988 */ /* 0x0001e80008000405 */
[----:B------:R-:W-:Y:S04]  /*18870*/  STL [R1+0x214c], R13 ;  /* 0x00214c0d01007387 */ /* 0x000fe80000100800 */
[----:B------:R-:W4:Y:S04]  /*18880*/  LDL R11, [R1+0xe10] ;  /* 0x000e1000010b7983 */ /* 0x000f280000100800 */
[----:B0-----:R-:W4:Y:S04]  /*18890*/  LDL R3, [R1+0xe50] ;  /* 0x000e500001037983 */ /* 0x001f280000100800 */
[----:B------:R-:W4:Y:S04]  /*188a0*/  LDL R2, [R1+0xe54] ;  /* 0x000e540001027983 */ /* 0x000f280000100800 */
[----:B------:R-:W4:Y:S04]  /*188b0*/  LDL R10, [R1+0xe14] ;  /* 0x000e1400010a7983 */ /* 0x000f280000100800 */
[----:B--2---:R0:W-:Y:S04]  /*188c0*/  STL [R1+0x20fc], R17 ;  /* 0x0020fc1101007387 */ /* 0x0041e80000100800 */
[----:B------:R-:W2:Y:S04]  /*188d0*/  LDL R9, [R1+0xdd0] ;  /* 0x000dd00001097983 */ /* 0x000ea80000100800 */
[----:B------:R-:W2:Y:S04]  /*188e0*/  LDL R8, [R1+0xdd4] ;  /* 0x000dd40001087983 */ /* 0x000ea80000100800 */
[----:B---3--:R-:W-:Y:S04]  /*188f0*/  STL [R1+0x2150], R19 ;  /* 0x0021501301007387 */ /* 0x008fe80000100800 */
[----:B------:R-:W3:Y:S04]  /*18900*/  LDL R7, [R1+0xd90] ;  /* 0x000d900001077983 */ /* 0x000ee80000100800 */
[----:B------:R-:W3:Y:S01]  /*18910*/  LDL R6, [R1+0xd94] ;  /* 0x000d940001067983 */ /* 0x000ee20000100800 */
[----:B------:R-:W-:-:S02]  /*18920*/  PRMT R21, RZ, 0x7610, R21 ;  /* 0x00007610ff157816 */ /* 0x000fc40000000015 */
[----:B------:R-:W-:Y:S02]  /*18930*/  PRMT R23, RZ, 0x7610, R23 ;  /* 0x00007610ff177816 */ /* 0x000fe40000000017 */
[----:B------:R-:W-:Y:S01]  /*18940*/  PRMT R25, RZ, 0x7610, R25 ;  /* 0x00007610ff197816 */ /* 0x000fe20000000019 */
[----:B----4-:R-:W-:Y:S02]  /*18950*/  @!P0 IMAD.MOV.U32 R15, RZ, RZ, R3 ;  /* 0x000000ffff0f8224 */ /* 0x010fe400078e0003 */
[----:B------:R-:W4:Y:S01]  /*18960*/  LDL R3, [R1+0xd50] ;  /* 0x000d500001037983 */ /* 0x000f220000100800 */
[----:B------:R-:W-:-:S03]  /*18970*/  @!P0 IMAD.MOV.U32 R14, RZ, RZ, R2 ;  /* 0x000000ffff0e8224 */ /* 0x000fc600078e0002 */
[----:B------:R-:W4:Y:S04]  /*18980*/  LDL R2, [R1+0xd54] ;  /* 0x000d540001027983 */ /* 0x000f280000100800 */
[----:B------:R1:W4:Y:S02]  /*18990*/  @!P0 LDG.E.U16 R21, desc[UR8][R14.64] ;  /* 0x000000080e158981 */ /* 0x000324000c1e1500 */
[----:B-1----:R-:W-:Y:S02]  /*189a0*/  @!P0 IMAD.MOV.U32 R14, RZ, RZ, R10 ;  /* 0x000000ffff0e8224 */ /* 0x002fe400078e000a */
[----:B------:R-:W-:-:S05]  /*189b0*/  @!P0 IMAD.MOV.U32 R15, RZ, RZ, R11 ;  /* 0x000000ffff0f8224 */ /* 0x000fca00078e000b */
[----:B------:R2:W4:Y:S01]  /*189c0*/  @!P0 LDG.E.U16 R23, desc[UR8][R14.64] ;  /* 0x000000080e178981 */ /* 0x000522000c1e1500 */
[----:B------:R-:W-:Y:S01]  /*189d0*/  PRMT R27, RZ, 0x7610, R27 ;  /* 0x00007610ff1b7816 */ /* 0x000fe2000000001b */
[----:B--2---:R-:W-:Y:S02]  /*189e0*/  @!P0 IMAD.MOV.U32 R15, RZ, RZ, R9 ;  /* 0x000000ffff0f8224 */ /* 0x004fe400078e0009 */
[----:B------:R-:W-:-:S05]  /*189f0*/  @!P0 IMAD.MOV.U32 R14, RZ, RZ, R8 ;  /* 0x000000ffff0e8224 */ /* 0x000fca00078e0008 */
[----:B------:R3:W2:Y:S02]  /*18a00*/  @!P0 LDG.E.U16 R25, desc[UR8][R14.64] ;  /* 0x000000080e198981 */ /* 0x0006a4000c1e1500 */
[----:B---3--:R-:W-:Y:S02]  /*18a10*/  @!P0 IMAD.MOV.U32 R15, RZ, RZ, R7 ;  /* 0x000000ffff0f8224 */ /* 0x008fe400078e0007 */
[----:B------:R-:W-:-:S05]  /*18a20*/  @!P0 IMAD.MOV.U32 R14, RZ, RZ, R6 ;  /* 0x000000ffff0e8224 */ /* 0x000fca00078e0006 */
[----:B------:R4:W3:Y:S01]  /*18a30*/  @!P0 LDG.E.U16 R27, desc[UR8][R14.64] ;  /* 0x000000080e1b8981 */ /* 0x0008e2000c1e1500 */
[----:B0-----:R-:W-:-:S05]  /*18a40*/  LOP3.LUT R17, R4, 0x30, RZ, 0x3c, !PT ;  /* 0x0000003004117812 */ /* 0x001fca00078e3cff */
[----:B------:R-:W-:Y:S04]  /*18a50*/  STS.U16 [R17+UR5+0x2380], R18 ;  /* 0x0023801211007988 */ /* 0x000fe80008000405 */
[----:B------:R-:W-:Y:S04]  /*18a60*/  STS.U16 [R17+UR5+0x2b00], R20 ;  /* 0x002b001411007988 */ /* 0x000fe80008000405 */
[----:B------:R-:W-:Y:S04]  /*18a70*/  STS.U16 [R17+UR5+0x2b80], R22 ;  /* 0x002b801611007988 */ /* 0x000fe80008000405 */
[----:B------:R-:W-:Y:S04]  /*18a80*/  STS.U16 [R17+UR5+0x3300], R24 ;  /* 0x0033001811007988 */ /* 0x000fe80008000405 */
[----:B------:R-:W-:Y:S04]  /*18a90*/  STS.U16 [R17+UR5+0x3380], R26 ;  /* 0x0033801a11007988 */ /* 0x000fe80008000405 */
[----:B------:R0:W-:Y:S01]  /*18aa0*/  STS.U16 [R17+UR5+0x3b00], R29 ;  /* 0x003b001d11007988 */ /* 0x0001e20008000405 */
[----:B----4-:R-:W-:-:S02]  /*18ab0*/  @!P0 IMAD.MOV.U32 R15, RZ, RZ, R3 ;  /* 0x000000ffff0f8224 */ /* 0x010fc400078e0003 */
[----:B------:R-:W-:Y:S01]  /*18ac0*/  @!P0 IMAD.MOV.U32 R14, RZ, RZ, R2 ;  /* 0x000000ffff0e8224 */ /* 0x000fe200078e0002 */
[----:B0-----:R-:W-:-:S06]  /*18ad0*/  PRMT R29, RZ, 0x7610, R29 ;  /* 0x00007610ff1d7816 */ /* 0x001fcc000000001d */
[----:B------:R-:W4:Y:S04]  /*18ae0*/  @!P0 LDG.E.U16 R29, desc[UR8][R14.64] ;  /* 0x000000080e1d8981 */ /* 0x000f28000c1e1500 */
[----:B------:R-:W-:Y:S04]  /*18af0*/  STL [R1+0x2154], R21 ;  /* 0x0021541501007387 */ /* 0x000fe80000100800 */
[----:B------:R-:W-:Y:S04]  /*18b00*/  STL [R1+0x2158], R23 ;  /* 0x0021581701007387 */ /* 0x000fe80000100800 */
[----:B--2---:R-:W-:Y:S04]  /*18b10*/  STL [R1+0x215c], R25 ;  /* 0x00215c1901007387 */ /* 0x004fe80000100800 */
[----:B---3--:R-:W-:Y:S04]  /*18b20*/  STL [R1+0x2160], R27 ;  /* 0x0021601b01007387 */ /* 0x008fe80000100800 */
[----:B------:R-:W2:Y:S04]  /*18b30*/  LDL.LU R13, [R1+0xe4] ;  /* 0x0000e400010d7983 */ /* 0x000ea80000300800 */
        /* <DEDUP_REMOVED lines=16> */
[----:B----4-:R-:W-:Y:S04]  /*18c40*/  STL [R1+0x2164], R29 ;  /* 0x0021641d01007387 */ /* 0x010fe80000100800 */
        /* <DEDUP_REMOVED lines=11> */
[----:B------:R-:W-:Y:S01]  /*18d00*/  STL [R1+0x20c0], R15 ;  /* 0x0020c00f01007387 */ /* 0x000fe20000100800 */
[----:B0-----:R-:W-:-:S03]  /*18d10*/  LOP3.LUT R14, R4, 0x40, RZ, 0x3c, !PT ;  /* 0x00000040040e7812 */ /* 0x001fc600078e3cff */
        /* <DEDUP_REMOVED lines=8> */
[----:B--2---:R-:W-:Y:S04]  /*18da0*/  STS.U16 [R17+UR5+0x3b80], R13 ;  /* 0x003b800d11007988 */ /* 0x004fe80008000405 */
[----:B---3--:R-:W-:Y:S04]  /*18db0*/  STS.U16 [R14+UR5+0x400], R12 ;  /* 0x0004000c0e007988 */ /* 0x008fe80008000405 */
[----:B------:R-:W-:Y:S04]  /*18dc0*/  STS.U16 [R14+UR5+0x480], R11 ;  /* 0x0004800b0e007988 */ /* 0x000fe80008000405 */
[----:B------:R-:W-:Y:S04]  /*18dd0*/  STS.U16 [R14+UR5+0xc00], R10 ;  /* 0x000c000a0e007988 */ /* 0x000fe80008000405 */
[----:B------:R-:W-:Y:S04]  /*18de0*/  STS.U16 [R14+UR5+0xc80], R9 ;  /* 0x000c80090e007988 */ /* 0x000fe80008000405 */
[----:B------:R0:W-:Y:S04]  /*18df0*/  STS.U16 [R14+UR5+0x1400], R20 ;  /* 0x001400140e007988 */ /* 0x0001e80008000405 */
[----:B------:R1:W-:Y:S04]  /*18e00*/  STS.U16 [R14+UR5+0x1480], R22 ;  /* 0x001480160e007988 */ /* 0x0003e80008000405 */
[----:B------:R-:W-:Y:S04]  /*18e10*/  STS.U16 [R14+UR5+0x1c00], R8 ;  /* 0x001c00080e007988 */ /* 0x000fe80008000405 */
[----:B------:R-:W-:Y:S04]  /*18e20*/  STS.U16 [R14+UR5+0x1c80], R7 ;  /* 0x001c80070e007988 */ /* 0x000fe80008000405 */
[----:B------:R-:W-:Y:S04]  /*18e30*/  STS.U16 [R14+UR5+0x2400], R6 ;  /* 0x002400060e007988 */ /* 0x000fe80008000405 */
[----:B------:R-:W-:Y:S04]  /*18e40*/  STS.U16 [R14+UR5+0x2480], R16 ;  /* 0x002480100e007988 */ /* 0x000fe80008000405 */
[----:B------:R-:W-:Y:S04]  /*18e50*/  STS.U16 [R14+UR5+0x2c00], R28 ;  /* 0x002c001c0e007988 */ /* 0x000fe80008000405 */
[----:B------:R-:W-:Y:S04]  /*18e60*/  STS.U16 [R14+UR5+0x2c80], R18 ;  /* 0x002c80120e007988 */ /* 0x000fe80008000405 */
[----:B0-----:R-:W2:Y:S04]  /*18e70*/  LDL.LU R20, [R1+0x2b4] ;  /* 0x0002b40001147983 */ /* 0x001ea80000300800 */
[----:B-1----:R-:W3:Y:S04]  /*18e80*/  LDL.LU R22, [R1+0x2b0] ;  /* 0x0002b00001167983 */ /* 0x002ee80000300800 */
[----:B------:R0:W-:Y:S04]  /*18e90*/  STS.U16 [R14+UR5+0x3400], R24 ;  /* 0x003400180e007988 */ /* 0x0001e80008000405 */
[----:B------:R-:W4:Y:S04]  /*18ea0*/  LDL.LU R17, [R1+0x290] ;  /* 0x0002900001117983 */ /* 0x000f280000300800 */
[----:B0-----:R-:W4:Y:S04]  /*18eb0*/  LDL.LU R24, [R1+0x264] ;  /* 0x0002640001187983 */ /* 0x001f280000300800 */
[----:B------:R-:W4:Y:S04]  /*18ec0*/  LDL.LU R15, [R1+0x260] ;  /* 0x00026000010f7983 */ /* 0x000f280000300800 */
[----:B------:R-:W4:Y:S04]  /*18ed0*/  LDL.LU R29, [R1+0x204] ;  /* 0x00020400011d7983 */ /* 0x000f280000300800 */
[----:B------:R-:W4:Y:S04]  /*18ee0*/  LDL.LU R27, [R1+0x200] ;  /* 0x00020000011b7983 */ /* 0x000f280000300800 */
[----:B------:R-:W4:Y:S04]  /*18ef0*/  LDL.LU R25, [R1+0x1d4] ;  /* 0x0001d40001197983 */ /* 0x000f280000300800 */
[----:B------:R-:W4:Y:S04]  /*18f00*/  LDL.LU R23, [R1+0x1d0] ;  /* 0x0001d00001177983 */ /* 0x000f280000300800 */
[----:B------:R-:W4:Y:S04]  /*18f10*/  LDL.LU R21, [R1+0x15c] ;  /* 0x00015c0001157983 */ /* 0x000f280000300800 */
[----:B------:R-:W4:Y:S04]  /*18f20*/  LDL.LU R19, [R1+0x158] ;  /* 0x0001580001137983 */ /* 0x000f280000300800 */
[----:B------:R-:W4:Y:S04]  /*18f30*/  LDL.LU R13, [R1+0x124] ;  /* 0x00012400010d7983 */ /* 0x000f280000300800 */
[----:B------:R0:W-:Y:S04]  /*18f40*/  STS.U16 [R14+UR5+0x3480], R26 ;  /* 0x0034801a0e007988 */ /* 0x0001e80008000405 */
[----:B------:R-:W4:Y:S04]  /*18f50*/  LDL.LU R12, [R1+0x120] ;  /* 0x00012000010c7983 */ /* 0x000f280000300800 */
[----:B------:R1:W-:Y:S04]  /*18f60*/  STS.U16 [R14+UR5+0x3c00], R2 ;  /* 0x003c00020e007988 */ /* 0x0003e80008000405 */
[----:B------:R-:W4:Y:S04]  /*18f70*/  LDL.LU R11, [R1+0xd8] ;  /* 0x0000d800010b7983 */ /* 0x000f280000300800 */
[----:B------:R1:W-:Y:S04]  /*18f80*/  STS.U16 [R14+UR5+0x3c80], R3 ;  /* 0x003c80030e007988 */ /* 0x0003e80008000405 */
[----:B0-----:R-:W4:Y:S01]  /*18f90*/  LDL.LU R26, [R1+0x2ac] ;  /* 0x0002ac00011a7983 */ /* 0x001f220000300800 */
[----:B-1----:R-:W-:-:S03]  /*18fa0*/  IMAD.SHL.U32 R2, R5, 0x2, RZ ;  /* 0x0000000205027824 */ /* 0x002fc600078e00ff */
[----:B------:R-:W4:Y:S04]  /*18fb0*/  LDL.LU R3, [R1+0x2a8] ;  /* 0x0002a80001037983 */ /* 0x000f280000300800 */
[----:B------:R-:W4:Y:S04]  /*18fc0*/  LDL.LU R5, [R1+0x288] ;  /* 0x0002880001057983 */ /* 0x000f280000300800 */
[----:B------:R0:W-:Y:S04]  /*18fd0*/  STL [R1+0x2170], R14 ;  /* 0x0021700e01007387 */ /* 0x0001e80000100800 */
[----:B0-----:R-:W4:Y:S01]  /*18fe0*/  LDL.LU R14, [R1+0x294] ;  /* 0x00029400010e7983 */ /* 0x001f220000300800 */
[----:B------:R-:W-:-:S03]  /*18ff0*/  LOP3.LUT R10, R2, 0x50, RZ, 0x3c, !PT ;  /* 0x00000050020a7812 */ /* 0x000fc600078e3cff */
[----:B------:R-:W4:Y:S04]  /*19000*/  LDL.LU R9, [R1+0x280] ;  /* 0x0002800001097983 */ /* 0x000f280000300800 */
[----:B------:R-:W4:Y:S04]  /*19010*/  LDL.LU R8, [R1+0x23c] ;  /* 0x00023c0001087983 */ /* 0x000f280000300800 */
[----:B------:R-:W4:Y:S04]  /*19020*/  LDL.LU R7, [R1+0x238] ;  /* 0x0002380001077983 */ /* 0x000f280000300800 */
[----:B------:R-:W4:Y:S04]  /*19030*/  LDL.LU R6, [R1+0x1fc] ;  /* 0x0001fc0001067983 */ /* 0x000f280000300800 */
[----:B------:R-:W4:Y:S04]  /*19040*/  LDL.LU R16, [R1+0x1f8] ;  /* 0x0001f80001107983 */ /* 0x000f280000300800 */
[----:B------:R-:W4:Y:S04]  /*19050*/  LDL.LU R28, [R1+0x188] ;  /* 0x00018800011c7983 */ /* 0x000f280000300800 */
[----:B------:R-:W4:Y:S04]  /*19060*/  LDL.LU R18, [R1+0x180] ;  /* 0x0001800001127983 */ /* 0x000f280000300800 */
[----:B--2---:R0:W-:Y:S04]  /*19070*/  STS.U16 [R10+UR5+0x500], R20 ;  /* 0x000500140a007988 */ /* 0x0041e80008000405 */
[----:B---3--:R1:W-:Y:S04]  /*19080*/  STS.U16 [R10+UR5+0x580], R22 ;  /* 0x000580160a007988 */ /* 0x0083e80008000405 */
[----:B0-----:R-:W2:Y:S04]  /*19090*/  LDL.LU R20, [R1+0x154] ;  /* 0x0001540001147983 */ /* 0x001ea80000300800 */
[----:B-1----:R-:W3:Y:S04]  /*190a0*/  LDL.LU R22, [R1+0x14c] ;  /* 0x00014c0001167983 */ /* 0x002ee80000300800 */
[----:B----4-:R-:W-:Y:S04]  /*190b0*/  STS.U16 [R10+UR5+0xd00], R14 ;  /* 0x000d000e0a007988 */ /* 0x010fe80008000405 */
[----:B------:R-:W-:Y:S04]  /*190c0*/  STS.U16 [R10+UR5+0xd80], R17 ;  /* 0x000d80110a007988 */ /* 0x000fe80008000405 */
[----:B------:R0:W-:Y:S04]  /*190d0*/  STS.U16 [R10+UR5+0x1500], R24 ;  /* 0x001500180a007988 */ /* 0x0001e80008000405 */
[----:B------:R-:W-:Y:S04]  /*190e0*/  STS.U16 [R10+UR5+0x1580], R15 ;  /* 0x0015800f0a007988 */ /* 0x000fe80008000405 */
        /* <DEDUP_REMOVED lines=9> */
[----:B0-----:R-:W4:Y:S04]  /*19180*/  LDL.LU R24, [R1+0x108] ;  /* 0x0001080001187983 */ /* 0x001f280000300800 */
[----:B------:R0:W-:Y:S04]  /*19190*/  STS.U16 [R10+UR5+0x3d80], R0 ;  /* 0x003d80000a007988 */ /* 0x0001e80008000405 */
[----:B0-----:R-:W4:Y:S01]  /*191a0*/  LDL.LU R0, [R1+0x218c] ;  /* 0x00218c0001007983 */ /* 0x001f220000300800 */
[----:B------:R-:W-:-:S05]  /*191b0*/  LOP3.LUT R2, R2, 0x60, RZ, 0x3c, !PT ;  /* 0x0000006002027812 */ /* 0x000fca00078e3cff */
[----:B------:R0:W-:Y:S04]  /*191c0*/  STS.U16 [R2+UR5+0x600], R26 ;  /* 0x0006001a02007988 */ /* 0x0001e80008000405 */
        /* <DEDUP_REMOVED lines=10> */
[----:B-1----:R-:W4:Y:S04]  /*19270*/  LDL.LU R3, [R1+0xcc] ;  /* 0x0000cc0001037983 */ /* 0x002f280000300800 */
[----:B------:R-:W4:Y:S04]  /*19280*/  LDL.LU R5, [R1+0x2a4] ;  /* 0x0002a40001057983 */ /* 0x000f280000300800 */
[----:B------:R-:W-:Y:S04]  /*19290*/  STL [R1+0x2188], R4 ;  /* 0x0021880401007387 */ /* 0x000fe80000100800 */
[----:B--2---:R-:W-:Y:S04]  /*192a0*/  STS.U16 [R2+UR5+0x2e00], R20 ;  /* 0x002e001402007988 */ /* 0x004fe80008000405 */
[----:B---3--:R-:W-:Y:S04]  /*192b0*/  STS.U16 [R2+UR5+0x2e80], R22 ;  /* 0x002e801602007988 */ /* 0x008fe80008000405 */
[----:B----4-:R0:W-:Y:S02]  /*192c0*/  STS.U16 [R2+UR5+0x3600], R0 ;  /* 0x0036000002007988 */ /* 0x0101e40008000405 */
[----:B0-----:R-:W-:-:S02]  /*192d0*/  LOP3.LUT R0, R4, 0x70, RZ, 0x3c, !PT ;  /* 0x0000007004007812 */ /* 0x001fc400078e3cff */
[----:B------:R-:W2:Y:S04]  /*192e0*/  LDL.LU R4, [R1+0x2a0] ;  /* 0x0002a00001047983 */ /* 0x000ea80000300800 */
[----:B------:R-:W3:Y:S04]  /*192f0*/  LDL.LU R14, [R1+0x27c] ;  /* 0x00027c00010e7983 */ /* 0x000ee80000300800 */
        /* <DEDUP_REMOVED lines=14> */
[----:B------:R1:W-:Y:S04]  /*193e0*/  STS.U16 [R2+UR5+0x3e00], R26 ;  /* 0x003e001a02007988 */ /* 0x0003e80008000405 */
[----:B------:R0:W-:Y:S04]  /*193f0*/  STS.U16 [R2+UR5+0x3e80], R3 ;  /* 0x003e800302007988 */ /* 0x0001e80008000405 */
[----:B------:R-:W4:Y:S04]  /*19400*/  LDL.LU R8, [R1+0xc0] ;  /* 0x0000c00001087983 */ /* 0x000f280000300800 */
[----:B------:R0:W-:Y:S04]  /*19410*/  STS.U16 [R0+UR5+0x700], R5 ;  /* 0x0007000500007988 */ /* 0x0001e80008000405 */
[----:B------:R-:W4:Y:S04]  /*19420*/  LDL.LU R7, [R1+0xbc] ;  /* 0x0000bc0001077983 */ /* 0x000f280000300800 */
[----:B------:R-:W4:Y:S04]  /*19430*/  LDL.LU R6, [R1+0xb8] ;  /* 0x0000b80001067983 */ /* 0x000f280000300800 */
[----:B------:R-:W4:Y:S04]  /*19440*/  LDL.LU R16, [R1+0xb4] ;  /* 0x0000b40001107983 */ /* 0x000f280000300800 */
[----:B------:R-:W4:Y:S04]  /*19450*/  LDL.LU R28, [R1+0xb0] ;  /* 0x0000b000011c7983 */ /* 0x000f280000300800 */
[----:B------:R-:W4:Y:S04]  /*19460*/  LDL.LU R18, [R1+0xac] ;  /* 0x0000ac0001127983 */ /* 0x000f280000300800 */
[----:B------:R-:W4:Y:S04]  /*19470*/  LDL.LU R20, [R1+0xa8] ;  /* 0x0000a80001147983 */ /* 0x000f280000300800 */
[----:B------:R-:W4:Y:S04]  /*19480*/  LDL.LU R22, [R1+0xa4] ;  /* 0x0000a40001167983 */ /* 0x000f280000300800 */
[----:B0-----:R-:W4:Y:S04]  /*19490*/  LDL.LU R24, [R1+0xa0] ;  /* 0x0000a00001187983 */ /* 0x001f280000300800 */
[----:B-1----:R-:W4:Y:S04]  /*194a0*/  LDL.LU R26, [R1+0x9c] ;  /* 0x00009c00011a7983 */ /* 0x002f280000300800 */
[----:B------:R-:W4:Y:S04]  /*194b0*/  LDL.LU R2, [R1+0x98] ;  /* 0x0000980001027983 */ /* 0x000f280000300800 */
[----:B------:R-:W4:Y:S04]  /*194c0*/  LDL.LU R3, [R1+0x94] ;  /* 0x0000940001037983 */ /* 0x000f280000300800 */
[----:B------:R-:W4:Y:S04]  /*194d0*/  LDL.LU R5, [R1+0x90] ;  /* 0x0000900001057983 */ /* 0x000f280000300800 */
[----:B--2---:R0:W-:Y:S04]  /*194e0*/  STS.U16 [R0+UR5+0x780], R4 ;  /* 0x0007800400007988 */ /* 0x0041e80008000405 */
[----:B---3--:R-:W-:Y:S04]  /*194f0*/  STS.U16 [R0+UR5+0xf00], R14 ;  /* 0x000f000e00007988 */ /* 0x008fe80008000405 */
[----:B----4-:R-:W-:Y:S04]  /*19500*/  STS.U16 [R0+UR5+0xf80], R17 ;  /* 0x000f801100007988 */ /* 0x010fe80008000405 */
        /* <DEDUP_REMOVED lines=8> */
[----:B0-----:R-:W2:Y:S04]  /*19590*/  LDL.LU R4, [R1+0x2188] ;  /* 0x0021880001047983 */ /* 0x001ea80000300800 */
[----:B------:R-:W-:Y:S04]  /*195a0*/  STS.U16 [R0+UR5+0x3700], R12 ;  /* 0x0037000c00007988 */ /* 0x000fe80008000405 */
[----:B------:R-:W-:Y:S04]  /*195b0*/  STS.U16 [R0+UR5+0x3780], R11 ;  /* 0x0037800b00007988 */ /* 0x000fe80008000405 */
[----:B------:R-:W-:Y:S04]  /*195c0*/  STL [R1+0x2088], R0 ;  /* 0x0020880001007387 */ /* 0x000fe80000100800 */
[----:B------:R-:W-:Y:S04]  /*195d0*/  STS.U16 [R0+UR5+0x3f00], R10 ;  /* 0x003f000a00007988 */ /* 0x000fe80008000405 */
[----:B------:R-:W-:Y:S04]  /*195e0*/  STL [R1+0x20f4], R0 ;  /* 0x0020f40001007387 */ /* 0x000fe80000100800 */
[----:B------:R-:W-:Y:S04]  /*195f0*/  STS.U16 [R0+UR5+0x3f80], R9 ;  /* 0x003f800900007988 */ /* 0x000fe80008000405 */
[----:B------:R0:W-:Y:S04]  /*19600*/  STL [R1+0x2174], R0 ;  /* 0x0021740001007387 */ /* 0x0001e80000100800 */
[----:B0-----:R-:W3:Y:S04]  /*19610*/  LDL.LU R0, [R1+0x80] ;  /* 0x0000800001007983 */ /* 0x001ee80000300800 */
[----:B---3--:R0:W-:Y:S04]  /*19620*/  STL [R1+0x2178], R0 ;  /* 0x0021780001007387 */ /* 0x0081e80000100800 */
[----:B0-----:R-:W3:Y:S04]  /*19630*/  LDL.LU R0, [R1+0x84] ;  /* 0x0000840001007983 */ /* 0x001ee80000300800 */
[----:B---3--:R0:W-:Y:S04]  /*19640*/  STL [R1+0x2180], R0 ;  /* 0x0021800001007387 */ /* 0x0081e80000100800 */
[----:B0-----:R-:W3:Y:S04]  /*19650*/  LDL.LU R0, [R1+0x88] ;  /* 0x0000880001007983 */ /* 0x001ee80000300800 */
[----:B--2---:R-:W-:Y:S04]  /*19660*/  STS.U16 [R4+UR5+0x4000], R8 ;  /* 0x0040000804007988 */ /* 0x004fe80008000405 */
        /* <DEDUP_REMOVED lines=12> */
[----:B---3--:R0:W-:Y:S04]  /*19730*/  STL [R1+0x2184], R0 ;  /* 0x0021840001007387 */ /* 0x0081e80000100800 */
[----:B0-----:R-:W2:Y:S04]  /*19740*/  LDL.LU R0, [R1+0x8c] ;  /* 0x00008c0001007983 */ /* 0x001ea80000300800 */
[----:B------:R-:W3:Y:S01]  /*19750*/  LDL.LU R14, [R1+0x7c] ;  /* 0x00007c00010e7983 */ /* 0x000ee20000300800 */
[----:B------:R-:W0:Y:S02]  /*19760*/  S2R R5, SR_TID.X ;  /* 0x0000000000057919 */ /* 0x000e240000002100 */
[----:B0-----:R-:W-:Y:S01]  /*19770*/  LOP3.LUT R5, R5, 0x3f, RZ, 0xc0, !PT ;  /* 0x0000003f05057812 */ /* 0x001fe200078ec0ff */
[----:B---3--:R0:W-:Y:S04]  /*19780*/  STL [R1+0x217c], R14 ;  /* 0x00217c0e01007387 */ /* 0x0081e80000100800 */
[----:B------:R-:W3:Y:S04]  /*19790*/  LDL.LU R17, [R1+0x78] ;  /* 0x0000780001117983 */ /* 0x000ee80000300800 */
[----:B------:R-:W4:Y:S04]  /*197a0*/  LDL.LU R15, [R1+0x74] ;  /* 0x00007400010f7983 */ /* 0x000f280000300800 */
        /* <DEDUP_REMOVED lines=19> */
[----:B0-----:R-:W-:-:S03]  /*198e0*/  IMAD.SHL.U32 R14, R5, 0x2, RZ ;  /* 0x00000002050e7824 */ /* 0x001fc600078e00ff */
[----:B------:R-:W3:Y:S04]  /*198f0*/  LDL.LU R26, [R1+0x14] ;  /* 0x00001400011a7983 */ /* 0x000ee80000300800 */
[----:B------:R-:W3:Y:S04]  /*19900*/  LDL.LU R2, [R1+0x10] ;  /* 0x0000100001027983 */ /* 0x000ee80000300800 */
[----:B------:R-:W3:Y:S04]  /*19910*/  LDL.LU R3, [R1+0xc] ;  /* 0x00000c0001037983 */ /* 0x000ee80000300800 */
[----:B------:R-:W3:Y:S04]  /*19920*/  LDL.LU R4, [R1+0x8] ;  /* 0x0000080001047983 */ /* 0x000ee80000300800 */
[----:B------:R-:W3:Y:S04]  /*19930*/  LDL.LU R5, [R1+0x4] ;  /* 0x0000040001057983 */ /* 0x000ee80000300800 */
[----:B--2---:R0:W-:Y:S04]  /*19940*/  STS.U16 [R14+UR5+0x7400], R0 ;  /* 0x007400000e007988 */ /* 0x0041e80008000405 */
[----:B0-----:R-:W2:Y:S04]  /*19950*/  LDL.LU R0, [R1+0x2184] ;  /* 0x0021840001007983 */ /* 0x001ea80000300800 */
[----:B--2---:R0:W-:Y:S04]  /*19960*/  STS.U16 [R14+UR5+0x7800], R0 ;  /* 0x007800000e007988 */ /* 0x0041e80008000405 */
[----:B0-----:R-:W2:Y:S01]  /*19970*/  LDL.LU R0, [R1+0x2180] ;  /* 0x0021800001007983 */ /* 0x001ea20000300800 */
[----:B------:R-:W-:-:S03]  /*19980*/  LOP3.LUT R8, R14, 0x10, RZ, 0x3c, !PT ;  /* 0x000000100e087812 */ /* 0x000fc600078e3cff */
[----:B--2---:R0:W-:Y:S04]  /*19990*/  STS.U16 [R14+UR5+0x7c00], R0 ;  /* 0x007c00000e007988 */ /* 0x0041e80008000405 */
[----:B0-----:R-:W2:Y:S04]  /*199a0*/  LDL.LU R14, [R1+0x217c] ;  /* 0x00217c00010e7983 */ /* 0x001ea80000300800 */
[----:B------:R-:W2:Y:S04]  /*199b0*/  LDL.LU R0, [R1+0x2178] ;  /* 0x0021780001007983 */ /* 0x000ea80000300800 */
[----:B--2---:R0:W-:Y:S04]  /*199c0*/  STS.U16 [R8+UR5+0x4080], R0 ;  /* 0x0040800008007988 */ /* 0x0041e80008000405 */
[----:B------:R1:W-:Y:S04]  /*199d0*/  STS.U16 [R8+UR5+0x4480], R14 ;  /* 0x0044800e08007988 */ /* 0x0003e80008000405 */
[----:B---3--:R2:W-:Y:S04]  /*199e0*/  STS.U16 [R8+UR5+0x4880], R17 ;  /* 0x0048801108007988 */ /* 0x0085e80008000405 */
[----:B----4-:R3:W-:Y:S04]  /*199f0*/  STS.U16 [R8+UR5+0x4c80], R15 ;  /* 0x004c800f08007988 */ /* 0x0107e80008000405 */
[----:B------:R4:W-:Y:S04]  /*19a00*/  STS.U16 [R8+UR5+0x5080], R29 ;  /* 0x0050801d08007988 */ /* 0x0009e80008000405 */
[----:B------:R2:W-:Y:S04]  /*19a10*/  STS.U16 [R8+UR5+0x5480], R27 ;  /* 0x0054801b08007988 */ /* 0x0005e80008000405 */
[----:B0-----:R-:W4:Y:S04]  /*19a20*/  LDL.LU R0, [R1+0x2174] ;  /* 0x0021740001007983 */ /* 0x001f280000300800 */
[----:B-1----:R-:W4:Y:S04]  /*19a30*/  LDL.LU R14, [R1+0x2170] ;  /* 0x00217000010e7983 */ /* 0x002f280000300800 */
[----:B--2---:R-:W2:Y:S04]  /*19a40*/  LDL.LU R17, [R1+0x216c] ;  /* 0x00216c0001117983 */ /* 0x004ea80000300800 */
[----:B---3--:R-:W3:Y:S04]  /*19a50*/  LDL.LU R15, [R1+0x2168] ;  /* 0x00216800010f7983 */ /* 0x008ee80000300800 */
[----:B----4-:R-:W4:Y:S04]  /*19a60*/  LDL.LU R29, [R1+0x2164] ;  /* 0x00216400011d7983 */ /* 0x010f280000300800 */
[----:B------:R-:W2:Y:S04]  /*19a70*/  LDL.LU R27, [R1+0x2160] ;  /* 0x00216000011b7983 */ /* 0x000ea80000300800 */
[----:B------:R0:W-:Y:S04]  /*19a80*/  STS.U16 [R8+UR5+0x5880], R25 ;  /* 0x0058801908007988 */ /* 0x0001e80008000405 */
[----:B------:R1:W-:Y:S04]  /*19a90*/  STS.U16 [R8+UR5+0x5c80], R23 ;  /* 0x005c801708007988 */ /* 0x0003e80008000405 */
[----:B------:R0:W-:Y:S04]  /*19aa0*/  STS.U16 [R8+UR5+0x6080], R21 ;  /* 0x0060801508007988 */ /* 0x0001e80008000405 */
[----:B------:R0:W-:Y:S04]  /*19ab0*/  STS.U16 [R8+UR5+0x6480], R19 ;  /* 0x0064801308007988 */ /* 0x0001e80008000405 */
[----:B------:R1:W-:Y:S04]  /*19ac0*/  STS.U16 [R8+UR5+0x6880], R13 ;  /* 0x0068800d08007988 */ /* 0x0003e80008000405 */
[----:B------:R1:W-:Y:S04]  /*19ad0*/  STS.U16 [R8+UR5+0x6c80], R12 ;  /* 0x006c800c08007988 */ /* 0x0003e80008000405 */
[----:B0-----:R-:W2:Y:S04]  /*19ae0*/  LDL.LU R25, [R1+0x215c] ;  /* 0x00215c0001197983 */ /* 0x001ea80000300800 */
[----:B-1----:R-:W2:Y:S04]  /*19af0*/  LDL.LU R23, [R1+0x2158] ;  /* 0x0021580001177983 */ /* 0x002ea80000300800 */
[----:B------:R-:W2:Y:S04]  /*19b00*/  LDL.LU R21, [R1+0x2154] ;  /* 0x0021540001157983 */ /* 0x000ea80000300800 */
[----:B------:R-:W2:Y:S04]  /*19b10*/  LDL.LU R19, [R1+0x2150] ;  /* 0x0021500001137983 */ /* 0x000ea80000300800 */
[----:B------:R-:W2:Y:S04]  /*19b20*/  LDL.LU R13, [R1+0x214c] ;  /* 0x00214c00010d7983 */ /* 0x000ea80000300800 */
[----:B------:R-:W2:Y:S04]  /*19b30*/  LDL.LU R12, [R1+0x2148] ;  /* 0x00214800010c7983 */ /* 0x000ea80000300800 */
        /* <DEDUP_REMOVED lines=9> */
[----:B--2---:R0:W-:Y:S04]  /*19bd0*/  STS.U16 [R28+UR5+0x4100], R7 ;  /* 0x004100071c007988 */ /* 0x0041e80008000405 */
[----:B------:R1:W-:Y:S04]  /*19be0*/  STS.U16 [R28+UR5+0x4500], R6 ;  /* 0x004500061c007988 */ /* 0x0003e80008000405 */
[----:B------:R2:W-:Y:S04]  /*19bf0*/  STS.U16 [R28+UR5+0x4900], R16 ;  /* 0x004900101c007988 */ /* 0x0005e80008000405 */
[----:B------:R0:W-:Y:S04]  /*19c00*/  STS.U16 [R28+UR5+0x4d00], R18 ;  /* 0x004d00121c007988 */ /* 0x0001e80008000405 */
[----:B------:R1:W-:Y:S04]  /*19c10*/  STS.U16 [R28+UR5+0x5100], R20 ;  /* 0x005100141c007988 */ /* 0x0003e80008000405 */
[----:B------:R2:W-:Y:S04]  /*19c20*/  STS.U16 [R28+UR5+0x5500], R22 ;  /* 0x005500161c007988 */ /* 0x0005e80008000405 */
[----:B0-----:R-:W3:Y:S04]  /*19c30*/  LDL.LU R7, [R1+0x2130] ;  /* 0x0021300001077983 */ /* 0x001ee80000300800 */
[----:B-1----:R-:W3:Y:S04]  /*19c40*/  LDL.LU R6, [R1+0x212c] ;  /* 0x00212c0001067983 */ /* 0x002ee80000300800 */
[----:B--2---:R-:W2:Y:S04]  /*19c50*/  LDL.LU R16, [R1+0x2128] ;  /* 0x0021280001107983 */ /* 0x004ea80000300800 */
[----:B------:R-:W2:Y:S04]  /*19c60*/  LDL.LU R18, [R1+0x2124] ;  /* 0x0021240001127983 */ /* 0x000ea80000300800 */
[----:B------:R-:W2:Y:S04]  /*19c70*/  LDL.LU R20, [R1+0x2120] ;  /* 0x0021200001147983 */ /* 0x000ea80000300800 */
        /* <DEDUP_REMOVED lines=12> */
[----:B----4-:R-:W4:Y:S04]  /*19d40*/  LDL.LU R5, [R1+0x2104] ;  /* 0x0021040001057983 */ /* 0x010f280000300800 */
[----:B----4-:R-:W-:Y:S04]  /*19d50*/  STS.U16 [R28+UR5+0x7100], R5 ;  /* 0x007100051c007988 */ /* 0x010fe80008000405 */
[----:B--2---:R-:W-:Y:S04]  /*19d60*/  STS.U16 [R28+UR5+0x7500], R4 ;  /* 0x007500041c007988 */ /* 0x004fe80008000405 */
[----:B------:R-:W-:Y:S04]  /*19d70*/  STL [R1+0x20b0], R4 ;  /* 0x0020b00401007387 */ /* 0x000fe80000100800 */
[----:B------:R0:W-:Y:S04]  /*19d80*/  STS.U16 [R28+UR5+0x7900], R3 ;  /* 0x007900031c007988 */ /* 0x0001e80008000405 */
[----:B0-----:R-:W2:Y:S04]  /*19d90*/  LDL.LU R3, [R1] ;  /* 0x0000000001037983 */ /* 0x001ea80000300800 */
[----:B------:R0:W-:Y:S04]  /*19da0*/  STS.U16 [R28+UR5+0x7d00], R2 ;  /* 0x007d00021c007988 */ /* 0x0001e80008000405 */
[----:B0-----:R-:W4:Y:S04]  /*19db0*/  LDL.LU R28, [R1+0x2100] ;  /* 0x00210000011c7983 */ /* 0x001f280000300800 */
[----:B------:R-:W3:Y:S04]  /*19dc0*/  LDL R2, [R1+0xec0] ;  /* 0x000ec00001027983 */ /* 0x000ee80000100800 */
[----:B--2---:R0:W-:Y:S04]  /*19dd0*/  STS.U16 [R17+UR5+0x4180], R3 ;  /* 0x0041800311007988 */ /* 0x0041e80008000405 */
[----:B0-----:R-:W2:Y:S04]  /*19de0*/  LDL R3, [R1+0xb70] ;  /* 0x000b700001037983 */ /* 0x001ea80000100800 */
[----:B----4-:R-:W-:Y:S04]  /*19df0*/  STS.U16 [R17+UR5+0x4580], R28 ;  /* 0x0045801c11007988 */ /* 0x010fe80008000405 */
[----:B------:R-:W-:Y:S04]  /*19e00*/  STS.U16 [R17+UR5+0x4980], R26 ;  /* 0x0049801a11007988 */ /* 0x000fe80008000405 */
[----:B------:R-:W-:Y:S04]  /*19e10*/  STS.U16 [R17+UR5+0x4d80], R24 ;  /* 0x004d801811007988 */ /* 0x000fe80008000405 */
[----:B------:R-:W-:Y:S04]  /*19e20*/  STS.U16 [R17+UR5+0x5180], R22 ;  /* 0x0051801611007988 */ /* 0x000fe80008000405 */
[----:B------:R-:W-:Y:S04]  /*19e30*/  STS.U16 [R17+UR5+0x5580], R20 ;  /* 0x0055801411007988 */ /* 0x000fe80008000405 */
[----:B------:R-:W-:Y:S04]  /*19e40*/  STS.U16 [R17+UR5+0x5980], R18 ;  /* 0x0059801211007988 */ /* 0x000fe80008000405 */
[----:B------:R-:W-:Y:S04]  /*19e50*/  STS.U16 [R17+UR5+0x5d80], R16 ;  /* 0x005d801011007988 */ /* 0x000fe80008000405 */
[----:B---3--:R-:W-:Y:S04]  /*19e60*/  STS.U16 [R17+UR5+0x6180], R6 ;  /* 0x0061800611007988 */ /* 0x008fe80008000405 */
[----:B------:R-:W-:Y:S04]  /*19e70*/  STS.U16 [R17+UR5+0x6580], R7 ;  /* 0x0065800711007988 */ /* 0x000fe80008000405 */
[----:B------:R-:W-:Y:S04]  /*19e80*/  STS.U16 [R17+UR5+0x6980], R8 ;  /* 0x0069800811007988 */ /* 0x000fe80008000405 */
[----:B------:R-:W-:Y:S04]  /*19e90*/  STS.U16 [R17+UR5+0x6d80], R9 ;  /* 0x006d800911007988 */ /* 0x000fe80008000405 */
[----:B------:R-:W-:Y:S04]  /*19ea0*/  STS.U16 [R17+UR5+0x7180], R10 ;  /* 0x0071800a11007988 */ /* 0x000fe80008000405 */
[----:B------:R-:W-:Y:S04]  /*19eb0*/  STS.U16 [R17+UR5+0x7580], R11 ;  /* 0x0075800b11007988 */ /* 0x000fe80008000405 */
[----:B------:R-:W-:Y:S04]  /*19ec0*/  STS.U16 [R17+UR5+0x7980], R12 ;  /* 0x0079800c11007988 */ /* 0x000fe80008000405 */
[----:B------:R0:W-:Y:S01]  /*19ed0*/  STS.U16 [R17+UR5+0x7d80], R13 ;  /* 0x007d800d11007988 */ /* 0x0001e20008000405 */
[----:B------:R-:W-:-:S03]  /*19ee0*/  PRMT R0, RZ, 0x7610, R0 ;  /* 0x00007610ff007816 */ /* 0x000fc60000000000 */
[----:B0-----:R-:W3:Y:S04]  /*19ef0*/  LDL.LU R17, [R1+0x20fc] ;  /* 0x0020fc0001117983 */ /* 0x001ee80000300800 */
[----:B--2---:R-:W2:Y:S04]  /*19f00*/  @!P0 LDG.E.U16 R0, desc[UR8][R2.64] ;  /* 0x0000000802008981 */ /* 0x004ea8000c1e1500 */
[----:B---3--:R-:W-:Y:S04]  /*19f10*/  STS.U16 [R14+UR5+0x4200], R17 ;  /* 0x004200110e007988 */ /* 0x008fe80008000405 */
[----:B------:R-:W-:Y:S04]  /*19f20*/  STS.U16 [R14+UR5+0x4600], R19 ;  /* 0x004600130e007988 */ /* 0x000fe80008000405 */
[----:B------:R-:W-:Y:S04]  /*19f30*/  STS.U16 [R14+UR5+0x4a00], R21 ;  /* 0x004a00150e007988 */ /* 0x000fe80008000405 */
[----:B------:R-:W-:Y:S04]  /*19f40*/  STS.U16 [R14+UR5+0x4e00], R23 ;  /* 0x004e00170e007988 */ /* 0x000fe80008000405 */
[----:B------:R-:W-:Y:S04]  /*19f50*/  STS.U16 [R14+UR5+0x5200], R25 ;  /* 0x005200190e007988 */ /* 0x000fe80008000405 */
[----:B------:R-:W-:Y:S04]  /*19f60*/  STS.U16 [R14+UR5+0x5600], R27 ;  /* 0x0056001b0e007988 */ /* 0x000fe80008000405 */
[----:B------:R0:W-:Y:S04]  /*19f70*/  STS.U16 [R14+UR5+0x5a00], R29 ;  /* 0x005a001d0e007988 */ /* 0x0001e80008000405 */
[----:B0-----:R-:W3:Y:S04]  /*19f80*/  LDL.LU R14, [R1+0x20f8] ;  /* 0x0020f800010e7983 */ /* 0x001ee80000300800 */
        /* <DEDUP_REMOVED lines=20> */
[----:B------:R-:W3:Y:S04]  /*1a0d0*/  LDL R2, [R1+0xe88] ;  /* 0x000e880001027983 */ /* 0x000ee80000100800 */
[----:B------:R-:W3:Y:S01]  /*1a0e0*/  LDL R3, [R1+0xe8c] ;  /* 0x000e8c0001037983 */ /* 0x000ee20000100800 */
[----:B----4-:R-:W-:-:S02]  /*1a0f0*/  PRMT R15, RZ, 0x7610, R15 ;  /* 0x00007610ff0f7816 */ /* 0x010fc4000000000f */
[----:B---3--:R-:W-:-:S04]  /*1a100*/  @!P0 LOP3.LUT R3, R3, R2, RZ, 0x3c, !PT ;  /* 0x0000000203038212 */ /* 0x008fc800078e3cff */
[----:B------:R-:W-:-:S04]  /*1a110*/  @!P0 LOP3.LUT R2, R3, R2, RZ, 0x3c, !PT ;  /* 0x0000000203028212 */ /* 0x000fc800078e3cff */
[----:B------:R-:W-:-:S05]  /*1a120*/  @!P0 LOP3.LUT R3, R3, R2, RZ, 0x3c, !PT ;  /* 0x0000000203038212 */ /* 0x000fca00078e3cff */
[----:B------:R-:W3:Y:S04]  /*1a130*/  @!P0 LDG.E.U16 R15, desc[UR8][R2.64] ;  /* 0x00000008020f8981 */ /* 0x000ee8000c1e1500 */
[----:B---3--:R0:W-:Y:S04]  /*1a140*/  STL [R1+0x7c], R15 ;  /* 0x00007c0f01007387 */ /* 0x0081e80000100800 */
[----:B0-----:R-:W3:Y:S04]  /*1a150*/  LDL.LU R15, [R1+0x20e8] ;  /* 0x0020e800010f7983 */ /* 0x001ee80000300800 */
[----:B------:R-:W4:Y:S04]  /*1a160*/  LDL R2, [R1+0xe80] ;  /* 0x000e800001027983 */ /* 0x000f280000100800 */
[----:B------:R-:W4:Y:S01]  /*1a170*/  LDL R3, [R1+0xe84] ;  /* 0x000e840001037983 */ /* 0x000f220000100800 */
[----:B--2---:R-:W-:-:S02]  /*1a180*/  PRMT R14, RZ, 0x7610, R14 ;  /* 0x00007610ff0e7816 */ /* 0x004fc4000000000e */
[----:B----4-:R-:W-:-:S04]  /*1a190*/  @!P0 LOP3.LUT R3, R3, R2, RZ, 0x3c, !PT ;  /* 0x0000000203038212 */ /* 0x010fc800078e3cff */
[----:B------:R-:W-:-:S04]  /*1a1a0*/  @!P0 LOP3.LUT R2, R3, R2, RZ, 0x3c, !PT ;  /* 0x0000000203028212 */ /* 0x000fc800078e3cff */
[----:B------:R-:W-:-:S05]  /*1a1b0*/  @!P0 LOP3.LUT R3, R3, R2, RZ, 0x3c, !PT ;  /* 0x0000000203038212 */ /* 0x000fca00078e3cff */
[----:B------:R-:W2:Y:S04]  /*1a1c0*/  @!P0 LDG.E.U16 R14, desc[UR8][R2.64] ;  /* 0x00000008020e8981 */ /* 0x000ea8000c1e1500 */
[----:B--2---:R0:W-:Y:S04]  /*1a1d0*/  STL [R1+0x78], R14 ;  /* 0x0000780e01007387 */ /* 0x0041e80000100800 */
[----:B0-----:R-:W2:Y:S04]  /*1a1e0*/  LDL.LU R14, [R1+0x20e4] ;  /* 0x0020e400010e7983 */ /* 0x001ea80000300800 */
[----:B------:R-:W4:Y:S04]  /*1a1f0*/  LDL R2, [R1+0xe78] ;  /* 0x000e780001027983 */ /* 0x000f280000100800 */
[----:B------:R-:W4:Y:S01]  /*1a200*/  LDL R3, [R1+0xe7c] ;  /* 0x000e7c0001037983 */ /* 0x000f220000100800 */
[----:B---3--:R-:W-:-:S02]  /*1a210*/  PRMT R15, RZ, 0x7610, R15 ;  /* 0x00007610ff0f7816 */ /* 0x008fc4000000000f */
[----:B----4-:R-:W-:-:S04]  /*1a220*/  @!P0 LOP3.LUT R3, R3, R2, RZ, 0x3c, !PT ;  /* 0x0000000203038212 */ /* 0x010fc800078e3cff */
        /* <DEDUP_REMOVED lines=56> */
[----:B------:R0:W4:Y:S04]  /*1a5b0*/  @!P0 LDG.E.U16 R13, desc[UR8][R2.64] ;  /* 0x00000008020d8981 */ /* 0x000128000c1e1500 */
[----:B------:R-:W0:Y:S04]  /*1a5c0*/  LDL R2, [R1+0xdc8] ;  /* 0x000dc80001027983 */ /* 0x000e280000100800 */
[----:B------:R-:W0:Y:S01]  /*1a5d0*/  LDL R3, [R1+0xdcc] ;  /* 0x000dcc0001037983 */ /* 0x000e220000100800 */
[----:B---3--:R-:W-:Y:S02]  /*1a5e0*/  PRMT R15, RZ, 0x7610, R15 ;  /* 0x00007610ff0f7816 */ /* 0x008fe4000000000f */
[----:B0-----:R-:W-:-:S04]  /*1a5f0*/  @!P0 LOP3.LUT R3, R3, R2, RZ, 0x3c, !PT ;  /* 0x0000000203038212 */ /* 0x001fc800078e3cff */
[----:B------:R-:W-:-:S04]  /*1a600*/  @!P0 LOP3.LUT R2, R3, R2, RZ, 0x3c, !PT ;  /* 0x0000000203028212 */ /* 0x000fc800078e3cff */
[----:B------:R-:W-:-:S05]  /*1a610*/  @!P0 LOP3.LUT R3, R3, R2, RZ, 0x3c, !PT ;  /* 0x0000000203038212 */ /* 0x000fca00078e3cff */
[----:B------:R-:W3:Y:S04]  /*1a620*/  @!P0 LDG.E.U16 R15, desc[UR8][R2.64] ;  /* 0x00000008020f8981 */ /* 0x000ee8000c1e1500 */
[----:B----4-:R0:W-:Y:S04]  /*1a630*/  STL [R1+0x4c], R13 ;  /* 0x00004c0d01007387 */ /* 0x0101e80000100800 */
[----:B0-----:R-:W4:Y:S04]  /*1a640*/  LDL R13, [R1+0xd7c] ;  /* 0x000d7c00010d7983 */ /* 0x001f280000100800 */
[----:B---3--:R0:W-:Y:S04]  /*1a650*/  STL [R1+0x48], R15 ;  /* 0x0000480f01007387 */ /* 0x0081e80000100800 */
[----:B0-----:R-:W3:Y:S04]  /*1a660*/  LDL.LU R15, [R1+0x20c8] ;  /* 0x0020c800010f7983 */ /* 0x001ee80000300800 */
        /* <DEDUP_REMOVED lines=33> */
[----:B------:R4:W3:Y:S04]  /*1a880*/  @!P0 LDG.E.U16 R0, desc[UR8][R2.64] ;  /* 0x0000000802008981 */ /* 0x0008e8000c1e1500 */
[----:B------:R-:W2:Y:S01]  /*1a890*/  LDL R3, [R1+0xd78] ;  /* 0x000d780001037983 */ /* 0x000ea20000100800 */
[----:B------:R-:W-:Y:S01]  /*1a8a0*/  PRMT R15, RZ, 0x7610, R15 ;  /* 0x00007610ff0f7816 */ /* 0x000fe2000000000f */
[----:B----4-:R-:W-:-:S05]  /*1a8b0*/  @!P0 IMAD.MOV.U32 R2, RZ, RZ, R13 ;  /* 0x000000ffff028224 */ /* 0x010fca00078e000d */
[----:B--2---:R-:W2:Y:S04]  /*1a8c0*/  @!P0 LDG.E.U16 R15, desc[UR8][R2.64] ;  /* 0x00000008020f8981 */ /* 0x004ea8000c1e1500 */
[----:B---3--:R-:W-:Y:S04]  /*1a8d0*/  STL [R1+0x208c], R0 ;  /* 0x00208c0001007387 */ /* 0x008fe80000100800 */
[----:B------:R-:W3:Y:S04]  /*1a8e0*/  LDL R13, [R1+0xd0c] ;  /* 0x000d0c00010d7983 */ /* 0x000ee80000100800 */
        /* <DEDUP_REMOVED lines=17> */
[----:B------:R0:W2:Y:S04]  /*1aa00*/  @!P0 LDG.E.U16 R5, desc[UR8][R2.64] ;  /* 0x0000000802058981 */ /* 0x0000a8000c1e1500 */
[----:B------:R-:W0:Y:S04]  /*1aa10*/  LDL R2, [R1+0xd38] ;  /* 0x000d380001027983 */ /* 0x000e280000100800 */
[----:B------:R-:W0:Y:S01]  /*1aa20*/  LDL R3, [R1+0xd3c] ;  /* 0x000d3c0001037983 */ /* 0x000e220000100800 */
[----:B----4-:R-:W-:Y:S02]  /*1aa30*/  PRMT R14, RZ, 0x7610, R14 ;  /* 0x00007610ff0e7816 */ /* 0x010fe4000000000e */
[----:B0-----:R-:W-:-:S04]  /*1aa40*/  @!P0 LOP3.LUT R3, R3, R2, RZ, 0x3c, !PT ;  /* 0x0000000203038212 */ /* 0x001fc800078e3cff */
[----:B------:R-:W-:-:S04]  /*1aa50*/  @!P0 LOP3.LUT R2, R3, R2, RZ, 0x3c, !PT ;  /* 0x0000000203028212 */ /* 0x000fc800078e3cff */
[----:B------:R-:W-:Y:S01]  /*1aa60*/  @!P0 LOP3.LUT R3, R3, R2, RZ, 0x3c, !PT ;  /* 0x0000000203038212 */ /* 0x000fe200078e3cff */
[----:B--2---:R0:W-:Y:S04]  /*1aa70*/  STL [R1+0x2c], R5 ;  /* 0x00002c0501007387 */ /* 0x0041e80000100800 */
[----:B------:R1:W2:Y:S01]  /*1aa80*/  @!P0 LDG.E.U16 R14, desc[UR8][R2.64] ;  /* 0x00000008020e8981 */ /* 0x0002a2000c1e1500 */
[----:B------:R-:W-:-:S03]  /*1aa90*/  PRMT R4, RZ, 0x7610, R4 ;  /* 0x00007610ff047816 */ /* 0x000fc60000000004 */
[----:B0-----:R-:W4:Y:S04]  /*1aaa0*/  LDL R5, [R1+0xcfc] ;  /* 0x000cfc0001057983 */ /* 0x001f280000100800 */
[----:B------:R-:W1:Y:S04]  /*1aab0*/  LDL R2, [R1+0xd10] ;  /* 0x000d100001027983 */ /* 0x000e680000100800 */
[----:B------:R-:W1:Y:S02]  /*1aac0*/  LDL R3, [R1+0xd14] ;  /* 0x000d140001037983 */ /* 0x000e640000100800 */
[----:B-1----:R-:W-:-:S04]  /*1aad0*/  @!P0 LOP3.LUT R3, R3, R2, RZ, 0x3c, !PT ;  /* 0x0000000203038212 */ /* 0x002fc800078e3cff */
[----:B------:R-:W-:-:S04]  /*1aae0*/  @!P0 LOP3.LUT R2, R3, R2, RZ, 0x3c, !PT ;  /* 0x0000000203028212 */ /* 0x000fc800078e3cff */
[----:B------:R-:W-:-:S05]  /*1aaf0*/  @!P0 LOP3.LUT R3, R3, R2, RZ, 0x3c, !PT ;  /* 0x0000000203038212 */ /* 0x000fca00078e3cff */
[----:B------:R-:W3:Y:S04]  /*1ab00*/  @!P0 LDG.E.U16 R4, desc[UR8][R2.64] ;  /* 0x0000000802048981 */ /* 0x000ee8000c1e1500 */
[----:B--2---:R0:W-:Y:S04]  /*1ab10*/  STL [R1+0x28], R14 ;  /* 0x0000280e01007387 */ /* 0x0041e80000100800 */
[----:B0-----:R-:W2:Y:S04]  /*1ab20*/  LDL R14, [R1+0xcd4] ;  /* 0x000cd400010e7983 */ /* 0x001ea80000100800 */
[----:B---3--:R0:W-:Y:S04]  /*1ab30*/  STL [R1+0x24], R4 ;  /* 0x0000240401007387 */ /* 0x0081e80000100800 */
[----:B0-----:R-:W3:Y:S04]  /*1ab40*/  LDL.LU R4, [R1+0x20b0] ;  /* 0x0020b00001047983 */ /* 0x001ee80000300800 */
[----:B------:R-:W2:Y:S01]  /*1ab50*/  LDL R3, [R1+0xd08] ;  /* 0x000d080001037983 */ /* 0x000ea20000100800 */
[----:B------:R-:W-:Y:S01]  /*1ab60*/  PRMT R15, RZ, 0x7610, R15 ;  /* 0x00007610ff0f7816 */ /* 0x000fe2000000000f */
[----:B------:R-:W-:-:S02]  /*1ab70*/  @!P0 IMAD.MOV.U32 R2, RZ, RZ, R13 ;  /* 0x000000ffff028224 */ /* 0x000fc400078e000d */
[----:B------:R-:W3:Y:S04]  /*1ab80*/  LDL R13, [R1+0xccc] ;  /* 0x000ccc00010d7983 */ /* 0x000ee80000100800 */
[----:B--2---:R-:W2:Y:S04]  /*1ab90*/  @!P0 LDG.E.U16 R15, desc[UR8][R2.64] ;  /* 0x00000008020f8981 */ /* 0x004ea8000c1e1500 */
[----:B--2---:R0:W-:Y:S04]  /*1aba0*/  STL [R1+0x20], R15 ;  /* 0x0000200f01007387 */ /* 0x0041e80000100800 */
[----:B0-----:R-:W2:Y:S04]  /*1abb0*/  LDL.LU R15, [R1+0x20ac] ;  /* 0x0020ac00010f7983 */ /* 0x001ea80000300800 */
[----:B------:R-:W2:Y:S04]  /*1abc0*/  LDL R2, [R1+0xd00] ;  /* 0x000d000001027983 */ /* 0x000ea80000100800 */
[----:B------:R-:W2:Y:S01]  /*1abd0*/  LDL R3, [R1+0xd04] ;  /* 0x000d040001037983 */ /* 0x000ea20000100800 */
[----:B------:R-:W-:-:S02]  /*1abe0*/  PRMT R12, RZ, 0x7610, R12 ;  /* 0x00007610ff0c7816 */ /* 0x000fc4000000000c */
[----:B--2---:R-:W-:-:S04]  /*1abf0*/  @!P0 LOP3.LUT R3, R3, R2, RZ, 0x3c, !PT ;  /* 0x0000000203038212 */ /* 0x004fc800078e3cff */
[----:B------:R-:W-:-:S04]  /*1ac00*/  @!P0 LOP3.LUT R2, R3, R2, RZ, 0x3c, !PT ;  /* 0x0000000203028212 */ /* 0x000fc800078e3cff */
[----:B------:R-:W-:-:S05]  /*1ac10*/  @!P0 LOP3.LUT R3, R3, R2, RZ, 0x3c, !PT ;  /* 0x0000000203038212 */ /* 0x000fca00078e3cff */
[----:B------:R4:W2:Y:S04]  /*1ac20*/  @!P0 LDG.E.U16 R12, desc[UR8][R2.64] ;  /* 0x00000008020c8981 */ /* 0x0008a8000c1e1500 */
[----:B------:R-:W2:Y:S01]  /*1ac30*/  LDL R3, [R1+0xcf8] ;  /* 0x000cf80001037983 */ /* 0x000ea20000100800 */
[----:B---3--:R-:W-:Y:S01]  /*1ac40*/  PRMT R4, RZ, 0x7610, R4 ;  /* 0x00007610ff047816 */ /* 0x008fe20000000004 */
[----:B----4-:R-:W-:Y:S02]  /*1ac50*/  @!P0 IMAD.MOV.U32 R2, RZ, RZ, R5 ;  /* 0x000000ffff028224 */ /* 0x010fe400078e0005 */
[----:B--2---:R0:W-:Y:S01]  /*1ac60*/  STL [R1+0x1c], R12 ;  /* 0x00001c0c01007387 */ /* 0x0041e20000100800 */
[----:B------:R-:W-:-:S03]  /*1ac70*/  PRMT R10, RZ, 0x7610, R10 ;  /* 0x00007610ff0a7816 */ /* 0x000fc6000000000a */
[----:B------:R-:W2:Y:S04]  /*1ac80*/  LDL R5, [R1+0xcb8] ;  /* 0x000cb80001057983 */ /* 0x000ea80000100800 */
[----:B------:R1:W3:Y:S04]  /*1ac90*/  @!P0 LDG.E.U16 R4, desc[UR8][R2.64] ;  /* 0x0000000802048981 */ /* 0x0002e8000c1e1500 */
[----:B0-----:R-:W4:Y:S04]  /*1aca0*/  LDL R12, [R1+0xcc4] ;  /* 0x000cc400010c7983 */ /* 0x001f280000100800 */
[----:B------:R-:W2:Y:S01]  /*1acb0*/  LDL R3, [R1+0xcd0] ;  /* 0x000cd00001037983 */ /* 0x000ea20000100800 */
[----:B-1----:R-:W-:-:S03]  /*1acc0*/  @!P0 IMAD.MOV.U32 R2, RZ, RZ, R14 ;  /* 0x000000ffff028224 */ /* 0x002fc600078e000e */
[----:B---3--:R0:W-:Y:S01]  /*1acd0*/  STL [R1+0x18], R4 ;  /* 0x0000180401007387 */ /* 0x0081e20000100800 */
[----:B------:R-:W-:-:S03]  /*1ace0*/  PRMT R7, RZ, 0x7610, R7 ;  /* 0x00007610ff077816 */ /* 0x000fc60000000007 */
[----:B------:R-:W3:Y:S04]  /*1acf0*/  LDL R14, [R1+0xc90] ;  /* 0x000c9000010e7983 */ /* 0x000ee80000100800 */
[----:B--2---:R1:W2:Y:S04]  /*1ad00*/  @!P0 LDG.E.U16 R10, desc[UR8][R2.64] ;  /* 0x00000008020a8981 */ /* 0x0042a8000c1e1500 */
[----:B0-----:R-:W3:Y:S04]  /*1ad10*/  LDL R4, [R1+0xcbc] ;  /* 0x000cbc0001047983 */ /* 0x001ee80000100800 */
[----:B------:R-:W3:Y:S01]  /*1ad20*/  LDL R3, [R1+0xcc8] ;  /* 0x000cc80001037983 */ /* 0x000ee20000100800 */
[----:B-1----:R-:W-:-:S03]  /*1ad30*/  @!P0 IMAD.MOV.U32 R2, RZ, RZ, R13 ;  /* 0x000000ffff028224 */ /* 0x002fc600078e000d */
[----:B--2---:R0:W-:Y:S01]  /*1ad40*/  STL [R1+0x14], R10 ;  /* 0x0000140a01007387 */ /* 0x0041e20000100800 */
[----:B------:R-:W-:-:S03]  /*1ad50*/  PRMT R11, RZ, 0x7610, R11 ;  /* 0x00007610ff0b7816 */ /* 0x000fc6000000000b */
[----:B------:R-:W2:Y:S04]  /*1ad60*/  LDL R13, [R1+0xc88] ;  /* 0x000c8800010d7983 */ /* 0x000ea80000100800 */
[----:B---3--:R4:W3:Y:S04]  /*1ad70*/  @!P0 LDG.E.U16 R7, desc[UR8][R2.64] ;  /* 0x0000000802078981 */ /* 0x0088e8000c1e1500 */
[----:B0-----:R-:W2:Y:S04]  /*1ad80*/  LDL R10, [R1+0xc94] ;  /* 0x000c9400010a7983 */ /* 0x001ea80000100800 */
[----:B------:R-:W2:Y:S01]  /*1ad90*/  LDL R3, [R1+0xcc0] ;  /* 0x000cc00001037983 */ /* 0x000ea20000100800 */
[----:B----4-:R-:W-:-:S05]  /*1ada0*/  @!P0 IMAD.MOV.U32 R2, RZ, RZ, R12 ;  /* 0x000000ffff028224 */ /* 0x010fca00078e000c */
[----:B--2---:R0:W2:Y:S04]  /*1adb0*/  @!P0 LDG.E.U16 R11, desc[UR8][R2.64] ;  /* 0x00000008020b8981 */ /* 0x0040a8000c1e1500 */
[----:B---3--:R1:W-:Y:S04]  /*1adc0*/  STL [R1+0x10], R7 ;  /* 0x0000100701007387 */ /* 0x0083e80000100800 */
[----:B------:R-:W3:Y:S04]  /*1add0*/  LDL R12, [R1+0xc80] ;  /* 0x000c8000010c7983 */ /* 0x000ee80000100800 */
[----:B-1----:R-:W4:Y:S01]  /*1ade0*/  LDL R7, [R1+0xc8c] ;  /* 0x000c8c0001077983 */ /* 0x002f220000100800 */
[----:B------:R-:W-:Y:S01]  /*1adf0*/  PRMT R15, RZ, 0x7610, R15 ;  /* 0x00007610ff0f7816 */ /* 0x000fe2000000000f */
[----:B0-----:R-:W-:-:S02]  /*1ae00*/  @!P0 IMAD.MOV.U32 R2, RZ, RZ, R4 ;  /* 0x000000ffff028224 */ /* 0x001fc400078e0004 */
[----:B------:R-:W-:Y:S01]  /*1ae10*/  @!P0 IMAD.MOV.U32 R3, RZ, RZ, R5 ;  /* 0x000000ffff038224 */ /* 0x000fe200078e0005 */
[----:B------:R-:W-:-:S04]  /*1ae20*/  PRMT R0, RZ, 0x7610, R0 ;  /* 0x00007610ff007816 */ /* 0x000fc80000000000 */
[----:B------:R0:W3:Y:S04]  /*1ae30*/  @!P0 LDG.E.U16 R15, desc[UR8][R2.64] ;  /* 0x00000008020f8981 */ /* 0x0000e8000c1e1500 */
[----:B--2---:R1:W-:Y:S01]  /*1ae40*/  STL [R1+0xc], R11 ;  /* 0x00000c0b01007387 */ /* 0x0043e20000100800 */
[----:B0-----:R-:W-:Y:S02]  /*1ae50*/  @!P0 IMAD.MOV.U32 R2, RZ, RZ, R10 ;  /* 0x000000ffff028224 */ /* 0x001fe400078e000a */
[----:B------:R-:W-:Y:S01]  /*1ae60*/  @!P0 IMAD.MOV.U32 R3, RZ, RZ, R14 ;  /* 0x000000ffff038224 */ /* 0x000fe200078e000e */
[----:B------:R-:W-:Y:S02]  /*1ae70*/  PRMT R6, RZ, 0x7610, R6 ;  /* 0x00007610ff067816 */ /* 0x000fe40000000006 */
[----:B------:R-:W-:Y:S01]  /*1ae80*/  PRMT R29, RZ, 0x7610, R29 ;  /* 0x00007610ff1d7816 */ /* 0x000fe2000000001d */
[----:B------:R-:W2:Y:S04]  /*1ae90*/  LDL R5, [R1+0xc78] ;  /* 0x000c780001057983 */ /* 0x000ea80000100800 */
[----:B------:R4:W2:Y:S04]  /*1aea0*/  @!P0 LDG.E.U16 R0, desc[UR8][R2.64] ;  /* 0x0000000802008981 */ /* 0x0008a8000c1e1500 */
[----:B------:R-:W2:Y:S04]  /*1aeb0*/  LDL R4, [R1+0xc7c] ;  /* 0x000c7c0001047983 */ /* 0x000ea80000100800 */
[----:B-1----:R-:W2:Y:S04]  /*1aec0*/  LDL R11, [R1+0xc84] ;  /* 0x000c8400010b7983 */ /* 0x002ea80000100800 */
[----:B------:R-:W2:Y:S01]  /*1aed0*/  LDL R10, [R1+0xc50] ;  /* 0x000c5000010a7983 */ /* 0x000ea20000100800 */
[----:B----4-:R-:W-:-:S02]  /*1aee0*/  @!P0 IMAD.MOV.U32 R2, RZ, RZ, R7 ;  /* 0x000000ffff028224 */ /* 0x010fc400078e0007 */
[----:B------:R-:W-:-:S05]  /*1aef0*/  @!P0 IMAD.MOV.U32 R3, RZ, RZ, R13 ;  /* 0x000000ffff038224 */ /* 0x000fca00078e000d */
[----:B------:R3:W4:Y:S02]  /*1af00*/  @!P0 LDG.E.U16 R6, desc[UR8][R2.64] ;  /* 0x0000000802068981 */ /* 0x000724000c1e1500 */
[----:B---3--:R-:W-:Y:S02]  /*1af10*/  @!P0 IMAD.MOV.U32 R3, RZ, RZ, R12 ;  /* 0x000000ffff038224 */ /* 0x008fe400078e000c */
[----:B--2---:R-:W-:-:S05]  /*1af20*/  @!P0 IMAD.MOV.U32 R2, RZ, RZ, R11 ;  /* 0x000000ffff028224 */ /* 0x004fca00078e000b */
[----:B------:R0:W2:Y:S04]  /*1af30*/  @!P0 LDG.E.U16 R29, desc[UR8][R2.64] ;  /* 0x00000008021d8981 */ /* 0x0000a8000c1e1500 */
[----:B------:R1:W-:Y:S04]  /*1af40*/  STL [R1+0x4], R0 ;  /* 0x0000040001007387 */ /* 0x0003e80000100800 */
[----:B------:R-:W3:Y:S04]  /*1af50*/  LDL R7, [R1+0xc48] ;  /* 0x000c480001077983 */ /* 0x000ee80000100800 */
[----:B-1----:R-:W3:Y:S04]  /*1af60*/  LDL R0, [R1+0xc54] ;  /* 0x000c540001007983 */ /* 0x002ee80000100800 */
[----:B----4-:R1:W-:Y:S01]  /*1af70*/  STL [R1], R6 ;  /* 0x0000000601007387 */ /* 0x0103e20000100800 */
[----:B------:R-:W-:Y:S01]  /*1af80*/  PRMT R28, RZ, 0x7610, R28 ;  /* 0x00007610ff1c7816 */ /* 0x000fe2000000001c */
[----:B0-----:R-:W-:-:S02]  /*1af90*/  @!P0 IMAD.MOV.U32 R2, RZ, RZ, R4 ;  /* 0x000000ffff028224 */ /* 0x001fc400078e0004 */
[----:B------:R-:W-:-:S05]  /*1afa0*/  @!P0 IMAD.MOV.U32 R3, RZ, RZ, R5 ;  /* 0x000000ffff038224 */ /* 0x000fca00078e0005 */
[----:B------:R0:W4:Y:S04]  /*1afb0*/  @!P0 LDG.E.U16 R28, desc[UR8][R2.64] ;  /* 0x00000008021c8981 */ /* 0x000128000c1e1500 */
[----:B-1----:R-:W4:Y:S04]  /*1afc0*/  LDL R6, [R1+0xc4c] ;  /* 0x000c4c0001067983 */ /* 0x002f280000100800 */
[----:B--2---:R-:W-:Y:S04]  /*1afd0*/  STL [R1+0x2090], R29 ;  /* 0x0020901d01007387 */ /* 0x004fe80000100800 */
[----:B------:R-:W2:Y:S04]  /*1afe0*/  LDL R5, [R1+0xc10] ;  /* 0x000c100001057983 */ /* 0x000ea80000100800 */
[----:B------:R-:W2:Y:S01]  /*1aff0*/  LDL R4, [R1+0xc14] ;  /* 0x000c140001047983 */ /* 0x000ea20000100800 */
[----:B------:R-:W-:Y:S01]  /*1b000*/  PRMT R27, RZ, 0x7610, R27 ;  /* 0x00007610ff1b7816 */ /* 0x000fe2000000001b */
[----:B0-----:R-:W-:-:S02]  /*1b010*/  @!P0 IMAD.MOV.U32 R3, RZ, RZ, R10 ;  /* 0x000000ffff038224 */ /* 0x001fc400078e000a */
[----:B---3--:R-:W-:Y:S01]  /*1b020*/  @!P0 IMAD.MOV.U32 R2, RZ, RZ, R0 ;  /* 0x000000ffff028224 */ /* 0x008fe200078e0000 */
[----:B------:R-:W-:-:S04]  /*1b030*/  PRMT R26, RZ, 0x7610, R26 ;  /* 0x00007610ff1a7816 */ /* 0x000fc8000000001a */
[----:B------:R4:W3:Y:S01]  /*1b040*/  @!P0 LDG.E.U16 R27, desc[UR8][R2.64] ;  /* 0x00000008021b8981 */ /* 0x0008e2000c1e1500 */
[----:B------:R-:W-:Y:S01]  /*1b050*/  PRMT R20, RZ, 0x7610, R20 ;  /* 0x00007610ff147816 */ /* 0x000fe20000000014 */
[----:B----4-:R-:W-:Y:S02]  /*1b060*/  @!P0 IMAD.MOV.U32 R2, RZ, RZ, R6 ;  /* 0x000000ffff028224 */ /* 0x010fe400078e0006 */
[----:B------:R-:W-:-:S05]  /*1b070*/  @!P0 IMAD.MOV.U32 R3, RZ, RZ, R7 ;  /* 0x000000ffff038224 */ /* 0x000fca00078e0007 */
[----:B------:R-:W4:Y:S04]  /*1b080*/  @!P0 LDG.E.U16 R26, desc[UR8][R2.64] ;  /* 0x00000008021a8981 */ /* 0x000f28000c1e1500 */
[----:B------:R-:W-:Y:S04]  /*1b090*/  STL [R1+0x2094], R28 ;  /* 0x0020941c01007387 */ /* 0x000fe80000100800 */
[----:B------:R-:W4:Y:S04]  /*1b0a0*/  LDL R14, [R1+0xbd0] ;  /* 0x000bd000010e7983 */ /* 0x000f280000100800 */
[----:B------:R-:W4:Y:S04]  /*1b0b0*/  LDL R0, [R1+0xbd4] ;  /* 0x000bd40001007983 */ /* 0x000f280000100800 */
[----:B--2---:R0:W2:Y:S04]  /*1b0c0*/  @!P0 LDG.E.U16 R20, desc[UR8][R4.64] ;  /* 0x0000000804148981 */ /* 0x0040a8000c1e1500 */
[----:B---3--:R-:W-:Y:S04]  /*1b0d0*/  STL [R1+0x20a0], R27 ;  /* 0x0020a01b01007387 */ /* 0x008fe80000100800 */
[----:B------:R-:W3:Y:S04]  /*1b0e0*/  LDL R7, [R1+0xb98] ;  /* 0x000b980001077983 */ /* 0x000ee80000100800 */
[----:B------:R1:W-:Y:S04]  /*1b0f0*/  STL [R1+0x8], R15 ;  /* 0x0000080f01007387 */ /* 0x0003e80000100800 */
[----:B------:R-:W3:Y:S04]  /*1b100*/  LDL R6, [R1+0xedc] ;  /* 0x000edc0001067983 */ /* 0x000ee80000100800 */
[----:B------:R-:W3:Y:S04]  /*1b110*/  LDL R13, [R1+0xee0] ;  /* 0x000ee000010d7983 */ /* 0x000ee80000100800 */
[----:B------:R-:W3:Y:S04]  /*1b120*/  LDL R12, [R1+0xf1c] ;  /* 0x000f1c00010c7983 */ /* 0x000ee80000100800 */
[----:B----4-:R-:W-:Y:S04]  /*1b130*/  STL [R1+0x20a4], R26 ;  /* 0x0020a41a01007387 */ /* 0x010fe80000100800 */
[----:B------:R-:W4:Y:S04]  /*1b140*/  LDL R11, [R1+0xf20] ;  /* 0x000f2000010b7983 */ /* 0x000f280000100800 */
[----:B------:R-:W4:Y:S01]  /*1b150*/  LDL R10, [R1+0xf58] ;  /* 0x000f5800010a7983 */ /* 0x000f220000100800 */
[----:B0-----:R-:W-:-:S02]  /*1b160*/  @!P0 IMAD.MOV.U32 R4, RZ, RZ, R0 ;  /* 0x000000ffff048224 */ /* 0x001fc400078e0000 */
[----:B------:R-:W-:Y:S01]  /*1b170*/  @!P0 IMAD.MOV.U32 R5, RZ, RZ, R14 ;  /* 0x000000ffff058224 */ /* 0x000fe200078e000e */
[----:B--2---:R0:W-:Y:S04]  /*1b180*/  STL [R1+0x20a8], R20 ;  /* 0x0020a81401007387 */ /* 0x0041e80000100800 */
[----:B------:R-:W2:Y:S04]  /*1b190*/  LDL R14, [R1+0xc40] ;  /* 0x000c4000010e7983 */ /* 0x000ea80000100800 */
[----:B------:R-:W2:Y:S01]  /*1b1a0*/  LDL R0, [R1+0xc44] ;  /* 0x000c440001007983 */ /* 0x000ea20000100800 */
[----:B------:R-:W-:-:S02]  /*1b1b0*/  PRMT R2, RZ, 0x7610, R2 ;  /* 0x00007610ff027816 */ /* 0x000fc40000000002 */
[----:B------:R-:W-:Y:S02]  /*1b1c0*/  PRMT R3, RZ, 0x7610, R3 ;  /* 0x00007610ff037816 */ /* 0x000fe40000000003 */
[----:B------:R-:W-:Y:S01]  /*1b1d0*/  PRMT R22, RZ, 0x7610, R22 ;  /* 0x00007610ff167816 */ /* 0x000fe20000000016 */
[----:B-1----:R-:W2:Y:S04]  /*1b1e0*/  LDL R15, [R1+0xc0c] ;  /* 0x000c0c00010f7983 */ /* 0x002ea80000100800 */
[----:B------:R1:W2:Y:S04]  /*1b1f0*/  @!P0 LDG.E.U16 R2, desc[UR8][R4.64] ;  /* 0x0000000804028981 */ /* 0x0002a8000c1e1500 */
[----:B0-----:R-:W2:Y:S01]  /*1b200*/  LDL R20, [R1+0xc08] ;  /* 0x000c080001147983 */ /* 0x001ea20000100800 */
[----:B-1----:R-:W-:-:S03]  /*1b210*/  PRMT R4, RZ, 0x7610, R4 ;  /* 0x00007610ff047816 */ /* 0x002fc60000000004 */
[----:B---3--:R0:W3:Y:S01]  /*1b220*/  @!P0 LDG.E.U16 R3, desc[UR8][R6.64] ;  /* 0x0000000806038981 */ /* 0x0080e2000c1e1500 */
[----:B------:R-:W-:Y:S01]  /*1b230*/  PRMT R5, RZ, 0x7610, R5 ;  /* 0x00007610ff057816 */ /* 0x000fe20000000005 */
[----:B0-----:R-:W-:Y:S02]  /*1b240*/  @!P0 IMAD.MOV.U32 R6, RZ, RZ, R12 ;  /* 0x000000ffff068224 */ /* 0x001fe400078e000c */
[----:B------:R-:W-:Y:S01]  /*1b250*/  @!P0 IMAD.MOV.U32 R7, RZ, RZ, R13 ;  /* 0x000000ffff078224 */ /* 0x000fe200078e000d */
[----:B------:R-:W3:Y:S04]  /*1b260*/  LDL R12, [R1+0xbcc] ;  /* 0x000bcc00010c7983 */ /* 0x000ee80000100800 */
[----:B------:R-:W3:Y:S04]  /*1b270*/  LDL R13, [R1+0xbc8] ;  /* 0x000bc800010d7983 */ /* 0x000ee80000100800 */
[----:B------:R4:W3:Y:S02]  /*1b280*/  @!P0 LDG.E.U16 R4, desc[UR8][R6.64] ;  /* 0x0000000806048981 */ /* 0x0008e4000c1e1500 */
[----:B----4-:R-:W-:-:S02]  /*1b290*/  @!P0 IMAD.MOV.U32 R6, RZ, RZ, R10 ;  /* 0x000000ffff068224 */ /* 0x010fc400078e000a */
[----:B------:R-:W-:Y:S01]  /*1b2a0*/  @!P0 IMAD.MOV.U32 R7, RZ, RZ, R11 ;  /* 0x000000ffff078224 */ /* 0x000fe200078e000b */
[----:B------:R-:W4:Y:S04]  /*1b2b0*/  LDL R10, [R1+0xee4] ;  /* 0x000ee400010a7983 */ /* 0x000f280000100800 */
[----:B------:R-:W4:Y:S04]  /*1b2c0*/  LDL R11, [R1+0xb94] ;  /* 0x000b9400010b7983 */ /* 0x000f280000100800 */
[----:B------:R2:W4:Y:S02]  /*1b2d0*/  @!P0 LDG.E.U16 R5, desc[UR8][R6.64] ;  /* 0x0000000806058981 */ /* 0x000524000c1e1500 */
[----:B--2---:R-:W-:-:S02]  /*1b2e0*/  @!P0 IMAD.MOV.U32 R7, RZ, RZ, R14 ;  /* 0x000000ffff078224 */ /* 0x004fc400078e000e */
[----:B------:R-:W-:Y:S01]  /*1b2f0*/  @!P0 IMAD.MOV.U32 R6, RZ, RZ, R0 ;  /* 0x000000ffff068224 */ /* 0x000fe200078e0000 */
[----:B------:R-:W2:Y:S01]  /*1b300*/  LDL R14, [R1+0xee8] ;  /* 0x000ee800010e7983 */ /* 0x000ea20000100800 */
[----:B------:R-:W-:-:S03]  /*1b310*/  PRMT R18, RZ, 0x7610, R18 ;  /* 0x00007610ff127816 */ /* 0x000fc60000000012 */
[----:B------:R-:W2:Y:S04]  /*1b320*/  LDL R0, [R1+0xf24] ;  /* 0x000f240001007983 */ /* 0x000ea80000100800 */
[----:B------:R0:W2:Y:S02]  /*1b330*/  @!P0 LDG.E.U16 R22, desc[UR8][R6.64] ;  /* 0x0000000806168981 */ /* 0x0000a4000c1e1500 */
[----:B0-----:R-:W-:Y:S02]  /*1b340*/  @!P0 IMAD.MOV.U32 R6, RZ, RZ, R15 ;  /* 0x000000ffff068224 */ /* 0x001fe400078e000f */
[----:B------:R-:W-:-:S05]  /*1b350*/  @!P0 IMAD.MOV.U32 R7, RZ, RZ, R20 ;  /* 0x000000ffff078224 */ /* 0x000fca00078e0014 */
[----:B------:R3:W4:Y:S02]  /*1b360*/  @!P0 LDG.E.U16 R18, desc[UR8][R6.64] ;  /* 0x0000000806128981 */ /* 0x000724000c1e1500 */
[----:B---3--:R-:W-:Y:S02]  /*1b370*/  @!P0 IMAD.MOV.U32 R6, RZ, RZ, R12 ;  /* 0x000000ffff068224 */ /* 0x008fe400078e000c */
[----:B------:R-:W-:Y:S01]  /*1b380*/  @!P0 IMAD.MOV.U32 R7, RZ, RZ, R13 ;  /* 0x000000ffff078224 */ /* 0x000fe200078e000d */
[----:B--2---:R0:W-:Y:S04]  /*1b390*/  STL [R1+0x2098], R22 ;  /* 0x0020981601007387 */ /* 0x0041e80000100800 */
[----:B------:R-:W2:Y:S04]  /*1b3a0*/  LDL R26, [R1+0xf28] ;  /* 0x000f2800011a7983 */ /* 0x000ea80000100800 */
[----:B------:R-:W3:Y:S04]  /*1b3b0*/  LDL R20, [R1+0xf54] ;  /* 0x000f540001147983 */ /* 0x000ee80000100800 */
[----:B------:R-:W3:Y:S04]  /*1b3c0*/  LDL R13, [R1+0xc00] ;  /* 0x000c0000010d7983 */ /* 0x000ee80000100800 */
[----:B------:R-:W3:Y:S01]  /*1b3d0*/  LDL R12, [R1+0xc04] ;  /* 0x000c0400010c7983 */ /* 0x000ee20000100800 */
[----:B------:R-:W-:-:S02]  /*1b3e0*/  PRMT R9, RZ, 0x7610, R9 ;  /* 0x00007610ff097816 */ /* 0x000fc40000000009 */
[----:B------:R-:W-:Y:S01]  /*1b3f0*/  PRMT R8, RZ, 0x7610, R8 ;  /* 0x00007610ff087816 */ /* 0x000fe20000000008 */
[----:B------:R-:W3:Y:S04]  /*1b400*/  LDL R15, [R1+0xbc4] ;  /* 0x000bc400010f7983 */ /* 0x000ee80000100800 */
[----:B0-----:R-:W3:Y:S04]  /*1b410*/  LDL R22, [R1+0xbc0] ;  /* 0x000bc00001167983 */ /* 0x001ee80000100800 */
[----:B------:R0:W3:Y:S04]  /*1b420*/  @!P0 LDG.E.U16 R9, desc[UR8][R6.64] ;  /* 0x0000000806098981 */ /* 0x0000e8000c1e1500 */
[----:B----4-:R1:W4:Y:S01]  /*1b430*/  @!P0 LDG.E.U16 R8, desc[UR8][R10.64] ;  /* 0x000000080a088981 */ /* 0x010322000c1e1500 */
[----:B------:R-:W-:-:S02]  /*1b440*/  PRMT R16, RZ, 0x7610, R16 ;  /* 0x00007610ff107816 */ /* 0x000fc40000000010 */
[----:B0-----:R-:W-:Y:S01]  /*1b450*/  PRMT R7, RZ, 0x7610, R7 ;  /* 0x00007610ff077816 */ /* 0x001fe20000000007 */
[----:B-1----:R-:W-:Y:S02]  /*1b460*/  @!P0 IMAD.MOV.U32 R11, RZ, RZ, R14 ;  /* 0x000000ffff0b8224 */ /* 0x002fe400078e000e */
[----:B------:R-:W-:Y:S01]  /*1b470*/  @!P0 IMAD.MOV.U32 R10, RZ, RZ, R0 ;  /* 0x000000ffff0a8224 */ /* 0x000fe200078e0000 */
[----:B------:R-:W4:Y:S04]  /*1b480*/  LDL R14, [R1+0xb90] ;  /* 0x000b9000010e7983 */ /* 0x000f280000100800 */
[----:B------:R-:W4:Y:S04]  /*1b490*/  LDL R0, [R1+0xeec] ;  /* 0x000eec0001007983 */ /* 0x000f280000100800 */
[----:B------:R2:W4:Y:S02]  /*1b4a0*/  @!P0 LDG.E.U16 R7, desc[UR8][R10.64] ;  /* 0x000000080a078981 */ /* 0x000524000c1e1500 */
[----:B--2---:R-:W-:-:S02]  /*1b4b0*/  @!P0 IMAD.MOV.U32 R11, RZ, RZ, R26 ;  /* 0x000000ffff0b8224 */ /* 0x004fc400078e001a */
[----:B---3--:R-:W-:Y:S01]  /*1b4c0*/  @!P0 IMAD.MOV.U32 R10, RZ, RZ, R20 ;  /* 0x000000ffff0a8224 */ /* 0x008fe200078e0014 */
[----:B------:R-:W2:Y:S04]  /*1b4d0*/  LDL R26, [R1+0xef0] ;  /* 0x000ef000011a7983 */ /* 0x000ea80000100800 */
[----:B------:R-:W3:Y:S04]  /*1b4e0*/  LDL R20, [R1+0xf2c] ;  /* 0x000f2c0001147983 */ /* 0x000ee80000100800 */
[----:B------:R0:W3:Y:S01]  /*1b4f0*/  @!P0 LDG.E.U16 R16, desc[UR8][R12.64] ;  /* 0x000000080c108981 */ /* 0x0000e2000c1e1500 */
[----:B------:R-:W-:-:S06]  /*1b500*/  PRMT R6, RZ, 0x7610, R6 ;  /* 0x00007610ff067816 */ /* 0x000fcc0000000006 */
[----:B------:R1:W3:Y:S01]  /*1b510*/  @!P0 LDG.E.U16 R6, desc[UR8][R10.64] ;  /* 0x000000080a068981 */ /* 0x0002e2000c1e1500 */
[----:B0-----:R-:W-:Y:S02]  /*1b520*/  @!P0 IMAD.MOV.U32 R12, RZ, RZ, R15 ;  /* 0x000000ffff0c8224 */ /* 0x001fe400078e000f */
[----:B------:R-:W-:Y:S01]  /*1b530*/  @!P0 IMAD.MOV.U32 R13, RZ, RZ, R22 ;  /* 0x000000ffff0d8224 */ /* 0x000fe200078e0016 */
[----:B-1----:R-:W-:Y:S02]  /*1b540*/  PRMT R10, RZ, 0x7610, R10 ;  /* 0x00007610ff0a7816 */ /* 0x002fe4000000000a */
[----:B------:R-:W-:Y:S01]  /*1b550*/  PRMT R11, RZ, 0x7610, R11 ;  /* 0x00007610ff0b7816 */ /* 0x000fe2000000000b */
[----:B----4-:R-:W-:Y:S02]  /*1b560*/  @!P0 IMAD.MOV.U32 R15, RZ, RZ, R14 ;  /* 0x000000ffff0f8224 */ /* 0x010fe400078e000e */
[----:B------:R-:W-:Y:S01]  /*1b570*/  @!P0 IMAD.MOV.U32 R14, RZ, RZ, R0 ;  /* 0x000000ffff0e8224 */ /* 0x000fe200078e0000 */
[----:B------:R0:W4:Y:S04]  /*1b580*/  @!P0 LDG.E.U16 R10, desc[UR8][R12.64] ;  /* 0x000000080c0a8981 */ /* 0x000128000c1e1500 */
[----:B------:R2:W4:Y:S01]  /*1b590*/  @!P0 LDG.E.U16 R11, desc[UR8][R14.64] ;  /* 0x000000080e0b8981 */ /* 0x000522000c1e1500 */
[----:B0-----:R-:W-:Y:S01]  /*1b5a0*/  PRMT R12, RZ, 0x7610, R12 ;  /* 0x00007610ff0c7816 */ /* 0x001fe2000000000c */
[----:B--2---:R-:W-:-:S02]  /*1b5b0*/  @!P0 IMAD.MOV.U32 R15, RZ, RZ, R26 ;  /* 0x000000ffff0f8224 */ /* 0x004fc400078e001a */
[----:B---3--:R-:W-:Y:S01]  /*1b5c0*/  @!P0 IMAD.MOV.U32 R14, RZ, RZ, R20 ;  /* 0x000000ffff0e8224 */ /* 0x008fe200078e0014 */
[----:B------:R0:W-:Y:S04]  /*1b5d0*/  STL [R1+0x209c], R16 ;  /* 0x00209c1001007387 */ /* 0x0001e80000100800 */
[----:B------:R-:W2:Y:S04]  /*1b5e0*/  LDL R29, [R1+0xc38] ;  /* 0x000c3800011d7983 */ /* 0x000ea80000100800 */
[----:B------:R-:W3:Y:S04]  /*1b5f0*/  LDL R22, [R1+0xc3c] ;  /* 0x000c3c0001167983 */ /* 0x000ee80000100800 */
[----:B------:R-:W2:Y:S04]  /*1b600*/  LDL R28, [R1+0xbf8] ;  /* 0x000bf800011c7983 */ /* 0x000ea80000100800 */
[----:B------:R-:W2:Y:S04]  /*1b610*/  LDL R0, [R1+0xbfc] ;  /* 0x000bfc0001007983 */ /* 0x000ea80000100800 */
[----:B------:R1:W2:Y:S04]  /*1b620*/  @!P0 LDG.E.U16 R12, desc[UR8][R14.64] ;  /* 0x000000080e0c8981 */ /* 0x0002a8000c1e1500 */
[----:B0-----:R-:W2:Y:S04]  /*1b630*/  LDL R16, [R1+0xbbc] ;  /* 0x000bbc0001107983 */ /* 0x001ea80000100800 */
[----:B------:R-:W2:Y:S04]  /*1b640*/  LDL.LU R20, [R1+0x24] ;  /* 0x0000240001147983 */ /* 0x000ea80000300800 */
[----:B------:R-:W2:Y:S04]  /*1b650*/  LDL.LU R26, [R1+0x14] ;  /* 0x00001400011a7983 */ /* 0x000ea80000300800 */
[----:B------:R-:W2:Y:S04]  /*1b660*/  LDL.LU R27, [R1+0x4] ;  /* 0x00000400011b7983 */ /* 0x000ea80000300800 */
[----:B------:R-:W1:Y:S04]  /*1b670*/  LDL R14, [R1+0xf30] ;  /* 0x000f3000010e7983 */ /* 0x000e680000100800 */
[----:B------:R-:W1:Y:S01]  /*1b680*/  LDL R15, [R1+0xf50] ;  /* 0x000f5000010f7983 */ /* 0x000e620000100800 */
[----:B------:R-:W-:-:S02]  /*1b690*/  PRMT R13, RZ, 0x7610, R13 ;  /* 0x00007610ff0d7816 */ /* 0x000fc4000000000d */
[----:B------:R-:W-:Y:S02]  /*1b6a0*/  PRMT R17, RZ, 0x7610, R17 ;  /* 0x00007610ff117816 */ /* 0x000fe40000000011 */
[----:B------:R-:W-:Y:S02]  /*1b6b0*/  PRMT R19, RZ, 0x7610, R19 ;  /* 0x00007610ff137816 */ /* 0x000fe40000000013 */
[----:B-1----:R-:W-:-:S04]  /*1b6c0*/  @!P0 LOP3.LUT R15, R15, R14, RZ, 0x3c, !PT ;  /* 0x0000000e0f0f8212 */ /* 0x002fc800078e3cff */
[----:B------:R-:W-:-:S04]  /*1b6d0*/  @!P0 LOP3.LUT R14, R15, R14, RZ, 0x3c, !PT ;  /* 0x0000000e0f0e8212 */ /* 0x000fc800078e3cff */
[----:B------:R-:W-:-:S05]  /*1b6e0*/  @!P0 LOP3.LUT R15, R15, R14, RZ, 0x3c, !PT ;  /* 0x0000000e0f0f8212 */ /* 0x000fca00078e3cff */
[----:B------:R3:W4:Y:S02]  /*1b6f0*/  @!P0 LDG.E.U16 R13, desc[UR8][R14.64] ;  /* 0x000000080e0d8981 */ /* 0x000724000c1e1500 */
[----:B---3--:R-:W-:Y:S02]  /*1b700*/  @!P0 IMAD.MOV.U32 R14, RZ, RZ, R22 ;  /* 0x000000ffff0e8224 */ /* 0x008fe400078e0016 */
[----:B--2---:R-:W-:Y:S01]  /*1b710*/  @!P0 IMAD.MOV.U32 R15, RZ, RZ, R29 ;  /* 0x000000ffff0f8224 */ /* 0x004fe200078e001d */
[----:B------:R-:W2:Y:S04]  /*1b720*/  LDL R22, [R1+0xf4c] ;  /* 0x000f4c0001167983 */ /* 0x000ea80000100800 */
[----:B------:R0:W3:Y:S02]  /*1b730*/  @!P0 LDG.E.U16 R17, desc[UR8][R14.64] ;  /* 0x000000080e118981 */ /* 0x0000e4000c1e1500 */
[----:B0-----:R-:W-:-:S02]  /*1b740*/  @!P0 IMAD.MOV.U32 R14, RZ, RZ, R0 ;  /* 0x000000ffff0e8224 */ /* 0x001fc400078e0000 */
[----:B------:R-:W-:Y:S02]  /*1b750*/  @!P0 IMAD.MOV.U32 R15, RZ, RZ, R28 ;  /* 0x000000ffff0f8224 */ /* 0x000fe400078e001c */
[----:B------:R-:W2:Y:S04]  /*1b760*/  LDL.LU R28, [R1+0x88] ;  /* 0x00008800011c7983 */ /* 0x000ea80000300800 */
[----:B------:R-:W2:Y:S04]  /*1b770*/  LDL.LU R29, [R1+0x7c] ;  /* 0x00007c00011d7983 */ /* 0x000ea80000300800 */
[----:B------:R-:W2:Y:S04]  /*1b780*/  LDL.LU R0, [R1+0x70] ;  /* 0x0000700001007983 */ /* 0x000ea80000300800 */
[----:B------:R0:W2:Y:S04]  /*1b790*/  @!P0 LDG.E.U16 R19, desc[UR8][R14.64] ;  /* 0x000000080e138981 */ /* 0x0000a8000c1e1500 */
[----:B------:R-:W2:Y:S01]  /*1b7a0*/  LDL R15, [R1+0xbb8] ;  /* 0x000bb800010f7983 */ /* 0x000ea20000100800 */
[----:B------:R-:W-:Y:S01]  /*1b7b0*/  PRMT R21, RZ, 0x7610, R21 ;  /* 0x00007610ff157816 */ /* 0x000fe20000000015 */
[----:B0-----:R-:W-:-:S05]  /*1b7c0*/  @!P0 IMAD.MOV.U32 R14, RZ, RZ, R16 ;  /* 0x000000ffff0e8224 */ /* 0x001fca00078e0010 */
[----:B--2---:R0:W2:Y:S04]  /*1b7d0*/  @!P0 LDG.E.U16 R21, desc[UR8][R14.64] ;  /* 0x000000080e158981 */ /* 0x0040a8000c1e1500 */
[----:B------:R-:W0:Y:S04]  /*1b7e0*/  LDL R14, [R1+0xb8c] ;  /* 0x000b8c00010e7983 */ /* 0x000e280000100800 */
[----:B------:R-:W0:Y:S01]  /*1b7f0*/  LDL R15, [R1+0xef4] ;  /* 0x000ef400010f7983 */ /* 0x000e220000100800 */
[----:B------:R-:W-:Y:S02]  /*1b800*/  PRMT R23, RZ, 0x7610, R23 ;  /* 0x00007610ff177816 */ /* 0x000fe40000000017 */
[----:B0-----:R-:W-:-:S04]  /*1b810*/  @!P0 LOP3.LUT R15, R15, R14, RZ, 0x3c, !PT ;  /* 0x0000000e0f0f8212 */ /* 0x001fc800078e3cff */
[----:B------:R-:W-:-:S04]  /*1b820*/  @!P0 LOP3.LUT R14, R15, R14, RZ, 0x3c, !PT ;  /* 0x0000000e0f0e8212 */ /* 0x000fc800078e3cff */
[----:B------:R-:W-:-:S05]  /*1b830*/  @!P0 LOP3.LUT R15, R15, R14, RZ, 0x3c, !PT ;  /* 0x0000000e0f0f8212 */ /* 0x000fca00078e3cff */
[----:B------:R0:W2:Y:S04]  /*1b840*/  @!P0 LDG.E.U16 R23, desc[UR8][R14.64] ;  /* 0x000000080e178981 */ /* 0x0000a8000c1e1500 */
[----:B------:R-:W0:Y:S04]  /*1b850*/  LDL R14, [R1+0xef8] ;  /* 0x000ef800010e7983 */ /* 0x000e280000100800 */
[----:B------:R-:W0:Y:S01]  /*1b860*/  LDL R15, [R1+0xf34] ;  /* 0x000f3400010f7983 */ /* 0x000e220000100800 */
[----:B------:R-:W-:Y:S01]  /*1b870*/  PRMT R24, RZ, 0x7610, R24 ;  /* 0x00007610ff187816 */ /* 0x000fe20000000018 */
[----:B------:R-:W1:Y:S01]  /*1b880*/  S2R R16, SR_TID.X ;  /* 0x0000000000107919 */ /* 0x000e620000002100 */
[----:B0-----:R-:W-:-:S04]  /*1b890*/  @!P0 LOP3.LUT R15, R15, R14, RZ, 0x3c, !PT ;  /* 0x0000000e0f0f8212 */ /* 0x001fc800078e3cff */
[----:B------:R-:W-:-:S04]  /*1b8a0*/  @!P0 LOP3.LUT R14, R15, R14, RZ, 0x3c, !PT ;  /* 0x0000000e0f0e8212 */ /* 0x000fc800078e3cff */
[----:B------:R-:W-:-:S05]  /*1b8b0*/  @!P0 LOP3.LUT R15, R15, R14, RZ, 0x3c, !PT ;  /* 0x0000000e0f0f8212 */ /* 0x000fca00078e3cff */
[----:B------:R0:W2:Y:S04]  /*1b8c0*/  @!P0 LDG.E.U16 R24, desc[UR8][R14.64] ;  /* 0x000000080e188981 */ /* 0x0000a8000c1e1500 */
[----:B------:R-:W2:Y:S01]  /*1b8d0*/  LDL R15, [R1+0xf38] ;  /* 0x000f3800010f7983 */ /* 0x000ea20000100800 */
[----:B-1----:R-:W-:Y:S02]  /*1b8e0*/  LOP3.LUT R16, R16, 0x3f, RZ, 0xc0, !PT ;  /* 0x0000003f10107812 */ /* 0x002fe400078ec0ff */
[----:B------:R-:W-:Y:S01]  /*1b8f0*/  PRMT R25, RZ, 0x7610, R25 ;  /* 0x00007610ff197816 */ /* 0x000fe20000000019 */
[----:B0-----:R-:W-:Y:S02]  /*1b900*/  @!P0 IMAD.MOV.U32 R14, RZ, RZ, R22 ;  /* 0x000000ffff0e8224 */ /* 0x001fe400078e0016 */
[----:B------:R-:W-:-:S05]  /*1b910*/  IMAD.SHL.U32 R16, R16, 0x2, RZ ;  /* 0x0000000210107824 */ /* 0x000fca00078e00ff */
[----:B------:R-:W-:-:S05]  /*1b920*/  LOP3.LUT R22, R16, 0x40, RZ, 0x3c, !PT ;  /* 0x0000004010167812 */ /* 0x000fca00078e3cff */
[----:B------:R0:W-:Y:S04]  /*1b930*/  STS.U16 [R22+UR5+0x5e00], R20 ;  /* 0x005e001416007988 */ /* 0x0001e80008000405 */
[----:B------:R1:W-:Y:S04]  /*1b940*/  STS.U16 [R22+UR5+0x6200], R26 ;  /* 0x0062001a16007988 */ /* 0x0003e80008000405 */
[----:B------:R0:W-:Y:S04]  /*1b950*/  STS.U16 [R22+UR5+0x6600], R27 ;  /* 0x0066001b16007988 */ /* 0x0001e80008000405 */
[----:B--2---:R2:W2:Y:S04]  /*1b960*/  @!P0 LDG.E.U16 R25, desc[UR8][R14.64] ;  /* 0x000000080e198981 */ /* 0x0044a8000c1e1500 */
[----:B------:R-:W2:Y:S04]  /*1b970*/  LDL.LU R14, [R1+0x10] ;  /* 0x00001000010e7983 */ /* 0x000ea80000300800 */
[----:B------:R-:W2:Y:S04]  /*1b980*/  LDL.LU R15, [R1] ;  /* 0x00000000010f7983 */ /* 0x000ea80000300800 */
[----:B0-----:R-:W2:Y:S04]  /*1b990*/  LDL.LU R20, [R1+0x20a8] ;  /* 0x0020a80001147983 */ /* 0x001ea80000300800 */
[----:B-1----:R-:W2:Y:S04]  /*1b9a0*/  LDL.LU R26, [R1+0x20a4] ;  /* 0x0020a400011a7983 */ /* 0x002ea80000300800 */
[----:B------:R-:W2:Y:S01]  /*1b9b0*/  LDL.LU R27, [R1+0x20a0] ;  /* 0x0020a000011b7983 */ /* 0x000ea20000300800 */
[----:B------:R-:W-:-:S03]  /*1b9c0*/  LOP3.LUT R16, R16, 0x50, RZ, 0x3c, !PT ;  /* 0x0000005010107812 */ /* 0x000fc600078e3cff */
[----:B--2---:R0:W-:Y:S04]  /*1b9d0*/  STS.U16 [R22+UR5+0x6a00], R27 ;  /* 0x006a001b16007988 */ /* 0x0041e80008000405 */
        /* <DEDUP_REMOVED lines=9> */
[----:B------:R0:W-:Y:S04]  /*1ba70*/  STS.U16 [R22+UR5+0x7e00], R5 ;  /* 0x007e000516007988 */ /* 0x0001e80008000405 */
[----:B------:R1:W-:Y:S04]  /*1ba80*/  STS.U16 [R16+UR5+0x4280], R28 ;  /* 0x0042801c10007988 */ /* 0x0003e80008000405 */
[----:B------:R1:W-:Y:S04]  /*1ba90*/  STS.U16 [R16+UR5+0x4680], R29 ;  /* 0x0046801d10007988 */ /* 0x0003e80008000405 */
[----:B------:R4:W-:Y:S04]  /*1baa0*/  STS.U16 [R16+UR5+0x4a80], R0 ;  /* 0x004a800010007988 */ /* 0x0009e80008000405 */
[----:B0-----:R-:W3:Y:S04]  /*1bab0*/  LDL.LU R22, [R1+0x84] ;  /* 0x0000840001167983 */ /* 0x001ee80000300800 */
[----:B-1----:R-:W3:Y:S04]  /*1bac0*/  LDL.LU R28, [R1+0x78] ;  /* 0x00007800011c7983 */ /* 0x002ee80000300800 */
[----:B------:R-:W3:Y:S04]  /*1bad0*/  LDL.LU R29, [R1+0x6c] ;  /* 0x00006c00011d7983 */ /* 0x000ee80000300800 */
[----:B----4-:R-:W4:Y:S04]  /*1bae0*/  LDL.LU R0, [R1+0x60] ;  /* 0x0000600001007983 */ /* 0x010f280000300800 */
[----:B------:R-:W4:Y:S04]  /*1baf0*/  LDL.LU R5, [R1+0x74] ;  /* 0x0000740001057983 */ /* 0x000f280000300800 */
[----:B--2---:R0:W-:Y:S04]  /*1bb00*/  STS.U16 [R16+UR5+0x4e80], R4 ;  /* 0x004e800410007988 */ /* 0x0041e80008000405 */
[----:B------:R1:W-:Y:S04]  /*1bb10*/  STS.U16 [R16+UR5+0x5280], R3 ;  /* 0x0052800310007988 */ /* 0x0003e80008000405 */
[----:B------:R2:W-:Y:S04]  /*1bb20*/  STS.U16 [R16+UR5+0x5680], R2 ;  /* 0x0056800210007988 */ /* 0x0005e80008000405 */
[----:B---3--:R3:W-:Y:S04]  /*1bb30*/  STS.U16 [R16+UR5+0x5a80], R20 ;  /* 0x005a801410007988 */ /* 0x0087e80008000405 */
[----:B------:R0:W-:Y:S04]  /*1bb40*/  STS.U16 [R16+UR5+0x5e80], R27 ;  /* 0x005e801b10007988 */ /* 0x0001e80008000405 */
[----:B------:R0:W-:Y:S04]  /*1bb50*/  STS.U16 [R16+UR5+0x6280], R14 ;  /* 0x0062800e10007988 */ /* 0x0001e80008000405 */
[----:B------:R0:W-:Y:S04]  /*1bb60*/  STS.U16 [R16+UR5+0x6680], R15 ;  /* 0x0066800f10007988 */ /* 0x0001e80008000405 */
[----:B------:R1:W-:Y:S04]  /*1bb70*/  STS.U16 [R16+UR5+0x6a80], R26 ;  /* 0x006a801a10007988 */ /* 0x0003e80008000405 */
[----:B------:R2:W-:Y:S04]  /*1bb80*/  STS.U16 [R16+UR5+0x6e80], R18 ;  /* 0x006e801210007988 */ /* 0x0005e80008000405 */
[----:B0-----:R-:W4:Y:S04]  /*1bb90*/  LDL.LU R4, [R1+0x68] ;  /* 0x0000680001047983 */ /* 0x001f280000300800 */
[----:B-1----:R-:W4:Y:S04]  /*1bba0*/  LDL.LU R3, [R1+0x4c] ;  /* 0x00004c0001037983 */ /* 0x002f280000300800 */
[----:B--2---:R-:W2:Y:S04]  /*1bbb0*/  LDL.LU R2, [R1+0x40] ;  /* 0x0000400001027983 */ /* 0x004ea80000300800 */
[----:B---3--:R-:W3:Y:S04]  /*1bbc0*/  LDL.LU R20, [R1+0x34] ;  /* 0x0000340001147983 */ /* 0x008ee80000300800 */
[----:B------:R-:W2:Y:S04]  /*1bbd0*/  LDL.LU R27, [R1+0x28] ;  /* 0x00002800011b7983 */ /* 0x000ea80000300800 */
[----:B------:R-:W2:Y:S04]  /*1bbe0*/  LDL.LU R14, [R1+0x18] ;  /* 0x00001800010e7983 */ /* 0x000ea80000300800 */
[----:B------:R-:W2:Y:S04]  /*1bbf0*/  LDL.LU R15, [R1+0x8] ;  /* 0x00000800010f7983 */ /* 0x000ea80000300800 */
[----:B------:R-:W2:Y:S01]  /*1bc00*/  LDL.LU R26, [R1+0x80] ;  /* 0x00008000011a7983 */ /* 0x000ea20000300800 */
[----:B------:R-:W0:Y:S03]  /*1bc10*/  S2R R18, SR_TID.X ;  /* 0x0000000000127919 */ /* 0x000e260000002100 */
[----:B------:R1:W-:Y:S04]  /*1bc20*/  STS.U16 [R16+UR5+0x7280], R9 ;  /* 0x0072800910007988 */ /* 0x0003e80008000405 */
[----:B------:R1:W-:Y:S04]  /*1bc30*/  STS.U16 [R16+UR5+0x7680], R8 ;  /* 0x0076800810007988 */ /* 0x0003e80008000405 */
[----:B------:R1:W-:Y:S04]  /*1bc40*/  STS.U16 [R16+UR5+0x7a80], R7 ;  /* 0x007a800710007988 */ /* 0x0003e80008000405 */
[----:B------:R0:W-:Y:S04]  /*1bc50*/  STS.U16 [R16+UR5+0x7e80], R6 ;  /* 0x007e800610007988 */ /* 0x0001e80008000405 */
[----:B-1----:R-:W2:Y:S04]  /*1bc60*/  LDL.LU R9, [R1+0xc] ;  /* 0x00000c0001097983 */ /* 0x002ea80000300800 */
[----:B------:R-:W2:Y:S04]  /*1bc70*/  LDL.LU R8, [R1+0x1c] ;  /* 0x00001c0001087983 */ /* 0x000ea80000300800 */
[----:B------:R-:W2:Y:S04]  /*1bc80*/  LDL.LU R7, [R1+0x2c] ;  /* 0x00002c0001077983 */ /* 0x000ea80000300800 */
[----:B0-----:R-:W2:Y:S04]  /*1bc90*/  LDL.LU R16, [R1+0x209c] ;  /* 0x00209c0001107983 */ /* 0x001ea80000300800 */
[----:B------:R-:W2:Y:S01]  /*1bca0*/  LDL.LU R6, [R1+0x44] ;  /* 0x0000440001067983 */ /* 0x000ea20000300800 */
[----:B------:R-:W-:-:S05]  /*1bcb0*/  LOP3.LUT R18, R18, 0x3f, RZ, 0xc0, !PT ;  /* 0x0000003f12127812 */ /* 0x000fca00078ec0ff */
[----:B------:R-:W-:-:S05]  /*1bcc0*/  IMAD.SHL.U32 R18, R18, 0x2, RZ ;  /* 0x0000000212127824 */ /* 0x000fca00078e00ff */
[----:B------:R-:W-:-:S05]  /*1bcd0*/  LOP3.LUT R18, R18, 0x60, RZ, 0x3c, !PT ;  /* 0x0000006012127812 */ /* 0x000fca00078e3cff */
[----:B------:R0:W-:Y:S04]  /*1bce0*/  STS.U16 [R18+UR5+0x4300], R22 ;  /* 0x0043001612007988 */ /* 0x0001e80008000405 */
[----:B------:R1:W-:Y:S04]  /*1bcf0*/  STS.U16 [R18+UR5+0x4700], R28 ;  /* 0x0047001c12007988 */ /* 0x0003e80008000405 */
[----:B------:R1:W-:Y:S04]  /*1bd00*/  STS.U16 [R18+UR5+0x4b00], R29 ;  /* 0x004b001d12007988 */ /* 0x0003e80008000405 */
[----:B----4-:R4:W-:Y:S04]  /*1bd10*/  STS.U16 [R18+UR5+0x4f00], R0 ;  /* 0x004f000012007988 */ /* 0x0109e80008000405 */
[----:B0-----:R-:W3:Y:S04]  /*1bd20*/  LDL.LU R22, [R1+0x2098] ;  /* 0x0020980001167983 */ /* 0x001ee80000300800 */
[----:B-1----:R-:W3:Y:S04]  /*1bd30*/  LDL.LU R28, [R1+0x2094] ;  /* 0x00209400011c7983 */ /* 0x002ee80000300800 */
[----:B------:R-:W3:Y:S04]  /*1bd40*/  LDL.LU R29, [R1+0x2090] ;  /* 0x00209000011d7983 */ /* 0x000ee80000300800 */
[----:B----4-:R-:W4:Y:S04]  /*1bd50*/  LDL.LU R0, [R1+0x208c] ;  /* 0x00208c0001007983 */ /* 0x010f280000300800 */
[----:B--2---:R-:W-:Y:S04]  /*1bd60*/  STS.U16 [R18+UR5+0x5300], R6 ;  /* 0x0053000612007988 */ /* 0x004fe80008000405 */
[----:B----4-:R0:W-:Y:S04]  /*1bd70*/  STS.U16 [R18+UR5+0x5700], R0 ;  /* 0x0057000012007988 */ /* 0x0101e80008000405 */
[----:B0-----:R-:W2:Y:S04]  /*1bd80*/  LDL.LU R0, [R1+0x2088] ;  /* 0x0020880001007983 */ /* 0x001ea80000300800 */
        /* <DEDUP_REMOVED lines=10> */
[----:B--2---:R-:W-:Y:S04]  /*1be30*/  STS.U16 [R0+UR5+0x4380], R26 ;  /* 0x0043801a00007988 */ /* 0x004fe80008000405 */
[----:B------:R-:W-:Y:S04]  /*1be40*/  STS.U16 [R0+UR5+0x4780], R5 ;  /* 0x0047800500007988 */ /* 0x000fe80008000405 */
[----:B------:R-:W-:Y:S04]  /*1be50*/  STS.U16 [R0+UR5+0x4b80], R4 ;  /* 0x004b800400007988 */ /* 0x000fe80008000405 */
[----:B------:R-:W-:Y:S04]  /*1be60*/  STS.U16 [R0+UR5+0x4f80], R3 ;  /* 0x004f800300007988 */ /* 0x000fe80008000405 */
[----:B------:R0:W-:Y:S04]  /*1be70*/  STS.U16 [R0+UR5+0x5380], R2 ;  /* 0x0053800200007988 */ /* 0x0001e80008000405 */
[----:B0-----:R-:W2:Y:S04]  /*1be80*/  LDL R2, [R1+0x760] ;  /* 0x0007600001027983 */ /* 0x001ea80000100800 */
[----:B------:R-:W-:Y:S04]  /*1be90*/  STS.U16 [R0+UR5+0x5780], R20 ;  /* 0x0057801400007988 */ /* 0x000fe80008000405 */
[----:B------:R-:W-:Y:S04]  /*1bea0*/  STS.U16 [R0+UR5+0x5b80], R27 ;  /* 0x005b801b00007988 */ /* 0x000fe80008000405 */
[----:B------:R-:W-:Y:S04]  /*1beb0*/  STS.U16 [R0+UR5+0x5f80], R14 ;  /* 0x005f800e00007988 */ /* 0x000fe80008000405 */
[----:B------:R0:W-:Y:S02]  /*1bec0*/  STS.U16 [R0+UR5+0x6380], R15 ;  /* 0x0063800f00007988 */ /* 0x0001e40008000405 */
[----:B0-----:R-:W0:Y:S02]  /*1bed0*/  S2R R15, SR_TID.X ;  /* 0x00000000000f7919 */ /* 0x001e240000002100 */
[----:B------:R-:W-:Y:S04]  /*1bee0*/  STS.U16 [R0+UR5+0x6780], R28 ;  /* 0x0067801c00007988 */ /* 0x000fe80008000405 */
[----:B------:R-:W-:Y:S04]  /*1bef0*/  STS.U16 [R0+UR5+0x6b80], R17 ;  /* 0x006b801100007988 */ /* 0x000fe80008000405 */
[----:B------:R-:W-:Y:S04]  /*1bf00*/  STS.U16 [R0+UR5+0x6f80], R19 ;  /* 0x006f801300007988 */ /* 0x000fe80008000405 */
[----:B------:R-:W-:Y:S04]  /*1bf10*/  STS.U16 [R0+UR5+0x7380], R21 ;  /* 0x0073801500007988 */ /* 0x000fe80008000405 */
[----:B------:R-:W-:Y:S04]  /*1bf20*/  STS.U16 [R0+UR5+0x7780], R23 ;  /* 0x0077801700007988 */ /* 0x000fe80008000405 */
[----:B------:R-:W-:Y:S04]  /*1bf30*/  STS.U16 [R0+UR5+0x7b80], R24 ;  /* 0x007b801800007988 */ /* 0x000fe80008000405 */
[----:B------:R-:W-:Y:S01]  /*1bf40*/  STS.U16 [R0+UR5+0x7f80], R25 ;  /* 0x007f801900007988 */ /* 0x000fe20008000405 */
[----:B------:R-:W-:Y:S01]  /*1bf50*/  BAR.SYNC.DEFER_BLOCKING 0x0 ;  /* 0x0000000000007b1d */ /* 0x000fe20000010000 */
[C---:B0-----:R-:W-:Y:S01]  /*1bf60*/  LOP3.LUT R14, R15.reuse, 0x7, RZ, 0xc0, !PT ;  /* 0x000000070f0e7812 */ /* 0x041fe200078ec0ff */
[----:B------:R-:W-:-:S04]  /*1bf70*/  IMAD.SHL.U32 R27, R15, 0x2, RZ ;  /* 0x000000020f1b7824 */ /* 0x000fc800078e00ff */
[----:B------:R-:W-:Y:S02]  /*1bf80*/  IMAD R14, R14, 0x110, RZ ;  /* 0x000001100e0e7824 */ /* 0x000fe400078e02ff */
[----:B------:R-:W-:-:S03]  /*1bf90*/  IMAD.SHL.U32 R15, R15, 0x80, RZ ;  /* 0x000000800f0f7824 */ /* 0x000fc600078e00ff */
[----:B------:R-:W-:-:S04]  /*1bfa0*/  LOP3.LUT R3, R14, 0x10, R27, 0x78, !PT ;  /* 0x000000100e037812 */ /* 0x000fc800078e781b */
[----:B------:R-:W-:-:S05]  /*1bfb0*/  LOP3.LUT R3, R3, 0x800, R15, 0xf8, !PT ;  /* 0x0000080003037812 */ /* 0x000fca00078ef80f */
[----:B------:R-:W-:Y:S04]  /*1bfc0*/  LDSM.16.MT88.4 R4, [R3+UR5] ;  /* 0x000000050304783b */ /* 0x000fe80008004200 */
[----:B--2---:R-:W0:Y:S04]  /*1bfd0*/  LDSM.16.M88.4 R12, [R2+UR5+0x4000] ;  /* 0x00400005020c783b */ /* 0x004e280008000200 */
[----:B------:R-:W1:Y:S04]  /*1bfe0*/  LDSM.16.M88.4 R8, [R2+UR5+0x5800] ;  /* 0x005800050208783b */ /* 0x000e680008000200 */
[----:B------:R-:W2:Y:S04]  /*1bff0*/  LDSM.16.M88.4 R20, [R2+UR5+0x4800] ;  /* 0x004800050214783b */ /* 0x000ea80008000200 */
[----:B------:R-:W-:Y:S04]  /*1c000*/  LDSM.16.M88.4 R16, [R2+UR5+0x5000] ;  /* 0x005000050210783b */ /* 0x000fe80008000200 */
[----:B------:R-:W3:Y:S04]  /*1c010*/  LDSM.16.M88.4 R24, [R2+UR5+0x6000] ;  /* 0x006000050218783b */ /* 0x000ee80008000200 */
[----:B0-----:R-:W-:Y:S04]  /*1c020*/  STL.64 [R1+0x20], R12 ;  /* 0x0000200c01007387 */ /* 0x001fe80000100a00 */
[----:B------:R-:W-:Y:S04]  /*1c030*/  STL.64 [R1+0x28], R14 ;  /* 0x0000280e01007387 */ /* 0x000fe80000100a00 */
[----:B-1----:R-:W-:Y:S04]  /*1c040*/  STL [R1+0x1d7c], R10 ;  /* 0x001d7c0a01007387 */ /* 0x002fe80000100800 */
[----:B--2---:R-:W-:Y:S04]  /*1c050*/  STL.64 [R1+0x10], R20 ;  /* 0x0000101401007387 */ /* 0x004fe80000100a00 */
[----:B------:R-:W-:Y:S04]  /*1c060*/  STL.64 [R1+0x18], R22 ;  /* 0x0000181601007387 */ /* 0x000fe80000100a00 */
[----:B------:R0:W-:Y:S04]  /*1c070*/  STL.64 [R1+0x2080], R20 ;  /* 0x0020801401007387 */ /* 0x0001e80000100a00 */
[----:B0-----:R-:W2:Y:S04]  /*1c080*/  LDL.LU.64 R20, [R1+0x6d0] ;  /* 0x0006d00001147983 */ /* 0x001ea80000300a00 */
[----:B------:R-:W2:Y:S04]  /*1c090*/  LDL.LU.64 R22, [R1+0x6d8] ;  /* 0x0006d80001167983 */ /* 0x000ea80000300a00 */
[----:B------:R-:W-:Y:S04]  /*1c0a0*/  STL [R1+0x1d78], R11 ;  /* 0x001d780b01007387 */ /* 0x000fe80000100800 */
[----:B------:R0:W-:Y:S01]  /*1c0b0*/  STL.64 [R1+0x2078], R8 ;  /* 0x0020780801007387 */ /* 0x0001e20000100a00 */
[----:B---3--:R-:W-:-:S02]  /*1c0c0*/  IMAD.MOV.U32 R28, RZ, RZ, R26 ;  /* 0x000000ffff1c7224 */ /* 0x008fc400078e001a */
[----:B------:R-:W-:Y:S01]  /*1c0d0*/  IMAD.MOV.U32 R0, RZ, RZ, R27 ;  /* 0x000000ffff007224 */ /* 0x000fe200078e001b */
[----:B0-----:R-:W3:Y:S04]  /*1c0e0*/  LDL.LU.64 R8, [R1+0x670] ;  /* 0x0006700001087983 */ /* 0x001ee80000300a00 */
[----:B------:R-:W3:Y:S04]  /*1c0f0*/  LDL.LU.64 R10, [R1+0x678] ;  /* 0x00067800010a7983 */ /* 0x000ee80000300a00 */
[----:B------:R-:W-:Y:S04]  /*1c100*/  STL.64 [R1], R16 ;  /* 0x0000001001007387 */ /* 0x000fe80000100a00 */
[----:B------:R-:W-:Y:S04]  /*1c110*/  STL.64 [R1+0x8], R18 ;  /* 0x0000081201007387 */ /* 0x000fe80000100a00 */
[----:B------:R-:W-:Y:S04]  /*1c120*/  STL.64 [R1+0x40], R24 ;  /* 0x0000401801007387 */ /* 0x000fe80000100a00 */
[----:B------:R-:W-:Y:S04]  /*1c130*/  STL.64 [R1+0x48], R26 ;  /* 0x0000481a01007387 */ /* 0x000fe80000100a00 */
[----:B------:R-:W0:Y:S04]  /*1c140*/  LDSM.16.M88.4 R24, [R2+UR5+0x6800] ;  /* 0x006800050218783b */ /* 0x000e280008000200 */
[----:B------:R1:W-:Y:S04]  /*1c150*/  STL [R1+0x1d54], R0 ;  /* 0x001d540001007387 */ /* 0x0003e80000100800 */
[----:B------:R4:W-:Y:S01]  /*1c160*/  STL [R1+0x1d50], R28 ;  /* 0x001d501c01007387 */ /* 0x0009e20000100800 */
[----:B--2---:R-:W-:Y:S03]  /*1c170*/  HMMA.16816.F32.BF16 R12, R4, R12, R20 ;  /* 0x0000000c040c723c */ /* 0x004fe60000041814 */
[----:B------:R-:W2:-:S15]  /*1c180*/  LDSM.16.M88.4 R20, [R2+UR5+0x7000] ;  /* 0x007000050214783b */ /* 0x000e9e0008000200 */
[----:B------:R-:W-:Y:S01]  /*1c190*/  NOP ;  /* 0x0000000000007918 */ /* 0x000fe20000000000 */
[----:B-1----:R-:W-:Y:S01]  /*1c1a0*/  IMAD.MOV.U32 R0, RZ, RZ, R14 ;  /* 0x000000ffff007224 */ /* 0x002fe200078e000e */
[----:B------:R1:W-:Y:S01]  /*1c1b0*/  STL.64 [R1+0x320], R12 ;  /* 0x0003200c01007387 */ /* 0x0003e20000100a00 */
[----:B----4-:R-:W-:-:S03]  /*1c1c0*/  IMAD.MOV.U32 R28, RZ, RZ, R15 ;  /* 0x000000ffff1c7224 */ /* 0x010fc600078e000f */
[----:B-1----:R-:W4:Y:S04]  /*1c1d0*/  LDL.LU.64 R12, [R1+0x600] ;  /* 0x00060000010c7983 */ /* 0x002f280000300a00 */
[----:B------:R-:W4:Y:S04]  /*1c1e0*/  LDL.LU.64 R14, [R1+0x608] ;  /* 0x00060800010e7983 */ /* 0x000f280000300a00 */
[----:B0-----:R-:W-:Y:S04]  /*1c1f0*/  STL.64 [R1+0x30], R24 ;  /* 0x0000301801007387 */ /* 0x001fe80000100a00 */
[----:B------:R-:W-:Y:S04]  /*1c200*/  STL.64 [R1+0x38], R26 ;  /* 0x0000381a01007387 */ /* 0x000fe80000100a00 */
[----:B------:R-:W-:Y:S04]  /*1c210*/  STL [R1+0x1d5c], R0 ;  /* 0x001d5c0001007387 */ /* 0x000fe80000100800 */
[----:B------:R-:W-:Y:S04]  /*1c220*/  STL [R1+0x1d58], R28 ;  /* 0x001d581c01007387 */ /* 0x000fe80000100800 */
[----:B--2---:R0:W-:Y:S04]  /*1c230*/  STL.64 [R1+0x70], R20 ;  /* 0x0000701401007387 */ /* 0x0041e80000100a00 */
[----:B------:R1:W-:Y:S04]  /*1c240*/  STL.64 [R1+0x78], R22 ;  /* 0x0000781601007387 */ /* 0x0003e80000100a00 */
[----:B0-----:R-:W3:Y:S01]  /*1c250*/  LDL.LU.64 R20, [R1+0x2080] ;  /* 0x0020800001147983 */ /* 0x001ee20000300a00 */
[----:B------:R-:W-:-:S02]  /*1c260*/  IMAD.MOV.U32 R26, RZ, RZ, R16 ;  /* 0x000000ffff1a7224 */ /* 0x000fc400078e0010 */
[----:B------:R-:W-:Y:S01]  /*1c270*/  IMAD.MOV.U32 R29, RZ, RZ, R17 ;  /* 0x000000ffff1d7224 */ /* 0x000fe200078e0011 */
[----:B---3--:R-:W-:-:S15]  /*1c280*/  HMMA.16816.F32.BF16 R8, R4, R20, R8 ;  /* 0x000000140408723c */ /* 0x008fde0000041808 */
[----:B------:R-:W-:-:S04]  /*1c290*/  NOP ;  /* 0x0000000000007918 */ /* 0x000fc80000000000 */
[----:B------:R-:W-:Y:S01]  /*1c2a0*/  STL [R1+0x310], R8 ;  /* 0x0003100801007387 */ /* 0x000fe20000100800 */
[----:B------:R-:W-:-:S03]  /*1c2b0*/  IMAD.MOV.U32 R0, RZ, RZ, R9 ;  /* 0x000000ffff007224 */ /* 0x000fc600078e0009 */
[----:B------:R-:W-:Y:S01]  /*1c2c0*/  STL [R1+0x31c], R11 ;  /* 0x00031c0b01007387 */ /* 0x000fe20000100800 */
[----:B------:R-:W-:-:S03]  /*1c2d0*/  IMAD.MOV.U32 R28, RZ, RZ, R10 ;  /* 0x000000ffff1c7224 */ /* 0x000fc600078e000a */
[----:B------:R-:W2:Y:S04]  /*1c2e0*/  LDL.LU.64 R20, [R1+0x590] ;  /* 0x0005900001147983 */ /* 0x000ea80000300a00 */
[----:B------:R-:W0:Y:S04]  /*1c2f0*/  LDSM.16.M88.4 R8, [R2+UR5+0x7800] ;  /* 0x007800050208783b */ /* 0x000e280008000200 */
[----:B-1----:R-:W2:Y:S04]  /*1c300*/  LDL.LU.64 R22, [R1+0x598] ;  /* 0x0005980001167983 */ /* 0x002ea80000300a00 */
[----:B------:R-:W-:Y:S04]  /*1c310*/  STL [R1+0x1d64], R28 ;  /* 0x001d641c01007387 */ /* 0x000fe80000100800 */
[----:B------:R-:W-:Y:S01]  /*1c320*/  STL [R1+0x1d60], R0 ;  /* 0x001d600001007387 */ /* 0x000fe20000100800 */
[----:B----4-:R-:W-:Y:S03]  /*1c330*/  HMMA.16816.F32.BF16 R12, R4, R16, R12 ;  /* 0x00000010040c723c */ /* 0x010fe6000004180c */
[----:B0-----:R0:W-:Y:S04]  /*1c340*/  STL.64 [R1+0x80], R8 ;  /* 0x0000800801007387 */ /* 0x0011e80000100a00 */
[----:B------:R-:W-:Y:S01]  /*1c350*/  STL.64 [R1+0x88], R10 ;  /* 0x0000880a01007387 */ /* 0x000fe20000100a00 */
[----:B------:R-:W-:-:S03]  /*1c360*/  IMAD.MOV.U32 R2, RZ, RZ, R9 ;  /* 0x000000ffff027224 */ /* 0x000fc600078e0009 */
[----:B0-----:R-:W2:Y:S08]  /*1c370*/  LDL.LU.64 R8, [R1+0x2078] ;  /* 0x0020780001087983 */ /* 0x001eb00000300a00 */
[----:B------:R-:W-:Y:S04]  /*1c380*/  STL.64 [R1+0x300], R12 ;  /* 0x0003000c01007387 */ /* 0x000fe80000100a00 */
[----:B------:R-:W3:Y:S04]  /*1c390*/  LDL.LU.64 R16, [R1+0x4a0] ;  /* 0x0004a00001107983 */ /* 0x000ee80000300a00 */
[----:B------:R-:W3:Y:S04]  /*1c3a0*/  LDL.LU.64 R18, [R1+0x4a8] ;  /* 0x0004a80001127983 */ /* 0x000ee80000300a00 */
[----:B------:R-:W-:Y:S04]  /*1c3b0*/  STL [R1+0x2070], R26 ;  /* 0x0020701a01007387 */ /* 0x000fe80000100800 */
[----:B------:R0:W-:Y:S04]  /*1c3c0*/  STL.64 [R1+0x2068], R24 ;  /* 0x0020681801007387 */ /* 0x0001e80000100a00 */
[----:B0-----:R-:W3:Y:S01]  /*1c3d0*/  LDL.64 R24, [R1+0x40] ;  /* 0x0000400001187983 */ /* 0x001ee20000100a00 */
[----:B------:R-:W-:-:S02]  /*1c3e0*/  IMAD.MOV.U32 R0, RZ, RZ, R15 ;  /* 0x000000ffff007224 */ /* 0x000fc400078e000f */
[----:B------:R-:W0:Y:S01]  /*1c3f0*/  S2R R15, SR_TID.X ;  /* 0x00000000000f7919 */ /* 0x000e220000002100 */
[----:B------:R-:W-:Y:S01]  /*1c400*/  IMAD.MOV.U32 R28, RZ, RZ, R14 ;  /* 0x000000ffff1c7224 */ /* 0x000fe200078e000e */
[C---:B0-----:R-:W-:Y:S01]  /*1c410*/  LOP3.LUT R10, R15.reuse, 0x7, RZ, 0xc0, !PT ;  /* 0x000000070f0a7812 */ /* 0x041fe200078ec0ff */
[C---:B------:R-:W-:Y:S02]  /*1c420*/  IMAD.SHL.U32 R11, R15.reuse, 0x2, RZ ;  /* 0x000000020f0b7824 */ /* 0x040fe400078e00ff */
[----:B------:R-:W-:Y:S02]  /*1c430*/  IMAD.SHL.U32 R27, R15, 0x80, RZ ;  /* 0x000000800f1b7824 */ /* 0x000fe400078e00ff */
[----:B------:R-:W0:Y:S04]  /*1c440*/  LDSM.16.MT88.4 R12, [R3+UR5+0x80] ;  /* 0x00008005030c783b */ /* 0x000e280008004200 */
[----:B------:R1:W-:Y:S04]  /*1c450*/  STL [R1+0x2060], R29 ;  /* 0x0020601d01007387 */ /* 0x0003e80000100800 */
[----:B------:R-:W-:Y:S04]  /*1c460*/  STL [R1+0x1d6c], R0 ;  /* 0x001d6c0001007387 */ /* 0x000fe80000100800 */
[----:B------:R-:W-:Y:S01]  /*1c470*/  STL [R1+0x1d68], R28 ;  /* 0x001d681c01007387 */ /* 0x000fe20000100800 */
[----:B--2---:R-:W-:-:S15]  /*1c480*/  HMMA.16816.F32.BF16 R20, R4, R8, R20 ;  /* 0x000000080414723c */ /* 0x004fde0000041814 */
[----:B------:R-:W-:-:S04]  /*1c490*/  NOP ;  /* 0x0000000000007918 */ /* 0x000fc80000000000 */
[----:B------:R2:W-:Y:S04]  /*1c4a0*/  STL.64 [R1+0x2f0], R20 ;  /* 0x0002f01401007387 */ /* 0x0005e80000100a00 */
[----:B------:R4:W-:Y:S01]  /*1c4b0*/  STL.64 [R1+0x2f8], R22 ;  /* 0x0002f81601007387 */ /* 0x0009e20000100a00 */
[----:B---3--:R-:W-:Y:S01]  /*1c4c0*/  HMMA.16816.F32.BF16 R16, R4, R24, R16 ;  /* 0x000000180410723c */ /* 0x008fe20000041810 */
[----:B-1----:R-:W-:Y:S02]  /*1c4d0*/  IMAD.MOV.U32 R29, RZ, RZ, R25 ;  /* 0x000000ffff1d7224 */ /* 0x002fe400078e0019 */
[----:B--2---:R-:W2:Y:S04]  /*1c4e0*/  LDL.LU.64 R20, [R1+0x480] ;  /* 0x0004800001147983 */ /* 0x004ea80000300a00 */
[----:B----4-:R-:W2:Y:S04]  /*1c4f0*/  LDL.LU.64 R22, [R1+0x488] ;  /* 0x0004880001167983 */ /* 0x010ea80000300a00 */
[----:B------:R-:W-:Y:S04]  /*1c500*/  STL.64 [R1+0x2058], R8 ;  /* 0x0020580801007387 */ /* 0x000fe80000100a00 */
[----:B0-----:R0:W-:Y:S04]  /*1c510*/  STL [R1+0x2064], R15 ;  /* 0x0020640f01007387 */ /* 0x0011e80000100800 */
[----:B------:R-:W3:Y:S01]  /*1c520*/  LDL.LU R26, [R1+0x2070] ;  /* 0x00207000011a7983 */ /* 0x000ee20000300800 */
[----:B0-----:R-:W-:-:S03]  /*1c530*/  IMAD.MOV.U32 R15, RZ, RZ, R24 ;  /* 0x000000ffff0f7224 */ /* 0x001fc600078e0018 */
[----:B------:R-:W2:Y:S01]  /*1c540*/  LDL.LU.64 R24, [R1+0x2068] ;  /* 0x0020680001187983 */ /* 0x000ea20000300a00 */
[----:B------:R-:W-:-:S05]  /*1c550*/  IMAD R10, R10, 0x110, RZ ;  /* 0x000001100a0a7824 */ /* 0x000fca00078e02ff */
[----:B------:R-:W-:-:S04]  /*1c560*/  LOP3.LUT R3, R10, 0x10, R11, 0x78, !PT ;  /* 0x000000100a037812 */ /* 0x000fc800078e780b */
[----:B------:R-:W-:-:S04]  /*1c570*/  LOP3.LUT R3, R3, 0x800, R27, 0xf8, !PT ;  /* 0x0000080003037812 */ /* 0x000fc800078ef81b */
[----:B------:R-:W-:Y:S01]  /*1c580*/  LOP3.LUT R3, R3, 0x20, RZ, 0x3c, !PT ;  /* 0x0000002003037812 */ /* 0x000fe200078e3cff */
[----:B------:R-:W-:Y:S01]  /*1c590*/  IMAD.MOV.U32 R0, RZ, RZ, R18 ;  /* 0x000000ffff007224 */ /* 0x000fe200078e0012 */
[----:B------:R-:W-:Y:S01]  /*1c5a0*/  STL.64 [R1+0x2e0], R16 ;  /* 0x0002e01001007387 */ /* 0x000fe20000100a00 */
[----:B------:R-:W-:-:S03]  /*1c5b0*/  IMAD.MOV.U32 R28, RZ, RZ, R19 ;  /* 0x000000ffff1c7224 */ /* 0x000fc600078e0013 */
[----:B------:R-:W0:Y:S04]  /*1c5c0*/  LDSM.16.MT88.4 R16, [R3+UR5] ;  /* 0x000000050310783b */ /* 0x000e280008004200 */
[----:B------:R1:W-:Y:S04]  /*1c5d0*/  STL [R1+0x1d74], R0 ;  /* 0x001d740001007387 */ /* 0x0003e80000100800 */
[----:B------:R4:W-:Y:S04]  /*1c5e0*/  STL [R1+0x1d70], R28 ;  /* 0x001d701c01007387 */ /* 0x0009e80000100800 */
[----:B0-----:R-:W-:Y:S04]  /*1c5f0*/  STL.64 [R1+0x1fe8], R18 ;  /* 0x001fe81201007387 */ /* 0x001fe80000100a00 */
[----:B------:R0:W-:Y:S01]  /*1c600*/  STL.64 [R1+0x1fe0], R16 ;  /* 0x001fe01001007387 */ /* 0x0001e20000100a00 */
[----:B--2---:R-:W-:-:S15]  /*1c610*/  HMMA.16816.F32.BF16 R20, R4, R24, R20 ;  /* 0x000000180414723c */ /* 0x004fde0000041814 */
[----:B------:R-:W-:-:S04]  /*1c620*/  NOP ;  /* 0x0000000000007918 */ /* 0x000fc80000000000 */
[----:B-1----:R-:W-:Y:S01]  /*1c630*/  IMAD.MOV.U32 R0, RZ, RZ, R22 ;  /* 0x000000ffff007224 */ /* 0x002fe200078e0016 */
[----:B------:R-:W-:Y:S01]  /*1c640*/  STL.64 [R1+0x2d0], R20 ;  /* 0x0002d01401007387 */ /* 0x000fe20000100a00 */
[----:B----4-:R-:W-:-:S03]  /*1c650*/  IMAD.MOV.U32 R28, RZ, RZ, R23 ;  /* 0x000000ffff1c7224 */ /* 0x010fc600078e0017 */
[----:B------:R-:W1:Y:S01]  /*1c660*/  LDSM.16.MT88.4 R20, [R3+UR5+0x80] ;  /* 0x000080050314783b */ /* 0x000e620008004200 */
[----:B0-----:R-:W-:Y:S02]  /*1c670*/  IMAD.MOV.U32 R17, RZ, RZ, R24 ;  /* 0x000000ffff117224 */ /* 0x001fe400078e0018 */
[----:B------:R-:W-:Y:S02]  /*1c680*/  IMAD.MOV.U32 R16, RZ, RZ, R25 ;  /* 0x000000ffff107224 */ /* 0x000fe400078e0019 */
[----:B---3--:R-:W-:Y:S01]  /*1c690*/  IMAD.MOV.U32 R19, RZ, RZ, R26 ;  /* 0x000000ffff137224 */ /* 0x008fe200078e001a */
[----:B------:R-:W2:Y:S04]  /*1c6a0*/  LDL.LU.64 R24, [R1+0x510] ;  /* 0x0005100001187983 */ /* 0x000ea80000300a00 */
[----:B------:R-:W2:Y:S04]  /*1c6b0*/  LDL.LU.64 R26, [R1+0x518] ;  /* 0x00051800011a7983 */ /* 0x000ea80000300a00 */
[----:B------:R-:W-:Y:S04]  /*1c6c0*/  STL [R1+0x1db4], R28 ;  /* 0x001db41c01007387 */ /* 0x000fe80000100800 */
[----:B------:R-:W-:Y:S04]  /*1c6d0*/  STL [R1+0x1d80], R0 ;  /* 0x001d800001007387 */ /* 0x000fe80000100800 */
[----:B-1----:R-:W-:Y:S04]  /*1c6e0*/  STL.64 [R1+0x1f90], R22 ;  /* 0x001f901601007387 */ /* 0x002fe80000100a00 */
[----:B------:R0:W-:Y:S04]  /*1c6f0*/  STL.64 [R1+0x1f88], R20 ;  /* 0x001f881401007387 */ /* 0x0001e80000100a00 */
[----:B0-----:R-:W2:Y:S01]  /*1c700*/  LDL.64 R20, [R1+0x70] ;  /* 0x0000700001147983 */ /* 0x001ea20000100a00 */
[----:B------:R-:W0:Y:S01]  /*1c710*/  S2R R9, SR_TID.X ;  /* 0x0000000000097919 */ /* 0x000e220000002100 */
[----:B------:R-:W-:Y:S01]  /*1c720*/  LOP3.LUT R23, R10, 0x10, R11, 0x78, !PT ;  /* 0x000000100a177812 */ /* 0x000fe200078e780b */
[----:B0-----:R-:W-:-:S02]  /*1c730*/  IMAD.SHL.U32 R18, R9, 0x80, RZ ;  /* 0x0000008009127824 */ /* 0x001fc400078e00ff */
[----:B------:R-:W3:Y:S04]  /*1c740*/  LDL.LU.64 R8, [R1+0x500] ;  /* 0x0005000001087983 */ /* 0x000ee80000300a00 */
[----:B------:R-:W3:Y:S01]  /*1c750*/  LDL.LU.64 R10, [R1+0x508] ;  /* 0x00050800010a7983 */ /* 0x000ee20000300a00 */
[----:B------:R-:W-:-:S03]  /*1c760*/  LOP3.LUT R23, R23, 0x800, R18, 0xf8, !PT ;  /* 0x0000080017177812 */ /* 0x000fc600078ef812 */
[----:B------:R-:W-:Y:S01]  /*1c770*/  STL [R1+0x1e48], R3 ;  /* 0x001e480301007387 */ /* 0x000fe20000100800 */
[----:B------:R-:W-:Y:S01]  /*1c780*/  LOP3.LUT R23, R23, 0x40, RZ, 0x3c, !PT ;  /* 0x0000004017177812 */ /* 0x000fe200078e3cff */
[----:B--2---:R-:W-:Y:S02]  /*1c790*/  HMMA.16816.F32.BF16 R24, R4, R20, R24 ;  /* 0x000000140418723c */ /* 0x004fe40000041818 */
[----:B------:R-:W-:-:S15]  /*1c7a0*/  STL.64 [R1+0x1ff8], R20 ;  /* 0x001ff81401007387 */ /* 0x000fde0000100a00 */
[----:B------:R-:W-:Y:S02]  /*1c7b0*/  NOP ;  /* 0x0000000000007918 */ /* 0x000fe40000000000 */
[----:B------:R-:W-:Y:S04]  /*1c7c0*/  STL.64 [R1+0x2c0], R24 ;  /* 0x0002c01801007387 */ /* 0x000fe80000100a00 */
[----:B------:R-:W-:Y:S04]  /*1c7d0*/  STL.64 [R1+0x2c8], R26 ;  /* 0x0002c81a01007387 */ /* 0x000fe80000100a00 */
[----:B------:R-:W0:Y:S04]  /*1c7e0*/  LDSM.16.MT88.4 R24, [R23+UR5] ;  /* 0x000000051718783b */ /* 0x000e280008004200 */
[----:B0-----:R-:W-:Y:S04]  /*1c7f0*/  STL.64 [R1+0x1f08], R26 ;  /* 0x001f081a01007387 */ /* 0x001fe80000100a00 */
[----:B------:R0:W-:Y:S02]  /*1c800*/  STL.64 [R1+0x1f00], R24 ;  /* 0x001f001801007387 */ /* 0x0001e40000100a00 */
[----:B0-----:R-:W-:-:S02]  /*1c810*/  IMAD.MOV.U32 R24, RZ, RZ, R17 ;  /* 0x000000ffff187224 */ /* 0x001fc400078e0011 */
[----:B------:R-:W-:-:S05]  /*1c820*/  IMAD.MOV.U32 R25, RZ, RZ, R16 ;  /* 0x000000ffff197224 */ /* 0x000fca00078e0010 */
[----:B------:R0:W-:Y:S02]  /*1c830*/  STL.64 [R1+0x2000], R24 ;  /* 0x0020001801007387 */ /* 0x0001e40000100a00 */
[----:B0-----:R-:W-:Y:S02]  /*1c840*/  IMAD.MOV.U32 R24, RZ, RZ, R15 ;  /* 0x000000ffff187224 */ /* 0x001fe400078e000f */
[----:B------:R-:W-:Y:S01]  /*1c850*/  IMAD.MOV.U32 R25, RZ, RZ, R29 ;  /* 0x000000ffff197224 */ /* 0x000fe200078e001d */
[----:B------:R-:W2:Y:S04]  /*1c860*/  LDL.LU R15, [R1+0x2064] ;  /* 0x00206400010f7983 */ /* 0x000ea80000300800 */
[----:B------:R-:W4:Y:S04]  /*1c870*/  LDL.LU R29, [R1+0x2060] ;  /* 0x00206000011d7983 */ /* 0x000f280000300800 */
[----:B------:R0:W-:Y:S04]  /*1c880*/  STL.64 [R1+0x2018], R24 ;  /* 0x0020181801007387 */ /* 0x0001e80000100a00 */
[----:B0-----:R-:W3:Y:S01]  /*1c890*/  LDL R24, [R1+0x80] ;  /* 0x0000800001187983 */ /* 0x001ee20000100800 */
[----:B------:R-:W-:-:S07]  /*1c8a0*/  IMAD.MOV.U32 R25, RZ, RZ, R2 ;  /* 0x000000ffff197224 */ /* 0x000fce00078e0002 */
[----:B---3--:R-:W-:Y:S01]  /*1c8b0*/  HMMA.16816.F32.BF16 R4, R4, R24, R8 ;  /* 0x000000180404723c */ /* 0x008fe20000041808 */
[----:B------:R-:W3:-:S15]  /*1c8c0*/  LDL.LU.64 R8, [R1+0x2058] ;  /* 0x0020580001087983 */ /* 0x000ede0000300a00 */
[----:B------:R-:W-:-:S03]  /*1c8d0*/  NOP ;  /* 0x0000000000007918 */ /* 0x000fc60000000000 */
[----:B------:R-:W-:Y:S02]  /*1c8e0*/  IMAD.MOV.U32 R10, RZ, RZ, R5 ;  /* 0x000000ffff0a7224 */ /* 0x000fe400078e0005 */
[----:B------:R-:W-:-:S05]  /*1c8f0*/  IMAD.MOV.U32 R11, RZ, RZ, R6 ;  /* 0x000000ffff0b7224 */ /* 0x000fca00078e0006 */
[----:B------:R-:W-:Y:S04]  /*1c900*/  STL.64 [R1+0x2028], R10 ;  /* 0x0020280a01007387 */ /* 0x000fe80000100a00 */
[----:B---3--:R0:W-:Y:S04]  /*1c910*/  STL.64 [R1+0x2020], R8 ;  /* 0x0020200801007387 */ /* 0x0081e80000100a00 */
[----:B0-----:R-:W3:Y:S04]  /*1c920*/  LDL R8, [R1+0x10] ;  /* 0x0000100001087983 */ /* 0x001ee80000100800 */
[----:B------:R-:W3:Y:S01]  /*1c930*/  LDL R9, [R1+0x14] ;  /* 0x0000140001097983 */ /* 0x000ee20000100800 */
[----:B------:R-:W-:-:S03]  /*1c940*/  IMAD.MOV.U32 R28, RZ, RZ, R19 ;  /* 0x000000ffff1c7224 */ /* 0x000fc600078e0013 */
[----:B---3--:R0:W-:Y:S04]  /*1c950*/  STL.64 [R1+0x2040], R8 ;  /* 0x0020400801007387 */ /* 0x0081e80000100a00 */
[----:B0-----:R-:W2:Y:S04]  /*1c960*/  LDL.64 R8, [R1+0x20] ;  /* 0x0000200001087983 */ /* 0x001ea80000100a00 */
[----:B------:R-:W3:Y:S04]  /*1c970*/  LDL.LU.64 R16, [R1+0x5e0] ;  /* 0x0005e00001107983 */ /* 0x000ee80000300a00 */
[----:B------:R-:W2:Y:S01]  /*1c980*/  LDL.LU.64 R18, [R1+0x5e8] ;  /* 0x0005e80001127983 */ /* 0x000ea20000300a00 */
[----:B------:R-:W-:-:S02]  /*1c990*/  IMAD.MOV.U32 R2, RZ, RZ, R7 ;  /* 0x000000ffff027224 */ /* 0x000fc400078e0007 */
[----:B------:R-:W-:Y:S02]  /*1c9a0*/  IMAD.MOV.U32 R0, RZ, RZ, R4 ;  /* 0x000000ffff007224 */ /* 0x000fe400078e0004 */
[----:B------:R-:W0:Y:S04]  /*1c9b0*/  LDSM.16.MT88.4 R4, [R23+UR5+0x80] ;  /* 0x000080051704783b */ /* 0x000e280008004200 */
[----:B--2---:R-:W-:Y:S04]  /*1c9c0*/  STL.64 [R1+0x2038], R18 ;  /* 0x0020381201007387 */ /* 0x004fe80000100a00 */
[----:B---3--:R1:W-:Y:S04]  /*1c9d0*/  STL.64 [R1+0x2030], R16 ;  /* 0x0020301001007387 */ /* 0x0083e80000100a00 */
[----:B------:R-:W-:Y:S04]  /*1c9e0*/  STL [R1+0x1dbc], R2 ;  /* 0x001dbc0201007387 */ /* 0x000fe80000100800 */
[----:B------:R-:W-:Y:S04]  /*1c9f0*/  STL [R1+0x1db8], R0 ;  /* 0x001db80001007387 */ /* 0x000fe80000100800 */
[----:B-1----:R-:W2:Y:S04]  /*1ca00*/  LDL.LU.64 R16, [R1+0x700] ;  /* 0x0007000001107983 */ /* 0x002ea80000300a00 */
[----:B------:R-:W3:Y:S04]  /*1ca10*/  LDL.LU.64 R18, [R1+0x708] ;  /* 0x0007080001127983 */ /* 0x000ee80000300a00 */
[----:B---3--:R-:W-:Y:S04]  /*1ca20*/  STL.64 [R1+0x2050], R18 ;  /* 0x0020501201007387 */ /* 0x008fe80000100a00 */
[----:B--2---:R1:W-:Y:S04]  /*1ca30*/  STL.64 [R1+0x2048], R16 ;  /* 0x0020481001007387 */ /* 0x0043e80000100a00 */
[----:B-1----:R-:W2:Y:S04]  /*1ca40*/  LDL.LU.64 R16, [R1+0x750] ;  /* 0x0007500001107983 */ /* 0x002ea80000300a00 */
[----:B------:R-:W2:Y:S04]  /*1ca50*/  LDL.LU.64 R18, [R1+0x758] ;  /* 0x0007580001127983 */ /* 0x000ea80000300a00 */
[----:B------:R-:W3:Y:S04]  /*1ca60*/  LDL.LU.64 R24, [R1+0x680] ;  /* 0x0006800001187983 */ /* 0x000ee80000300a00 */
[----:B------:R-:W3:Y:S04]  /*1ca70*/  LDL.LU.64 R26, [R1+0x688] ;  /* 0x00068800011a7983 */ /* 0x000ee80000300a00 */
[----:B------:R-:W2:Y:S04]  /*1ca80*/  LDL.LU.64 R20, [R1+0x540] ;  /* 0x0005400001147983 */ /* 0x000ea80000300a00 */
[----:B------:R-:W2:Y:S04]  /*1ca90*/  LDL.LU.64 R22, [R1+0x548] ;  /* 0x0005480001167983 */ /* 0x000ea80000300a00 */
[----:B--2---:R-:W-:Y:S04]  /*1caa0*/  STL.64 [R1+0x2010], R22 ;  /* 0x0020101601007387 */ /* 0x004fe80000100a00 */
[----:B------:R1:W-:Y:S04]  /*1cab0*/  STL.64 [R1+0x2008], R20 ;  /* 0x0020081401007387 */ /* 0x0003e80000100a00 */
[----:B-1----:R-:W2:Y:S04]  /*1cac0*/  LDL.LU.64 R20, [R1+0x580] ;  /* 0x0005800001147983 */ /* 0x002ea80000300a00 */
[----:B------:R-:W2:Y:S04]  /*1cad0*/  LDL.LU.64 R22, [R1+0x588] ;  /* 0x0005880001167983 */ /* 0x000ea80000300a00 */
[----:B0-----:R-:W-:Y:S04]  /*1cae0*/  STL.64 [R1+0x1e98], R6 ;  /* 0x001e980601007387 */ /* 0x001fe80000100a00 */
[----:B------:R0:W-:Y:S04]  /*1caf0*/  STL.64 [R1+0x1e90], R4 ;  /* 0x001e900401007387 */ /* 0x0001e80000100a00 */
[----:B0-----:R-:W2:Y:S01]  /*1cb00*/  LDL.64 R4, [R1+0x80] ;  /* 0x0000800001047983 */ /* 0x001ea20000100a00 */
[----:B------:R-:W-:Y:S01]  /*1cb10*/  HMMA.16816.F32.BF16 R16, R12, R8, R16 ;  /* 0x000000080c10723c */ /* 0x000fe20000041810 */
[----:B------:R-:W-:-:S02]  /*1cb20*/  IMAD.MOV.U32 R2, RZ, RZ, R8 ;  /* 0x000000ffff027224 */ /* 0x000fc400078e0008 */
[----:B------:R-:W-:Y:S01]  /*1cb30*/  IMAD.MOV.U32 R0, RZ, RZ, R9 ;  /* 0x000000ffff007224 */ /* 0x000fe200078e0009 */
[----:B--2---:R-:W-:-:S15]  /*1cb40*/  STL.64 [R1+0x1ff0], R4 ;  /* 0x001ff00401007387 */ /* 0x004fde0000100a00 */
[----:B------:R-:W-:Y:S04]  /*1cb50*/  STL.64 [R1+0x180], R16 ;  /* 0x0001801001007387 */ /* 0x000fe80000100a00 */
[----:B------:R0:W-:Y:S04]  /*1cb60*/  STL.64 [R1+0x188], R18 ;  /* 0x0001881201007387 */ /* 0x0001e80000100a00 */
[----:B0-----:R-:W2:Y:S04]  /*1cb70*/  LDL.LU.64 R18, [R1+0x2050] ;  /* 0x0020500001127983 */ /* 0x001ea80000300a00 */
[----:B------:R-:W2:Y:S04]  /*1cb80*/  LDL.LU.64 R16, [R1+0x2048] ;  /* 0x0020480001107983 */ /* 0x000ea80000300a00 */
[----:B------:R-:W2:Y:S02]  /*1cb90*/  LDL.LU.64 R8, [R1+0x2040] ;  /* 0x0020400001087983 */ /* 0x000ea40000300a00 */
[----:B--2---:R-:W-:Y:S02]  /*1cba0*/  HMMA.16816.F32.BF16 R8, R12, R8, R16 ;  /* 0x000000080c08723c */ /* 0x004fe40000041810 */
[----:B------:R-:W2:Y:S04]  /*1cbb0*/  LDL.LU.64 R18, [R1+0x2038] ;  /* 0x0020380001127983 */ /* 0x000ea80000300a00 */
[----:B------:R-:W2:-:S13]  /*1cbc0*/  LDL.LU.64 R16, [R1+0x2030] ;  /* 0x0020300001107983 */ /* 0x000e9a0000300a00 */
[----:B------:R-:W-:Y:S04]  /*1cbd0*/  STL.64 [R1+0x170], R8 ;  /* 0x0001700801007387 */ /* 0x000fe80000100a00 */
[----:B------:R0:W-:Y:S04]  /*1cbe0*/  STL.64 [R1+0x178], R10 ;  /* 0x0001780a01007387 */ /* 0x0001e80000100a00 */
[----:B0-----:R-:W2:Y:S04]  /*1cbf0*/  LDL.LU.64 R10, [R1+0x2028] ;  /* 0x00202800010a7983 */ /* 0x001ea80000300a00 */
[----:B------:R-:W2:Y:S01]  /*1cc00*/  LDL.LU.64 R8, [R1+0x2020] ;  /* 0x0020200001087983 */ /* 0x000ea20000300a00 */
[----:B------:R-:W-:-:S02]  /*1cc10*/  IMAD.MOV.U32 R4, RZ, RZ, R28 ;  /* 0x000000ffff047224 */ /* 0x000fc400078e001c */
[----:B----4-:R-:W-:-:S07]  /*1cc20*/  IMAD.MOV.U32 R5, RZ, RZ, R29 ;  /* 0x000000ffff057224 */ /* 0x010fce00078e001d */
[----:B---3--:R-:W-:Y:S01]  /*1cc30*/  HMMA.16816.F32.BF16 R4, R12, R4, R24 ;  /* 0x000000040c04723c */ /* 0x008fe20000041818 */
[----:B------:R-:W3:-:S15]  /*1cc40*/  LDL.LU.64 R24, [R1+0x2018] ;  /* 0x0020180001187983 */ /* 0x000ede0000300a00 */
[----:B------:R-:W-:-:S03]  /*1cc50*/  NOP ;  /* 0x0000000000007918 */ /* 0x000fc60000000000 */
[----:B------:R0:W-:Y:S04]  /*1cc60*/  STL.64 [R1+0x160], R4 ;  /* 0x0001600401007387 */ /* 0x0001e80000100a00 */
[----:B------:R1:W-:Y:S04]  /*1cc70*/  STL.64 [R1+0x168], R6 ;  /* 0x0001680601007387 */ /* 0x0003e80000100a00 */
[----:B0-----:R-:W4:Y:S04]  /*1cc80*/  LDL.LU.64 R4, [R1+0x530] ;  /* 0x0005300001047983 */ /* 0x001f280000300a00 */
[----:B-1----:R-:W4:Y:S01]  /*1cc90*/  LDL.LU.64 R6, [R1+0x538] ;  /* 0x0005380001067983 */ /* 0x002f220000300a00 */
[----:B--2---:R-:W-:-:S15]  /*1cca0*/  HMMA.16816.F32.BF16 R16, R12, R8, R16 ;  /* 0x000000080c10723c */ /* 0x004fde0000041810 */
[----:B------:R-:W-:-:S04]  /*1ccb0*/  NOP ;  /* 0x0000000000007918 */ /* 0x000fc80000000000 */
[----:B------:R0:W-:Y:S04]  /*1ccc0*/  STL.64 [R1+0x150], R16 ;  /* 0x0001501001007387 */ /* 0x0001e80000100a00 */
[----:B------:R1:W-:Y:S04]  /*1ccd0*/  STL.64 [R1+0x158], R18 ;  /* 0x0001581201007387 */ /* 0x0003e80000100a00 */
[----:B0-----:R-:W2:Y:S04]  /*1cce0*/  LDL.LU.64 R16, [R1+0xf0] ;  /* 0x0000f00001107983 */ /* 0x001ea80000300a00 */
[----:B-1----:R-:W2:Y:S04]  /*1ccf0*/  LDL.LU.64 R18, [R1+0xf8] ;  /* 0x0000f80001127983 */ /* 0x002ea80000300a00 */
[----:B------:R-:W-:Y:S04]  /*1cd00*/  STL.64 [R1+0x1fb0], R10 ;  /* 0x001fb00a01007387 */ /* 0x000fe80000100a00 */
[----:B------:R0:W-:Y:S04]  /*1cd10*/  STL.64 [R1+0x1fa8], R8 ;  /* 0x001fa80801007387 */ /* 0x0001e80000100a00 */
[----:B0-----:R-:W2:Y:S01]  /*1cd20*/  LDL.64 R8, [R1] ;  /* 0x0000000001087983 */ /* 0x001ea20000100a00 */
[C---:B---3--:R-:W-:Y:S03]  /*1cd30*/  HMMA.16816.F32.BF16 R24, R12.reuse, R24, R20 ;  /* 0x000000180c18723c */ /* 0x048fe60000041814 */
[----:B--2---:R-:W-:Y:S04]  /*1cd40*/  STL.64 [R1+0x1fc8], R8 ;  /* 0x001fc80801007387 */ /* 0x004fe80000100a00 */
[----:B------:R-:W2:Y:S04]  /*1cd50*/  LDL.LU.64 R22, [R1+0x2010] ;  /* 0x0020100001167983 */ /* 0x000ea80000300a00 */
[----:B------:R-:W2:Y:S08]  /*1cd60*/  LDL.LU.64 R20, [R1+0x2008] ;  /* 0x0020080001147983 */ /* 0x000eb00000300a00 */
[----:B------:R0:W-:Y:S04]  /*1cd70*/  STL.64 [R1+0x140], R24 ;  /* 0x0001401801007387 */ /* 0x0001e80000100a00 */
[----:B------:R2:W-:Y:S04]  /*1cd80*/  STL.64 [R1+0x148], R26 ;  /* 0x0001481a01007387 */ /* 0x0005e80000100a00 */
[----:B0-----:R-:W2:Y:S02]  /*1cd90*/  LDL.LU.64 R24, [R1+0x2000] ;  /* 0x0020000001187983 */ /* 0x001ea40000300a00 */
[----:B--2---:R-:W-:Y:S02]  /*1cda0*/  HMMA.16816.F32.BF16 R24, R12, R24, R20 ;  /* 0x000000180c18723c */ /* 0x004fe40000041814 */
[----:B------:R-:W4:-:S15]  /*1cdb0*/  LDL.LU.64 R20, [R1+0x1ff8] ;  /* 0x001ff80001147983 */ /* 0x000f1e0000300a00 */
[----:B------:R-:W-:Y:S02]  /*1cdc0*/  NOP ;  /* 0x0000000000007918 */ /* 0x000fe40000000000 */
[----:B------:R0:W-:Y:S04]  /*1cdd0*/  STL.64 [R1+0x130], R24 ;  /* 0x0001301801007387 */ /* 0x0001e80000100a00 */
[----:B------:R1:W-:Y:S04]  /*1cde0*/  STL.64 [R1+0x138], R26 ;  /* 0x0001381a01007387 */ /* 0x0003e80000100a00 */
[----:B0-----:R-:W2:Y:S04]  /*1cdf0*/  LDL.LU.64 R24, [R1+0x5c0] ;  /* 0x0005c00001187983 */ /* 0x001ea80000300a00 */
[----:B-1----:R-:W3:Y:S04]  /*1ce00*/  LDL.LU.64 R26, [R1+0x5c8] ;  /* 0x0005c800011a7983 */ /* 0x002ee80000300a00 */
[----:B---3--:R-:W-:Y:S04]  /*1ce10*/  STL.64 [R1+0x1fc0], R26 ;  /* 0x001fc01a01007387 */ /* 0x008fe80000100a00 */
[----:B--2---:R0:W-:Y:S04]  /*1ce20*/  STL.64 [R1+0x1fb8], R24 ;  /* 0x001fb81801007387 */ /* 0x0041e80000100a00 */
[----:B0-----:R-:W2:Y:S04]  /*1ce30*/  LDL.LU.64 R24, [R1+0x640] ;  /* 0x0006400001187983 */ /* 0x001ea80000300a00 */
[----:B------:R-:W3:Y:S01]  /*1ce40*/  LDL.LU.64 R26, [R1+0x648] ;  /* 0x00064800011a7983 */ /* 0x000ee20000300a00 */
[C---:B----4-:R-:W-:Y:S03]  /*1ce50*/  HMMA.16816.F32.BF16 R4, R12.reuse, R20, R4 ;  /* 0x000000140c04723c */ /* 0x050fe60000041804 */
[----:B---3--:R-:W-:Y:S04]  /*1ce60*/  STL.64 [R1+0x1fd8], R26 ;  /* 0x001fd81a01007387 */ /* 0x008fe80000100a00 */
[----:B--2---:R0:W-:Y:S04]  /*1ce70*/  STL.64 [R1+0x1fd0], R24 ;  /* 0x001fd01801007387 */ /* 0x0041e80000100a00 */
[----:B0-----:R-:W2:Y:S04]  /*1ce80*/  LDL.LU.64 R24, [R1+0x740] ;  /* 0x0007400001187983 */ /* 0x001ea80000300a00 */
[----:B------:R-:W2:Y:S04]  /*1ce90*/  LDL.LU.64 R26, [R1+0x748] ;  /* 0x00074800011a7983 */ /* 0x000ea80000300a00 */
[----:B------:R0:W-:Y:S04]  /*1cea0*/  STL.64 [R1+0x120], R4 ;  /* 0x0001200401007387 */ /* 0x0001e80000100a00 */
[----:B------:R-:W-:Y:S04]  /*1ceb0*/  STL.64 [R1+0x128], R6 ;  /* 0x0001280601007387 */ /* 0x000fe80000100a00 */
[----:B0-----:R-:W3:Y:S04]  /*1cec0*/  LDL.LU.64 R4, [R1+0x1ff0] ;  /* 0x001ff00001047983 */ /* 0x001ee80000300a00 */
[----:B------:R0:W-:Y:S04]  /*1ced0*/  STL.64 [R1+0x1f98], R20 ;  /* 0x001f981401007387 */ /* 0x0001e80000100a00 */
[----:B0-----:R-:W4:Y:S01]  /*1cee0*/  LDL.64 R20, [R1+0x40] ;  /* 0x0000400001147983 */ /* 0x001f220000100a00 */
[----:B---3--:R-:W-:Y:S03]  /*1cef0*/  HMMA.16816.F32.BF16 R12, R12, R4, R16 ;  /* 0x000000040c0c723c */ /* 0x008fe60000041810 */
[----:B------:R-:W2:Y:S04]  /*1cf00*/  LDL.LU.64 R18, [R1+0x1fe8] ;  /* 0x001fe80001127983 */ /* 0x000ea80000300a00 */
[----:B------:R-:W2:Y:S01]  /*1cf10*/  LDL.LU.64 R16, [R1+0x1fe0] ;  /* 0x001fe00001107983 */ /* 0x000ea20000300a00 */
[----:B------:R-:W-:-:S02]  /*1cf20*/  IMAD.MOV.U32 R8, RZ, RZ, R2 ;  /* 0x000000ffff087224 */ /* 0x000fc400078e0002 */
[----:B------:R-:W-:-:S09]  /*1cf30*/  IMAD.MOV.U32 R9, RZ, RZ, R0 ;  /* 0x000000ffff097224 */ /* 0x000fd200078e0000 */
[----:B------:R0:W-:Y:S04]  /*1cf40*/  STL.64 [R1+0xb0], R12 ;  /* 0x0000b00c01007387 */ /* 0x0001e80000100a00 */
[----:B------:R-:W-:Y:S04]  /*1cf50*/  STL.64 [R1+0xb8], R14 ;  /* 0x0000b80e01007387 */ /* 0x000fe80000100a00 */
[----:B0-----:R-:W3:Y:S04]  /*1cf60*/  LDL.64 R12, [R1+0x10] ;  /* 0x00001000010c7983 */ /* 0x001ee80000100a00 */
[----:B------:R0:W-:Y:S04]  /*1cf70*/  STL.64 [R1+0x1fa0], R4 ;  /* 0x001fa00401007387 */ /* 0x0001e80000100a00 */
[----:B0-----:R-:W3:Y:S04]  /*1cf80*/  LDL.LU.64 R4, [R1+0x6c0] ;  /* 0x0006c00001047983 */ /* 0x001ee80000300a00 */
[----:B------:R-:W3:Y:S01]  /*1cf90*/  LDL.LU.64 R6, [R1+0x6c8] ;  /* 0x0006c80001067983 */ /* 0x000ee20000300a00 */
[----:B--2---:R-:W-:Y:S03]  /*1cfa0*/  HMMA.16816.F32.BF16 R8, R16, R8, R24 ;  /* 0x000000081008723c */ /* 0x004fe60000041818 */
[----:B------:R-:W2:Y:S04]  /*1cfb0*/  LDL.LU.64 R26, [R1+0x1fd8] ;  /* 0x001fd800011a7983 */ /* 0x000ea80000300a00 */
[----:B------:R-:W2:-:S12]  /*1cfc0*/  LDL.LU.64 R24, [R1+0x1fd0] ;  /* 0x001fd00001187983 */ /* 0x000e980000300a00 */
[----:B------:R0:W-:Y:S04]  /*1cfd0*/  STL.64 [R1+0x100], R8 ;  /* 0x0001000801007387 */ /* 0x0001e80000100a00 */
[----:B------:R-:W-:Y:S04]  /*1cfe0*/  STL.64 [R1+0x108], R10 ;  /* 0x0001080a01007387 */ /* 0x000fe80000100a00 */
[----:B0-----:R-:W2:Y:S01]  /*1cff0*/  LDL.LU.64 R8, [R1+0x1fc8] ;  /* 0x001fc80001087983 */ /* 0x001ea20000300a00 */
[----:B---3--:R-:W-:Y:S01]  /*1d000*/  HMMA.16816.F32.BF16 R4, R16, R12, R4 ;  /* 0x0000000c1004723c */ /* 0x008fe20000041804 */
[----:B------:R-:W-:-:S02]  /*1d010*/  IMAD.MOV.U32 R2, RZ, RZ, R12 ;  /* 0x000000ffff027224 */ /* 0x000fc400078e000c */
[----:B------:R-:W-:-:S15]  /*1d020*/  IMAD.MOV.U32 R0, RZ, RZ, R13 ;  /* 0x000000ffff007224 */ /* 0x000fde00078e000d */
[----:B------:R-:W-:Y:S01]  /*1d030*/  NOP ;  /* 0x0000000000007918 */ /* 0x000fe20000000000 */
[----:B------:R0:W-:Y:S04]  /*1d040*/  STL.64 [R1+0xf0], R4 ;  /* 0x0000f00401007387 */ /* 0x0001e80000100a00 */
[----:B------:R1:W-:Y:S04]  /*1d050*/  STL.64 [R1+0xf8], R6 ;  /* 0x0000f80601007387 */ /* 0x0003e80000100a00 */
[----:B0-----:R-:W4:Y:S04]  /*1d060*/  LDL.LU.64 R4, [R1+0x4f0] ;  /* 0x0004f00001047983 */ /* 0x001f280000300a00 */
[----:B-1----:R-:W4:Y:S04]  /*1d070*/  LDL.LU.64 R6, [R1+0x4f8] ;  /* 0x0004f80001067983 */ /* 0x002f280000300a00 */
[----:B------:R-:W3:Y:S04]  /*1d080*/  LDL.LU.64 R12, [R1+0x4e0] ;  /* 0x0004e000010c7983 */ /* 0x000ee80000300a00 */
[----:B------:R-:W3:Y:S01]  /*1d090*/  LDL.LU.64 R14, [R1+0x4e8] ;  /* 0x0004e800010e7983 */ /* 0x000ee20000300a00 */
[----:B--2---:R-:W-:Y:S01]  /*1d0a0*/  HMMA.16816.F32.BF16 R24, R16, R8, R24 ;  /* 0x000000081018723c */ /* 0x004fe20000041818 */
[----:B------:R-:W-:-:S02]  /*1d0b0*/  IMAD.MOV.U32 R22, RZ, RZ, R8 ;  /* 0x000000ffff167224 */ /* 0x000fc400078e0008 */
[----:B------:R-:W-:-:S15]  /*1d0c0*/  IMAD.MOV.U32 R3, RZ, RZ, R9 ;  /* 0x000000ffff037224 */ /* 0x000fde00078e0009 */
[----:B------:R-:W-:Y:S01]  /*1d0d0*/  NOP ;  /* 0x0000000000007918 */ /* 0x000fe20000000000 */
[----:B------:R-:W-:Y:S04]  /*1d0e0*/  STL.64 [R1+0xe0], R24 ;  /* 0x0000e01801007387 */ /* 0x000fe80000100a00 */
[----:B------:R0:W-:Y:S04]  /*1d0f0*/  STL.64 [R1+0xe8], R26 ;  /* 0x0000e81a01007387 */ /* 0x0001e80000100a00 */
[----:B0-----:R-:W2:Y:S04]  /*1d100*/  LDL.LU.64 R26, [R1+0x1fc0] ;  /* 0x001fc000011a7983 */ /* 0x001ea80000300a00 */
[----:B------:R-:W2:Y:S04]  /*1d110*/  LDL.LU.64 R24, [R1+0x1fb8] ;  /* 0x001fb80001187983 */ /* 0x000ea80000300a00 */
[----:B------:R-:W2:Y:S04]  /*1d120*/  LDL.LU.64 R10, [R1+0x1fb0] ;  /* 0x001fb000010a7983 */ /* 0x000ea80000300a00 */
[----:B------:R-:W2:Y:S02]  /*1d130*/  LDL.LU.64 R8, [R1+0x1fa8] ;  /* 0x001fa80001087983 */ /* 0x000ea40000300a00 */
[----:B--2---:R-:W-:-:S15]  /*1d140*/  HMMA.16816.F32.BF16 R24, R16, R8, R24 ;  /* 0x000000081018723c */ /* 0x004fde0000041818 */
[----:B------:R-:W-:-:S04]  /*1d150*/  NOP ;  /* 0x0000000000007918 */ /* 0x000fc80000000000 */
[----:B------:R0:W-:Y:S04]  /*1d160*/  STL.64 [R1+0xd0], R24 ;  /* 0x0000d01801007387 */ /* 0x0001e80000100a00 */
[----:B------:R1:W-:Y:S01]  /*1d170*/  STL [R1+0xd8], R26 ;  /* 0x0000d81a01007387 */ /* 0x0003e20000100800 */
[----:B------:R-:W-:-:S03]  /*1d180*/  IMAD.MOV.U32 R29, RZ, RZ, R27 ;  /* 0x000000ffff1d7224 */ /* 0x000fc600078e001b */
[----:B0-----:R-:W2:Y:S04]  /*1d190*/  LDL.LU.64 R24, [R1+0x360] ;  /* 0x0003600001187983 */ /* 0x001ea80000300a00 */
[----:B-1----:R-:W2:Y:S04]  /*1d1a0*/  LDL.LU.64 R26, [R1+0x368] ;  /* 0x00036800011a7983 */ /* 0x002ea80000300a00 */
[----:B------:R-:W-:Y:S04]  /*1d1b0*/  STL.64 [R1+0x1f50], R10 ;  /* 0x001f500a01007387 */ /* 0x000fe80000100a00 */
[----:B------:R0:W-:Y:S02]  /*1d1c0*/  STL.64 [R1+0x1f48], R8 ;  /* 0x001f480801007387 */ /* 0x0001e40000100a00 */
[----:B0-----:R-:W-:-:S02]  /*1d1d0*/  IMAD.MOV.U32 R8, RZ, RZ, R22 ;  /* 0x000000ffff087224 */ /* 0x001fc400078e0016 */
[----:B------:R-:W-:-:S05]  /*1d1e0*/  IMAD.MOV.U32 R9, RZ, RZ, R3 ;  /* 0x000000ffff097224 */ /* 0x000fca00078e0003 */
[----:B------:R0:W-:Y:S04]  /*1d1f0*/  STL.64 [R1+0x1f68], R8 ;  /* 0x001f680801007387 */ /* 0x0001e80000100a00 */
[----:B0-----:R-:W3:Y:S01]  /*1d200*/  LDL.64 R8, [R1+0x30] ;  /* 0x0000300001087983 */ /* 0x001ee20000100a00 */
[----:B----4-:R-:W-:Y:S03]  /*1d210*/  HMMA.16816.F32.BF16 R4, R16, R20, R4 ;  /* 0x000000141004723c */ /* 0x010fe60000041804 */
[----:B------:R-:W-:Y:S01]  /*1d220*/  STL [R1+0x1dc0], R29 ;  /* 0x001dc01d01007387 */ /* 0x000fe20000100800 */
[----:B------:R-:W-:-:S15]  /*1d230*/  IMAD.MOV.U32 R3, RZ, RZ, R21 ;  /* 0x000000ffff037224 */ /* 0x000fde00078e0015 */
[----:B------:R0:W-:Y:S04]  /*1d240*/  STL.64 [R1+0x200], R4 ;  /* 0x0002000401007387 */ /* 0x0001e80000100a00 */
[----:B------:R1:W-:Y:S04]  /*1d250*/  STL.64 [R1+0x208], R6 ;  /* 0x0002080601007387 */ /* 0x0003e80000100a00 */
[----:B0-----:R-:W2:Y:S01]  /*1d260*/  LDL.LU.64 R4, [R1+0x1fa0] ;  /* 0x001fa00001047983 */ /* 0x001ea20000300a00 */
[----:B-1----:R-:W-:-:S03]  /*1d270*/  IMAD.MOV.U32 R6, RZ, RZ, R20 ;  /* 0x000000ffff067224 */ /* 0x002fc600078e0014 */
[----:B------:R-:W4:Y:S01]  /*1d280*/  LDL.LU.64 R20, [R1+0x1f98] ;  /* 0x001f980001147983 */ /* 0x000f220000300a00 */
[----:B---3--:R-:W-:Y:S01]  /*1d290*/  HMMA.16816.F32.BF16 R12, R16, R8, R12 ;  /* 0x00000008100c723c */ /* 0x008fe2000004180c */
[----:B------:R-:W-:Y:S02]  /*1d2a0*/  IMAD.MOV.U32 R7, RZ, RZ, R9 ;  /* 0x000000ffff077224 */ /* 0x000fe400078e0009 */
[----:B------:R-:W-:-:S15]  /*1d2b0*/  IMAD.MOV.U32 R9, RZ, RZ, R0 ;  /* 0x000000ffff097224 */ /* 0x000fde00078e0000 */
[----:B------:R-:W-:Y:S01]  /*1d2c0*/  NOP ;  /* 0x0000000000007918 */ /* 0x000fe20000000000 */
[----:B------:R0:W-:Y:S04]  /*1d2d0*/  STL.64 [R1+0x2b0], R12 ;  /* 0x0002b00c01007387 */ /* 0x0001e80000100a00 */
[----:B------:R-:W-:Y:S01]  /*1d2e0*/  STL.64 [R1+0x2b8], R14 ;  /* 0x0002b80e01007387 */ /* 0x000fe20000100a00 */
[----:B0-----:R-:W-:Y:S02]  /*1d2f0*/  IMAD.MOV.U32 R12, RZ, RZ, R8 ;  /* 0x000000ffff0c7224 */ /* 0x001fe400078e0008 */
[----:B------:R-:W-:-:S05]  /*1d300*/  IMAD.MOV.U32 R8, RZ, RZ, R2 ;  /* 0x000000ffff087224 */ /* 0x000fca00078e0002 */
[----:B------:R0:W-:Y:S04]  /*1d310*/  STL.64 [R1+0x1f80], R8 ;  /* 0x001f800801007387 */ /* 0x0001e80000100a00 */
[----:B0-----:R-:W3:Y:S04]  /*1d320*/  LDL.LU.64 R8, [R1+0x400] ;  /* 0x0004000001087983 */ /* 0x001ee80000300a00 */
[----:B------:R-:W3:Y:S01]  /*1d330*/  LDL.LU.64 R10, [R1+0x408] ;  /* 0x00040800010a7983 */ /* 0x000ee20000300a00 */
[----:B----4-:R-:W-:Y:S02]  /*1d340*/  IMAD.MOV.U32 R2, RZ, RZ, R20 ;  /* 0x000000ffff027224 */ /* 0x010fe400078e0014 */
[----:B------:R-:W-:Y:S01]  /*1d350*/  IMAD.MOV.U32 R0, RZ, RZ, R21 ;  /* 0x000000ffff007224 */ /* 0x000fe200078e0015 */
[C---:B---3--:R-:W-:Y:S08]  /*1d360*/  HMMA.16816.F32.BF16 R8, R16.reuse, R20, R8 ;  /* 0x000000141008723c */ /* 0x048ff00000041808 */
[----:B--2---:R-:W-:Y:S11]  /*1d370*/  HMMA.16816.F32.BF16 R16, R16, R4, R24 ;  /* 0x000000041010723c */ /* 0x004ff60000041818 */
[----:B------:R0:W-:Y:S04]  /*1d380*/  STL.64 [R1+0x3d0], R8 ;  /* 0x0003d00801007387 */ /* 0x0001e80000100a00 */
[----:B------:R1:W-:Y:S04]  /*1d390*/  STL.64 [R1+0x3d8], R10 ;  /* 0x0003d80a01007387 */ /* 0x0003e80000100a00 */
[----:B------:R-:W2:Y:S04]  /*1d3a0*/  LDL.LU.64 R22, [R1+0x1f90] ;  /* 0x001f900001167983 */ /* 0x000ea80000300a00 */
[----:B------:R-:W2:Y:S04]  /*1d3b0*/  LDL.LU.64 R20, [R1+0x1f88] ;  /* 0x001f880001147983 */ /* 0x000ea80000300a00 */
[----:B0-----:R-:W2:Y:S04]  /*1d3c0*/  LDL.LU.64 R8, [R1+0x720] ;  /* 0x0007200001087983 */ /* 0x001ea80000300a00 */
[----:B-1----:R-:W2:Y:S04]  /*1d3d0*/  LDL.LU.64 R10, [R1+0x728] ;  /* 0x00072800010a7983 */ /* 0x002ea80000300a00 */
[----:B------:R-:W-:Y:S04]  /*1d3e0*/  STL.64 [R1+0x3c0], R16 ;  /* 0x0003c01001007387 */ /* 0x000fe80000100a00 */
[----:B------:R-:W-:Y:S04]  /*1d3f0*/  STL.64 [R1+0x3c8], R18 ;  /* 0x0003c81201007387 */ /* 0x000fe80000100a00 */
[----:B------:R0:W-:Y:S02]  /*1d400*/  STL.64 [R1+0x1f10], R4 ;  /* 0x001f100401007387 */ /* 0x0001e40000100a00 */
[----:B0-----:R-:W-:-:S02]  /*1d410*/  IMAD.MOV.U32 R4, RZ, RZ, R12 ;  /* 0x000000ffff047224 */ /* 0x001fc400078e000c */
[----:B------:R-:W-:-:S05]  /*1d420*/  IMAD.MOV.U32 R5, RZ, RZ, R7 ;  /* 0x000000ffff057224 */ /* 0x000fca00078e0007 */
[----:B------:R0:W-:Y:S02]  /*1d430*/  STL.64 [R1+0x1f28], R4 ;  /* 0x001f280401007387 */ /* 0x0001e40000100a00 */
[----:B0-----:R-:W-:Y:S02]  /*1d440*/  IMAD.MOV.U32 R4, RZ, RZ, R6 ;  /* 0x000000ffff047224 */ /* 0x001fe400078e0006 */
[----:B------:R-:W-:-:S05]  /*1d450*/  IMAD.MOV.U32 R5, RZ, RZ, R3 ;  /* 0x000000ffff057224 */ /* 0x000fca00078e0003 */
[----:B------:R0:W-:Y:S04]  /*1d460*/  STL.64 [R1+0x1f40], R4 ;  /* 0x001f400401007387 */ /* 0x0001e80000100a00 */
[----:B0-----:R-:W3:Y:S04]  /*1d470*/  LDL.LU.64 R4, [R1+0x3f0] ;  /* 0x0003f00001047983 */ /* 0x001ee80000300a00 */
[----:B------:R-:W4:Y:S04]  /*1d480*/  LDL.LU.64 R6, [R1+0x3f8] ;  /* 0x0003f80001067983 */ /* 0x000f280000300a00 */
[----:B----4-:R-:W-:Y:S04]  /*1d490*/  STL.64 [R1+0x1f60], R6 ;  /* 0x001f600601007387 */ /* 0x010fe80000100a00 */
[----:B---3--:R0:W-:Y:S04]  /*1d4a0*/  STL.64 [R1+0x1f58], R4 ;  /* 0x001f580401007387 */ /* 0x0081e80000100a00 */
[----:B0-----:R-:W3:Y:S04]  /*1d4b0*/  LDL.LU.64 R4, [R1+0x610] ;  /* 0x0006100001047983 */ /* 0x001ee80000300a00 */
[----:B------:R-:W4:Y:S04]  /*1d4c0*/  LDL.LU.64 R6, [R1+0x618] ;  /* 0x0006180001067983 */ /* 0x000f280000300a00 */
[----:B----4-:R-:W-:Y:S04]  /*1d4d0*/  STL.64 [R1+0x1f78], R6 ;  /* 0x001f780601007387 */ /* 0x010fe80000100a00 */
[----:B---3--:R0:W-:Y:S04]  /*1d4e0*/  STL.64 [R1+0x1f70], R4 ;  /* 0x001f700401007387 */ /* 0x0081e80000100a00 */
[----:B0-----:R-:W3:Y:S04]  /*1d4f0*/  LDL.LU.64 R4, [R1+0x6a0] ;  /* 0x0006a00001047983 */ /* 0x001ee80000300a00 */
[----:B------:R-:W3:Y:S04]  /*1d500*/  LDL.LU.64 R6, [R1+0x6a8] ;  /* 0x0006a80001067983 */ /* 0x000ee80000300a00 */
[----:B------:R-:W4:Y:S04]  /*1d510*/  LDL.LU.64 R24, [R1+0x250] ;  /* 0x0002500001187983 */ /* 0x000f280000300a00 */
[----:B------:R-:W2:Y:S04]  /*1d520*/  LDL.LU.64 R26, [R1+0x258] ;  /* 0x00025800011a7983 */ /* 0x000ea80000300a00 */
[----:B--2---:R-:W-:Y:S04]  /*1d530*/  STL.64 [R1+0x1f20], R26 ;  /* 0x001f201a01007387 */ /* 0x004fe80000100a00 */
[----:B----4-:R0:W-:Y:S04]  /*1d540*/  STL.64 [R1+0x1f18], R24 ;  /* 0x001f181801007387 */ /* 0x0101e80000100a00 */
[----:B0-----:R-:W2:Y:S04]  /*1d550*/  LDL.LU.64 R24, [R1+0x340] ;  /* 0x0003400001187983 */ /* 0x001ea80000300a00 */
[----:B------:R-:W4:Y:S04]  /*1d560*/  LDL.LU.64 R26, [R1+0x348] ;  /* 0x00034800011a7983 */ /* 0x000f280000300a00 */
[----:B----4-:R-:W-:Y:S04]  /*1d570*/  STL.64 [R1+0x1f38], R26 ;  /* 0x001f381a01007387 */ /* 0x010fe80000100a00 */
[----:B--2---:R0:W-:Y:S04]  /*1d580*/  STL.64 [R1+0x1f30], R24 ;  /* 0x001f301801007387 */ /* 0x0041e80000100a00 */
[----:B0-----:R-:W2:Y:S04]  /*1d590*/  LDL.LU.64 R24, [R1+0x350] ;  /* 0x0003500001187983 */ /* 0x001ea80000300a00 */
[----:B------:R-:W2:Y:S04]  /*1d5a0*/  LDL.LU.64 R26, [R1+0x358] ;  /* 0x00035800011a7983 */ /* 0x000ea80000300a00 */
[----:B------:R-:W4:Y:S04]  /*1d5b0*/  LDL.LU.64 R12, [R1+0x1a0] ;  /* 0x0001a000010c7983 */ /* 0x000f280000300a00 */
[----:B------:R-:W4:Y:S04]  /*1d5c0*/  LDL.LU.64 R14, [R1+0x1a8] ;  /* 0x0001a800010e7983 */ /* 0x000f280000300a00 */
[----:B------:R-:W2:Y:S02]  /*1d5d0*/  LDL.64 R16, [R1+0x20] ;  /* 0x0000200001107983 */ /* 0x000ea40000100a00 */
[----:B--2---:R-:W-:-:S15]  /*1d5e0*/  HMMA.16816.F32.BF16 R8, R20, R16, R8 ;  /* 0x000000101408723c */ /* 0x004fde0000041808 */
[----:B------:R-:W-:-:S04]  /*1d5f0*/  NOP ;  /* 0x0000000000007918 */ /* 0x000fc80000000000 */
[----:B------:R0:W-:Y:S04]  /*1d600*/  STL.64 [R1+0x440], R8 ;  /* 0x0004400801007387 */ /* 0x0001e80000100a00 */
[----:B------:R3:W-:Y:S04]  /*1d610*/  STL.64 [R1+0x448], R10 ;  /* 0x0004480a01007387 */ /* 0x0007e80000100a00 */
[----:B0-----:R-:W3:Y:S02]  /*1d620*/  LDL.LU.64 R8, [R1+0x1f80] ;  /* 0x001f800001087983 */ /* 0x001ee40000300a00 */
[----:B---3--:R-:W-:Y:S02]  /*1d630*/  HMMA.16816.F32.BF16 R8, R20, R8, R4 ;  /* 0x000000081408723c */ /* 0x008fe40000041804 */
[----:B------:R-:W2:Y:S04]  /*1d640*/  LDL.LU.64 R6, [R1+0x1f78] ;  /* 0x001f780001067983 */ /* 0x000ea80000300a00 */
[----:B------:R-:W2:-:S13]  /*1d650*/  LDL.LU.64 R4, [R1+0x1f70] ;  /* 0x001f700001047983 */ /* 0x000e9a0000300a00 */
[----:B------:R0:W-:Y:S04]  /*1d660*/  STL.64 [R1+0x430], R8 ;  /* 0x0004300801007387 */ /* 0x0001e80000100a00 */
[----:B------:R2:W-:Y:S04]  /*1d670*/  STL.64 [R1+0x438], R10 ;  /* 0x0004380a01007387 */ /* 0x0005e80000100a00 */
[----:B0-----:R-:W2:Y:S02]  /*1d680*/  LDL.LU.64 R8, [R1+0x1f68] ;  /* 0x001f680001087983 */ /* 0x001ea40000300a00 */
[----:B--2---:R-:W-:Y:S02]  /*1d690*/  HMMA.16816.F32.BF16 R8, R20, R8, R4 ;  /* 0x000000081408723c */ /* 0x004fe40000041804 */
[----:B------:R-:W2:Y:S04]  /*1d6a0*/  LDL.LU.64 R6, [R1+0x1f60] ;  /* 0x001f600001067983 */ /* 0x000ea80000300a00 */
[----:B------:R-:W2:-:S13]  /*1d6b0*/  LDL.LU.64 R4, [R1+0x1f58] ;  /* 0x001f580001047983 */ /* 0x000e9a0000300a00 */
[----:B------:R-:W-:Y:S04]  /*1d6c0*/  STL.64 [R1+0x420], R8 ;  /* 0x0004200801007387 */ /* 0x000fe80000100a00 */
[----:B------:R0:W-:Y:S04]  /*1d6d0*/  STL.64 [R1+0x428], R10 ;  /* 0x0004280a01007387 */ /* 0x0001e80000100a00 */
[----:B0-----:R-:W3:Y:S04]  /*1d6e0*/  LDL.LU.64 R10, [R1+0x1f50] ;  /* 0x001f5000010a7983 */ /* 0x001ee80000300a00 */
[----:B------:R-:W2:Y:S02]  /*1d6f0*/  LDL.LU.64 R8, [R1+0x1f48] ;  /* 0x001f480001087983 */ /* 0x000ea40000300a00 */
[----:B--2---:R-:W-:-:S15]  /*1d700*/  HMMA.16816.F32.BF16 R4, R20, R8, R4 ;  /* 0x000000081404723c */ /* 0x004fde0000041804 */
[----:B------:R-:W-:-:S04]  /*1d710*/  NOP ;  /* 0x0000000000007918 */ /* 0x000fc80000000000 */
[----:B------:R0:W-:Y:S04]  /*1d720*/  STL.64 [R1+0x410], R4 ;  /* 0x0004100401007387 */ /* 0x0001e80000100a00 */
[----:B------:R-:W-:Y:S04]  /*1d730*/  STL.64 [R1+0x418], R6 ;  /* 0x0004180601007387 */ /* 0x000fe80000100a00 */
[----:B0-----:R-:W2:Y:S04]  /*1d740*/  LDL.LU.64 R4, [R1+0x1f40] ;  /* 0x001f400001047983 */ /* 0x001ea80000300a00 */
[----:B---3--:R-:W-:Y:S04]  /*1d750*/  STL.64 [R1+0x1ec8], R10 ;  /* 0x001ec80a01007387 */ /* 0x008fe80000100a00 */
[----:B------:R0:W-:Y:S04]  /*1d760*/  STL.64 [R1+0x1ec0], R8 ;  /* 0x001ec00801007387 */ /* 0x0001e80000100a00 */
[----:B0-----:R-:W3:Y:S04]  /*1d770*/  LDL.64 R8, [R1] ;  /* 0x0000000001087983 */ /* 0x001ee80000100a00 */
[----:B---3--:R0:W-:Y:S04]  /*1d780*/  STL.64 [R1+0x1ee0], R8 ;  /* 0x001ee00801007387 */ /* 0x0081e80000100a00 */
[----:B0-----:R-:W3:Y:S01]  /*1d790*/  LDL.64 R8, [R1+0x10] ;  /* 0x0000100001087983 */ /* 0x001ee20000100a00 */
[----:B--2---:R-:W-:Y:S03]  /*1d7a0*/  HMMA.16816.F32.BF16 R4, R20, R4, R24 ;  /* 0x000000041404723c */ /* 0x004fe60000041818 */
[----:B---3--:R-:W-:Y:S04]  /*1d7b0*/  STL.64 [R1+0x1ef8], R8 ;  /* 0x001ef80801007387 */ /* 0x008fe80000100a00 */
[----:B------:R-:W2:Y:S04]  /*1d7c0*/  LDL.LU.64 R26, [R1+0x1f38] ;  /* 0x001f3800011a7983 */ /* 0x000ea80000300a00 */
[----:B------:R-:W2:Y:S08]  /*1d7d0*/  LDL.LU.64 R24, [R1+0x1f30] ;  /* 0x001f300001187983 */ /* 0x000eb00000300a00 */
[----:B------:R0:W-:Y:S04]  /*1d7e0*/  STL.64 [R1+0x400], R4 ;  /* 0x0004000401007387 */ /* 0x0001e80000100a00 */
[----:B------:R2:W-:Y:S04]  /*1d7f0*/  STL.64 [R1+0x408], R6 ;  /* 0x0004080601007387 */ /* 0x0005e80000100a00 */
[----:B0-----:R-:W2:Y:S01]  /*1d800*/  LDL.LU.64 R4, [R1+0x1f28] ;  /* 0x001f280001047983 */ /* 0x001ea20000300a00 */
[----:B------:R-:W-:-:S02]  /*1d810*/  IMAD.MOV.U32 R8, RZ, RZ, R2 ;  /* 0x000000ffff087224 */ /* 0x000fc400078e0002 */
[----:B------:R-:W-:Y:S01]  /*1d820*/  IMAD.MOV.U32 R9, RZ, RZ, R0 ;  /* 0x000000ffff097224 */ /* 0x000fe200078e0000 */
[----:B--2---:R-:W-:Y:S01]  /*1d830*/  HMMA.16816.F32.BF16 R4, R20, R4, R24 ;  /* 0x000000041404723c */ /* 0x004fe20000041818 */
[----:B------:R-:W2:Y:S04]  /*1d840*/  LDL.LU.64 R26, [R1+0x1f20] ;  /* 0x001f2000011a7983 */ /* 0x000ea80000300a00 */
[----:B------:R-:W2:-:S14]  /*1d850*/  LDL.LU.64 R24, [R1+0x1f18] ;  /* 0x001f180001187983 */ /* 0x000e9c0000300a00 */
[----:B------:R0:W-:Y:S04]  /*1d860*/  STL.64 [R1+0x3f0], R4 ;  /* 0x0003f00401007387 */ /* 0x0001e80000100a00 */
[----:B------:R-:W-:Y:S04]  /*1d870*/  STL.64 [R1+0x3f8], R6 ;  /* 0x0003f80601007387 */ /* 0x000fe80000100a00 */
[----:B0-----:R-:W4:Y:S01]  /*1d880*/  LDL.LU.64 R4, [R1+0x1f10] ;  /* 0x001f100001047983 */ /* 0x001f220000300a00 */
[----:B--2---:R-:W-:Y:S03]  /*1d890*/  HMMA.16816.F32.BF16 R8, R20, R8, R24 ;  /* 0x000000081408723c */ /* 0x004fe60000041818 */
[----:B------:R-:W2:Y:S04]  /*1d8a0*/  LDL.LU.64 R26, [R1+0x1f08] ;  /* 0x001f0800011a7983 */ /* 0x000ea80000300a00 */
[----:B------:R-:W2:-:S12]  /*1d8b0*/  LDL.LU.64 R24, [R1+0x1f00] ;  /* 0x001f000001187983 */ /* 0x000e980000300a00 */
[----:B------:R0:W-:Y:S04]  /*1d8c0*/  STL.64 [R1+0x3e0], R8 ;  /* 0x0003e00801007387 */ /* 0x0001e80000100a00 */
[----:B------:R1:W-:Y:S01]  /*1d8d0*/  STL.64 [R1+0x3e8], R10 ;  /* 0x0003e80a01007387 */ /* 0x0003e20000100a00 */
[----:B----4-:R-:W-:Y:S03]  /*1d8e0*/  HMMA.16816.F32.BF16 R20, R20, R4, R12 ;  /* 0x000000041414723c */ /* 0x010fe6000004180c */
[----:B0-----:R-:W2:Y:S04]  /*1d8f0*/  LDL.LU.64 R8, [R1+0x710] ;  /* 0x0007100001087983 */ /* 0x001ea80000300a00 */
[----:B-1----:R-:W2:Y:S04]  /*1d900*/  LDL.LU.64 R10, [R1+0x718] ;  /* 0x00071800010a7983 */ /* 0x002ea80000300a00 */
[----:B------:R-:W3:Y:S04]  /*1d910*/  LDL.LU.64 R12, [R1+0x240] ;  /* 0x00024000010c7983 */ /* 0x000ee80000300a00 */
[----:B------:R-:W4:Y:S04]  /*1d920*/  LDL.LU.64 R14, [R1+0x248] ;  /* 0x00024800010e7983 */ /* 0x000f280000300a00 */
[----:B------:R-:W-:Y:S04]  /*1d930*/  STL.64 [R1+0x340], R20 ;  /* 0x0003401401007387 */ /* 0x000fe80000100a00 */
[----:B------:R-:W-:Y:S04]  /*1d940*/  STL.64 [R1+0x348], R22 ;  /* 0x0003481601007387 */ /* 0x000fe80000100a00 */
[----:B----4-:R-:W-:Y:S04]  /*1d950*/  STL.64 [R1+0x1ed8], R14 ;  /* 0x001ed80e01007387 */ /* 0x010fe80000100a00 */
[----:B---3--:R0:W-:Y:S04]  /*1d960*/  STL.64 [R1+0x1ed0], R12 ;  /* 0x001ed00c01007387 */ /* 0x0081e80000100a00 */
[----:B0-----:R-:W3:Y:S04]  /*1d970*/  LDL.LU.64 R12, [R1+0x5f0] ;  /* 0x0005f000010c7983 */ /* 0x001ee80000300a00 */
[----:B------:R-:W4:Y:S01]  /*1d980*/  LDL.LU.64 R14, [R1+0x5f8] ;  /* 0x0005f800010e7983 */ /* 0x000f220000300a00 */
[C---:B--2---:R-:W-:Y:S03]  /*1d990*/  HMMA.16816.F32.BF16 R8, R24.reuse, R16, R8 ;  /* 0x000000101808723c */ /* 0x044fe60000041808 */
[----:B----4-:R-:W-:Y:S04]  /*1d9a0*/  STL.64 [R1+0x1ef0], R14 ;  /* 0x001ef00e01007387 */ /* 0x010fe80000100a00 */
[----:B---3--:R0:W-:Y:S04]  /*1d9b0*/  STL.64 [R1+0x1ee8], R12 ;  /* 0x001ee80c01007387 */ /* 0x0081e80000100a00 */
[----:B0-----:R-:W2:Y:S04]  /*1d9c0*/  LDL.LU.64 R12, [R1+0x690] ;  /* 0x00069000010c7983 */ /* 0x001ea80000300a00 */
[----:B------:R-:W2:Y:S04]  /*1d9d0*/  LDL.LU.64 R14, [R1+0x698] ;  /* 0x00069800010e7983 */ /* 0x000ea80000300a00 */
[----:B------:R0:W-:Y:S04]  /*1d9e0*/  STL.64 [R1+0x1ea8], R4 ;  /* 0x001ea80401007387 */ /* 0x0001e80000100a00 */
[----:B0-----:R-:W3:Y:S04]  /*1d9f0*/  LDL.64 R4, [R1+0x70] ;  /* 0x0000700001047983 */ /* 0x001ee80000100a00 */
[----:B---3--:R0:W-:Y:S04]  /*1da00*/  STL.64 [R1+0x1eb8], R4 ;  /* 0x001eb80401007387 */ /* 0x0081e80000100a00 */
[----:B0-----:R-:W3:Y:S04]  /*1da10*/  LDL.64 R4, [R1+0x40] ;  /* 0x0000400001047983 */ /* 0x001ee80000100a00 */
[----:B------:R-:W4:Y:S04]  /*1da20*/  LDL.LU.64 R20, [R1+0x30] ;  /* 0x0000300001147983 */ /* 0x000f280000300a00 */
[----:B------:R0:W-:Y:S04]  /*1da30*/  STL.64 [R1+0x3b0], R8 ;  /* 0x0003b00801007387 */ /* 0x0001e80000100a00 */
[----:B------:R-:W-:Y:S04]  /*1da40*/  STL.64 [R1+0x3b8], R10 ;  /* 0x0003b80a01007387 */ /* 0x000fe80000100a00 */
[----:B0-----:R-:W2:Y:S04]  /*1da50*/  LDL.LU.64 R8, [R1+0x1ef8] ;  /* 0x001ef80001087983 */ /* 0x001ea80000300a00 */
[----:B------:R0:W-:Y:S04]  /*1da60*/  STL.64 [R1+0x1ea0], R16 ;  /* 0x001ea01001007387 */ /* 0x0001e80000100a00 */
[----:B0-----:R-:W3:Y:S04]  /*1da70*/  LDL.LU.64 R16, [R1+0x370] ;  /* 0x0003700001107983 */ /* 0x001ee80000300a00 */
        /* <DEDUP_REMOVED lines=9> */
[----:B------:R-:W2:Y:S02]  /*1db10*/  LDL.LU.64 R8, [R1+0x1ee0] ;  /* 0x001ee00001087983 */ /* 0x000ea40000300a00 */
        /* <DEDUP_REMOVED lines=9> */
[----:B------:R-:W3:Y:S02]  /*1dbb0*/  LDL.LU.64 R8, [R1+0x1ec0] ;  /* 0x001ec00001087983 */ /* 0x000ee40000300a00 */
[----:B---3--:R-:W-:Y:S02]  /*1dbc0*/  HMMA.16816.F32.BF16 R16, R24, R8, R16 ;  /* 0x000000081810723c */ /* 0x008fe40000041810 */
[----:B--2---:R-:W-:Y:S04]  /*1dbd0*/  STL.64 [R1+0x1e60], R10 ;  /* 0x001e600a01007387 */ /* 0x004fe80000100a00 */
[----:B------:R0:W-:Y:S02]  /*1dbe0*/  STL.64 [R1+0x1e58], R8 ;  /* 0x001e580801007387 */ /* 0x0001e40000100a00 */
[----:B0-----:R-:W-:-:S02]  /*1dbf0*/  IMAD.MOV.U32 R8, RZ, RZ, R6 ;  /* 0x000000ffff087224 */ /* 0x001fc400078e0006 */
[----:B------:R-:W-:-:S09]  /*1dc00*/  IMAD.MOV.U32 R9, RZ, RZ, R3 ;  /* 0x000000ffff097224 */ /* 0x000fd200078e0003 */
[----:B------:R-:W-:Y:S04]  /*1dc10*/  STL.64 [R1+0x380], R16 ;  /* 0x0003801001007387 */ /* 0x000fe80000100a00 */
[----:B------:R-:W-:Y:S04]  /*1dc20*/  STL.64 [R1+0x388], R18 ;  /* 0x0003881201007387 */ /* 0x000fe80000100a00 */
[----:B------:R0:W-:Y:S02]  /*1dc30*/  STL.64 [R1+0x1e78], R8 ;  /* 0x001e780801007387 */ /* 0x0001e40000100a00 */
[----:B0-----:R-:W-:-:S02]  /*1dc40*/  IMAD.MOV.U32 R8, RZ, RZ, R2 ;  /* 0x000000ffff087224 */ /* 0x001fc400078e0002 */
[----:B------:R-:W-:-:S05]  /*1dc50*/  IMAD.MOV.U32 R9, RZ, RZ, R0 ;  /* 0x000000ffff097224 */ /* 0x000fca00078e0000 */
[----:B------:R0:W-:Y:S02]  /*1dc60*/  STL.64 [R1+0x1eb0], R8 ;  /* 0x001eb00801007387 */ /* 0x0001e40000100a00 */
[----:B0-----:R-:W-:Y:S01]  /*1dc70*/  HMMA.16816.F32.BF16 R8, R24, R4, R12 ;  /* 0x000000041808723c */ /* 0x001fe2000004180c */
[----:B------:R-:W-:Y:S02]  /*1dc80*/  IMAD.MOV.U32 R13, RZ, RZ, R4 ;  /* 0x000000ffff0d7224 */ /* 0x000fe400078e0004 */
[----:B------:R-:W-:-:S15]  /*1dc90*/  IMAD.MOV.U32 R12, RZ, RZ, R5 ;  /* 0x000000ffff0c7224 */ /* 0x000fde00078e0005 */
[----:B------:R-:W-:Y:S01]  /*1dca0*/  NOP ;  /* 0x0000000000007918 */ /* 0x000fe20000000000 */
[----:B------:R0:W-:Y:S04]  /*1dcb0*/  STL.64 [R1+0x370], R8 ;  /* 0x0003700801007387 */ /* 0x0001e80000100a00 */
[----:B------:R1:W-:Y:S04]  /*1dcc0*/  STL.64 [R1+0x378], R10 ;  /* 0x0003780a01007387 */ /* 0x0003e80000100a00 */
[----:B------:R-:W4:Y:S04]  /*1dcd0*/  LDL.LU.64 R4, [R1+0x1c0] ;  /* 0x0001c00001047983 */ /* 0x000f280000300a00 */
[----:B------:R-:W4:Y:S04]  /*1dce0*/  LDL.LU.64 R6, [R1+0x1c8] ;  /* 0x0001c80001067983 */ /* 0x000f280000300a00 */
[----:B0-----:R-:W2:Y:S04]  /*1dcf0*/  LDL.LU.64 R8, [R1+0x1b0] ;  /* 0x0001b00001087983 */ /* 0x001ea80000300a00 */
[----:B-1----:R-:W2:Y:S04]  /*1dd00*/  LDL.LU.64 R10, [R1+0x1b8] ;  /* 0x0001b800010a7983 */ /* 0x002ea80000300a00 */
[----:B------:R-:W3:Y:S04]  /*1dd10*/  LDL.LU.64 R16, [R1+0x110] ;  /* 0x0001100001107983 */ /* 0x000ee80000300a00 */
[----:B------:R-:W3:Y:S04]  /*1dd20*/  LDL.LU.64 R18, [R1+0x118] ;  /* 0x0001180001127983 */ /* 0x000ee80000300a00 */
[----:B------:R0:W-:Y:S04]  /*1dd30*/  STL.64 [R1+0x1e50], R12 ;  /* 0x001e500c01007387 */ /* 0x0001e80000100a00 */
[----:B0-----:R-:W2:Y:S04]  /*1dd40*/  LDL.LU.64 R12, [R1+0x520] ;  /* 0x00052000010c7983 */ /* 0x001ea80000300a00 */
[----:B------:R-:W2:Y:S04]  /*1dd50*/  LDL.LU.64 R14, [R1+0x528] ;  /* 0x00052800010e7983 */ /* 0x000ea80000300a00 */
[----:B--2---:R-:W-:Y:S04]  /*1dd60*/  STL.64 [R1+0x1e70], R14 ;  /* 0x001e700e01007387 */ /* 0x004fe80000100a00 */
[----:B------:R0:W-:Y:S04]  /*1dd70*/  STL.64 [R1+0x1e68], R12 ;  /* 0x001e680c01007387 */ /* 0x0001e80000100a00 */
[----:B0-----:R-:W2:Y:S04]  /*1dd80*/  LDL.LU.64 R12, [R1+0x5d0] ;  /* 0x0005d000010c7983 */ /* 0x001ea80000300a00 */
[----:B------:R-:W2:Y:S01]  /*1dd90*/  LDL.LU.64 R14, [R1+0x5d8] ;  /* 0x0005d800010e7983 */ /* 0x000ea20000300a00 */
[C---:B----4-:R-:W-:Y:S03]  /*1dda0*/  HMMA.16816.F32.BF16 R4, R24.reuse, R20, R4 ;  /* 0x000000141804723c */ /* 0x050fe60000041804 */
[----:B--2---:R-:W-:Y:S04]  /*1ddb0*/  STL.64 [R1+0x1e88], R14 ;  /* 0x001e880e01007387 */ /* 0x004fe80000100a00 */
[----:B------:R0:W-:Y:S04]  /*1ddc0*/  STL.64 [R1+0x1e80], R12 ;  /* 0x001e800c01007387 */ /* 0x0001e80000100a00 */
[----:B0-----:R-:W2:Y:S04]  /*1ddd0*/  LDL.LU.64 R12, [R1+0x660] ;  /* 0x00066000010c7983 */ /* 0x001ea80000300a00 */
[----:B------:R-:W2:Y:S04]  /*1dde0*/  LDL.LU.64 R14, [R1+0x668] ;  /* 0x00066800010e7983 */ /* 0x000ea80000300a00 */
[----:B------:R0:W-:Y:S04]  /*1ddf0*/  STL.64 [R1+0x360], R4 ;  /* 0x0003600401007387 */ /* 0x0001e80000100a00 */
[----:B------:R-:W-:Y:S04]  /*1de00*/  STL.64 [R1+0x368], R6 ;  /* 0x0003680601007387 */ /* 0x000fe80000100a00 */
[----:B0-----:R-:W4:Y:S02]  /*1de10*/  LDL.LU.64 R4, [R1+0x1eb8] ;  /* 0x001eb80001047983 */ /* 0x001f240000300a00 */
[----:B----4-:R-:W-:-:S15]  /*1de20*/  HMMA.16816.F32.BF16 R8, R24, R4, R8 ;  /* 0x000000041808723c */ /* 0x010fde0000041808 */
[----:B------:R-:W-:-:S04]  /*1de30*/  NOP ;  /* 0x0000000000007918 */ /* 0x000fc80000000000 */
[----:B------:R0:W-:Y:S04]  /*1de40*/  STL.64 [R1+0x350], R8 ;  /* 0x0003500801007387 */ /* 0x0001e80000100a00 */
[----:B------:R1:W-:Y:S04]  /*1de50*/  STL.64 [R1+0x358], R10 ;  /* 0x0003580a01007387 */ /* 0x0003e80000100a00 */
[----:B0-----:R-:W2:Y:S01]  /*1de60*/  LDL.LU.64 R8, [R1+0x1eb0] ;  /* 0x001eb00001087983 */ /* 0x001ea20000300a00 */
[----:B-1----:R-:W-:Y:S02]  /*1de70*/  IMAD.MOV.U32 R11, RZ, RZ, R4 ;  /* 0x000000ffff0b7224 */ /* 0x002fe400078e0004 */
[----:B------:R-:W-:-:S02]  /*1de80*/  IMAD.MOV.U32 R10, RZ, RZ, R5 ;  /* 0x000000ffff0a7224 */ /* 0x000fc400078e0005 */
[----:B------:R-:W3:Y:S02]  /*1de90*/  LDL.LU.64 R4, [R1+0x1ea8] ;  /* 0x001ea80001047983 */ /* 0x000ee40000300a00 */
[----:B---3--:R-:W-:Y:S02]  /*1dea0*/  HMMA.16816.F32.BF16 R24, R24, R4, R16 ;  /* 0x000000041818723c */ /* 0x008fe40000041810 */
[----:B------:R-:W3:Y:S01]  /*1deb0*/  LDL.LU.64 R16, [R1+0x1ea0] ;  /* 0x001ea00001107983 */ /* 0x000ee20000300a00 */
[----:B------:R-:W-:Y:S02]  /*1dec0*/  IMAD.MOV.U32 R3, RZ, RZ, R4 ;  /* 0x000000ffff037224 */ /* 0x000fe400078e0004 */
[----:B------:R-:W-:-:S14]  /*1ded0*/  IMAD.MOV.U32 R29, RZ, RZ, R5 ;  /* 0x000000ffff1d7224 */ /* 0x000fdc00078e0005 */
[----:B------:R0:W-:Y:S04]  /*1dee0*/  STL.64 [R1+0x2a0], R24 ;  /* 0x0002a01801007387 */ /* 0x0001e80000100a00 */
[----:B------:R1:W-:Y:S04]  /*1def0*/  STL.64 [R1+0x2a8], R26 ;  /* 0x0002a81a01007387 */ /* 0x0003e80000100a00 */
[----:B------:R-:W3:Y:S04]  /*1df00*/  LDL.LU.64 R6, [R1+0x1e98] ;  /* 0x001e980001067983 */ /* 0x000ee80000300a00 */
[----:B------:R-:W3:Y:S04]  /*1df10*/  LDL.LU.64 R4, [R1+0x1e90] ;  /* 0x001e900001047983 */ /* 0x000ee80000300a00 */
[----:B0-----:R-:W3:Y:S04]  /*1df20*/  LDL.LU.64 R24, [R1+0x6e0] ;  /* 0x0006e00001187983 */ /* 0x001ee80000300a00 */
[----:B-1----:R-:W3:Y:S02]  /*1df30*/  LDL.LU.64 R26, [R1+0x6e8] ;  /* 0x0006e800011a7983 */ /* 0x002ee40000300a00 */
[----:B---3--:R-:W-:-:S15]  /*1df40*/  HMMA.16816.F32.BF16 R24, R4, R16, R24 ;  /* 0x000000100418723c */ /* 0x008fde0000041818 */
[----:B------:R-:W-:-:S04]  /*1df50*/  NOP ;  /* 0x0000000000007918 */ /* 0x000fc80000000000 */
[----:B------:R0:W-:Y:S02]  /*1df60*/  STL.64 [R1+0x290], R24 ;  /* 0x0002901801007387 */ /* 0x0001e40000100a00 */
[----:B0-----:R-:W-:Y:S02]  /*1df70*/  IMAD.MOV.U32 R24, RZ, RZ, R11 ;  /* 0x000000ffff187224 */ /* 0x001fe400078e000b */
[----:B------:R-:W-:Y:S02]  /*1df80*/  IMAD.MOV.U32 R25, RZ, RZ, R10 ;  /* 0x000000ffff197224 */ /* 0x000fe400078e000a */
[C---:B--2---:R-:W-:Y:S01]  /*1df90*/  HMMA.16816.F32.BF16 R8, R4.reuse, R8, R12 ;  /* 0x000000080408723c */ /* 0x044fe2000004180c */
[----:B------:R-:W-:Y:S04]  /*1dfa0*/  STL.64 [R1+0x298], R26 ;  /* 0x0002981a01007387 */ /* 0x000fe80000100a00 */
[----:B------:R-:W2:Y:S04]  /*1dfb0*/  LDL.LU.64 R14, [R1+0x1e88] ;  /* 0x001e8800010e7983 */ /* 0x000ea80000300a00 */
[----:B------:R-:W2:Y:S10]  /*1dfc0*/  LDL.LU.64 R12, [R1+0x1e80] ;  /* 0x001e8000010c7983 */ /* 0x000eb40000300a00 */
        /* <DEDUP_REMOVED lines=9> */
[----:B------:R-:W2:Y:S01]  /*1e060*/  LDL.LU.64 R8, [R1+0x1e58] ;  /* 0x001e580001087983 */ /* 0x000ea20000300a00 */
[----:B------:R-:W0:Y:S01]  /*1e070*/  S2R R28, SR_TID.X ;  /* 0x00000000001c7919 */ /* 0x000e220000002100 */
[----:B--2---:R-:W-:-:S15]  /*1e080*/  HMMA.16816.F32.BF16 R12, R4, R8, R12 ;  /* 0x00000008040c723c */ /* 0x004fde000004180c */
[----:B------:R-:W-:-:S04]  /*1e090*/  NOP ;  /* 0x0000000000007918 */ /* 0x000fc80000000000 */
[----:B------:R1:W-:Y:S04]  /*1e0a0*/  STL.64 [R1+0x260], R12 ;  /* 0x0002600c01007387 */ /* 0x0003e80000100a00 */
[----:B------:R-:W-:Y:S04]  /*1e0b0*/  STL.64 [R1+0x268], R14 ;  /* 0x0002680e01007387 */ /* 0x000fe80000100a00 */
[----:B-1----:R-:W2:Y:S01]  /*1e0c0*/  LDL.LU.64 R12, [R1+0x1e50] ;  /* 0x001e5000010c7983 */ /* 0x002ea20000300a00 */
[C---:B0-----:R-:W-:Y:S01]  /*1e0d0*/  LOP3.LUT R19, R28.reuse, 0x7, RZ, 0xc0, !PT ;  /* 0x000000071c137812 */ /* 0x041fe200078ec0ff */
[----:B------:R-:W-:-:S04]  /*1e0e0*/  IMAD.SHL.U32 R18, R28, 0x2, RZ ;  /* 0x000000021c127824 */ /* 0x000fc800078e00ff */
[----:B------:R-:W-:Y:S02]  /*1e0f0*/  IMAD R19, R19, 0x110, RZ ;  /* 0x0000011013137824 */ /* 0x000fe400078e02ff */
[----:B------:R-:W-:Y:S02]  /*1e100*/  IMAD.MOV.U32 R2, RZ, RZ, R16 ;  /* 0x000000ffff027224 */ /* 0x000fe400078e0010 */
[----:B------:R-:W-:Y:S01]  /*1e110*/  IMAD.SHL.U32 R28, R28, 0x80, RZ ;  /* 0x000000801c1c7824 */ /* 0x000fe200078e00ff */
[----:B------:R-:W-:-:S04]  /*1e120*/  LOP3.LUT R16, R19, 0x10, R18, 0x78, !PT ;  /* 0x0000001013107812 */ /* 0x000fc800078e7812 */
[----:B------:R-:W-:Y:S01]  /*1e130*/  LOP3.LUT R16, R16, 0x800, R28, 0xf8, !PT ;  /* 0x0000080010107812 */ /* 0x000fe200078ef81c */
[----:B---3--:R-:W-:Y:S03]  /*1e140*/  STL.64 [R1+0x1df8], R10 ;  /* 0x001df80a01007387 */ /* 0x008fe60000100a00 */
[----:B------:R-:W-:Y:S01]  /*1e150*/  LOP3.LUT R16, R16, 0x60, RZ, 0x3c, !PT ;  /* 0x0000006010107812 */ /* 0x000fe200078e3cff */
[----:B------:R2:W-:Y:S02]  /*1e160*/  STL.64 [R1+0x1df0], R8 ;  /* 0x001df00801007387 */ /* 0x0005e40000100a00 */
[----:B--2---:R-:W-:Y:S02]  /*1e170*/  IMAD.MOV.U32 R8, RZ, RZ, R13 ;  /* 0x000000ffff087224 */ /* 0x004fe400078e000d */
[----:B------:R-:W-:Y:S02]  /*1e180*/  IMAD.MOV.U32 R9, RZ, RZ, R12 ;  /* 0x000000ffff097224 */ /* 0x000fe400078e000c */
[----:B------:R-:W0:Y:S04]  /*1e190*/  LDSM.16.MT88.4 R12, [R16+UR5] ;  /* 0x00000005100c783b */ /* 0x000e280008004200 */
[----:B0-----:R-:W-:Y:S04]  /*1e1a0*/  STL.64 [R1+0x1e40], R14 ;  /* 0x001e400e01007387 */ /* 0x001fe80000100a00 */
[----:B------:R0:W-:Y:S04]  /*1e1b0*/  STL.64 [R1+0x1e38], R12 ;  /* 0x001e380c01007387 */ /* 0x0001e80000100a00 */
[----:B0-----:R-:W2:Y:S04]  /*1e1c0*/  LDL.LU.64 R12, [R1+0x190] ;  /* 0x00019000010c7983 */ /* 0x001ea80000300a00 */
[----:B------:R-:W2:Y:S02]  /*1e1d0*/  LDL.LU.64 R14, [R1+0x198] ;  /* 0x00019800010e7983 */ /* 0x000ea40000300a00 */
[----:B--2---:R-:W-:Y:S02]  /*1e1e0*/  HMMA.16816.F32.BF16 R8, R4, R8, R12 ;  /* 0x000000080408723c */ /* 0x004fe4000004180c */
[----:B------:R-:W2:-:S15]  /*1e1f0*/  LDL.LU.64 R12, [R1+0x4c0] ;  /* 0x0004c000010c7983 */ /* 0x000e9e0000300a00 */
[----:B------:R-:W-:Y:S02]  /*1e200*/  NOP ;  /* 0x0000000000007918 */ /* 0x000fe40000000000 */
[----:B------:R0:W-:Y:S04]  /*1e210*/  STL.64 [R1+0x250], R8 ;  /* 0x0002500801007387 */ /* 0x0001e80000100a00 */
[----:B------:R-:W-:Y:S04]  /*1e220*/  STL.64 [R1+0x258], R10 ;  /* 0x0002580a01007387 */ /* 0x000fe80000100a00 */
[----:B------:R-:W2:Y:S04]  /*1e230*/  LDL.LU.64 R14, [R1+0x4c8] ;  /* 0x0004c800010e7983 */ /* 0x000ea80000300a00 */
[----:B0-----:R-:W3:Y:S01]  /*1e240*/  LDL.LU.64 R8, [R1] ;  /* 0x0000000001087983 */ /* 0x001ee20000300a00 */
[----:B------:R-:W-:-:S03]  /*1e250*/  IMAD.MOV.U32 R0, RZ, RZ, R17 ;  /* 0x000000ffff007224 */ /* 0x000fc600078e0011 */
[----:B------:R-:W0:Y:S04]  /*1e260*/  LDSM.16.MT88.4 R16, [R16+UR5+0x80] ;  /* 0x000080051010783b */ /* 0x000e280008004200 */
[----:B---3--:R1:W-:Y:S04]  /*1e270*/  STL.64 [R1+0x1e08], R8 ;  /* 0x001e080801007387 */ /* 0x0083e80000100a00 */
[----:B-1----:R-:W3:Y:S04]  /*1e280*/  LDL.LU.64 R8, [R1+0x10] ;  /* 0x0000100001087983 */ /* 0x002ee80000300a00 */
[----:B---3--:R-:W-:Y:S04]  /*1e290*/  STL.64 [R1+0x1e20], R8 ;  /* 0x001e200801007387 */ /* 0x008fe80000100a00 */
[----:B0-----:R-:W-:Y:S04]  /*1e2a0*/  STL.64 [R1+0x1dd0], R18 ;  /* 0x001dd01201007387 */ /* 0x001fe80000100a00 */
[----:B------:R0:W-:Y:S04]  /*1e2b0*/  STL.64 [R1+0x1dc8], R16 ;  /* 0x001dc81001007387 */ /* 0x0001e80000100a00 */
[----:B0-----:R-:W3:Y:S01]  /*1e2c0*/  LDL.LU.64 R16, [R1+0x40] ;  /* 0x0000400001107983 */ /* 0x001ee20000300a00 */
[----:B------:R-:W-:-:S02]  /*1e2d0*/  IMAD.MOV.U32 R8, RZ, RZ, R2 ;  /* 0x000000ffff087224 */ /* 0x000fc400078e0002 */
[----:B------:R-:W0:Y:S01]  /*1e2e0*/  S2R R2, SR_TID.X ;  /* 0x0000000000027919 */ /* 0x000e220000002100 */
[----:B---3--:R1:W-:Y:S04]  /*1e2f0*/  STL.64 [R1+0x1e00], R16 ;  /* 0x001e001001007387 */ /* 0x0083e80000100a00 */
[----:B-1----:R-:W3:Y:S04]  /*1e300*/  LDL.LU.64 R16, [R1+0x470] ;  /* 0x0004700001107983 */ /* 0x002ee80000300a00 */
[----:B------:R-:W3:Y:S01]  /*1e310*/  LDL.LU.64 R18, [R1+0x478] ;  /* 0x0004780001127983 */ /* 0x000ee20000300a00 */
[----:B0-----:R-:W-:Y:S01]  /*1e320*/  LOP3.LUT R28, R2, 0x7, RZ, 0xc0, !PT ;  /* 0x00000007021c7812 */ /* 0x001fe200078ec0ff */
[----:B------:R-:W-:-:S02]  /*1e330*/  IMAD.MOV.U32 R9, RZ, RZ, R0 ;  /* 0x000000ffff097224 */ /* 0x000fc400078e0000 */
[----:B------:R-:W-:Y:S02]  /*1e340*/  IMAD.SHL.U32 R0, R2, 0x2, RZ ;  /* 0x0000000202007824 */ /* 0x000fe400078e00ff */
[----:B------:R-:W-:Y:S02]  /*1e350*/  IMAD R28, R28, 0x110, RZ ;  /* 0x000001101c1c7824 */ /* 0x000fe400078e02ff */
[----:B------:R-:W-:-:S03]  /*1e360*/  IMAD.SHL.U32 R2, R2, 0x80, RZ ;  /* 0x0000008002027824 */ /* 0x000fc600078e00ff */
[----:B------:R-:W-:-:S04]  /*1e370*/  LOP3.LUT R28, R28, 0x10, R0, 0x78, !PT ;  /* 0x000000101c1c7812 */ /* 0x000fc800078e7800 */
[----:B------:R-:W-:Y:S01]  /*1e380*/  LOP3.LUT R28, R28, 0x800, R2, 0xf8, !PT ;  /* 0x000008001c1c7812 */ /* 0x000fe200078ef802 */
[----:B------:R-:W-:Y:S02]  /*1e390*/  IMAD.MOV.U32 R2, RZ, RZ, R20 ;  /* 0x000000ffff027224 */ /* 0x000fe400078e0014 */
[----:B------:R-:W-:Y:S01]  /*1e3a0*/  IMAD.MOV.U32 R0, RZ, RZ, R21 ;  /* 0x000000ffff007224 */ /* 0x000fe200078e0015 */
[----:B---3--:R-:W-:Y:S01]  /*1e3b0*/  HMMA.16816.F32.BF16 R16, R4, R20, R16 ;  /* 0x000000140410723c */ /* 0x008fe20000041810 */
[----:B------:R-:W0:-:S15]  /*1e3c0*/  LDSM.16.MT88.4 R20, [R28+UR5+0x1000] ;  /* 0x001000051c14783b */ /* 0x000e1e0008004200 */
[----:B------:R-:W-:-:S03]  /*1e3d0*/  NOP ;  /* 0x0000000000007918 */ /* 0x000fc60000000000 */
[----:B------:R-:W-:Y:S04]  /*1e3e0*/  STL.64 [R1+0x240], R16 ;  /* 0x0002401001007387 */ /* 0x000fe80000100a00 */
[----:B------:R2:W-:Y:S02]  /*1e3f0*/  STL.64 [R1+0x248], R18 ;  /* 0x0002481201007387 */ /* 0x0005e40000100a00 */
[----:B--2---:R-:W-:Y:S02]  /*1e400*/  HMMA.16816.F32.BF16 R16, R4, R24, R12 ;  /* 0x000000180410723c */ /* 0x004fe4000004180c */
[----:B------:R-:W1:Y:S04]  /*1e410*/  LDSM.16.MT88.4 R24, [R28+UR5+0x1080] ;  /* 0x001080051c18783b */ /* 0x000e680008004200 */
[----:B0-----:R-:W-:Y:S04]  /*1e420*/  STL.64 [R1+0x1d08], R22 ;  /* 0x001d081601007387 */ /* 0x001fe80000100a00 */
[----:B------:R0:W-:Y:S02]  /*1e430*/  STL.64 [R1+0x1d00], R20 ;  /* 0x001d001401007387 */ /* 0x0001e40000100a00 */
[----:B0-----:R-:W-:-:S02]  /*1e440*/  IMAD.MOV.U32 R20, RZ, RZ, R3 ;  /* 0x000000ffff147224 */ /* 0x001fc400078e0003 */
[----:B------:R-:W2:Y:S04]  /*1e450*/  LDL.LU R3, [R1+0x1e48] ;  /* 0x001e480001037983 */ /* 0x000ea80000300800 */
[----:B------:R-:W3:Y:S04]  /*1e460*/  LDL.LU.64 R12, [R1+0x4b0] ;  /* 0x0004b000010c7983 */ /* 0x000ee80000300a00 */
[----:B------:R-:W3:Y:S04]  /*1e470*/  LDL.LU.64 R14, [R1+0x4b8] ;  /* 0x0004b800010e7983 */ /* 0x000ee80000300a00 */
[----:B------:R-:W-:Y:S04]  /*1e480*/  STL.64 [R1+0x230], R16 ;  /* 0x0002301001007387 */ /* 0x000fe80000100a00 */
[----:B------:R-:W-:Y:S04]  /*1e490*/  STL.64 [R1+0x238], R18 ;  /* 0x0002381201007387 */ /* 0x000fe80000100a00 */
[----:B-1----:R0:W-:Y:S04]  /*1e4a0*/  STL.64 [R1+0x1c80], R26 ;  /* 0x001c801a01007387 */ /* 0x0021e80000100a00 */
[----:B------:R1:W-:Y:S04]  /*1e4b0*/  STL.64 [R1+0x1c78], R24 ;  /* 0x001c781801007387 */ /* 0x0003e80000100a00 */
[----:B0-----:R-:W4:Y:S04]  /*1e4c0*/  LDL R26, [R1+0x38] ;  /* 0x00003800011a7983 */ /* 0x001f280000100800 */
[----:B------:R-:W4:Y:S01]  /*1e4d0*/  LDL R27, [R1+0x3c] ;  /* 0x00003c00011b7983 */ /* 0x000f220000100800 */
[----:B-1----:R-:W-:-:S02]  /*1e4e0*/  IMAD.MOV.U32 R24, RZ, RZ, R2 ;  /* 0x000000ffff187224 */ /* 0x002fc400078e0002 */
[----:B------:R-:W-:Y:S02]  /*1e4f0*/  IMAD.MOV.U32 R25, RZ, RZ, R0 ;  /* 0x000000ffff197224 */ /* 0x000fe400078e0000 */
[----:B------:R-:W-:Y:S01]  /*1e500*/  IMAD.MOV.U32 R21, RZ, RZ, R29 ;  /* 0x000000ffff157224 */ /* 0x000fe200078e001d */
[----:B----4-:R-:W-:Y:S04]  /*1e510*/  STL.64 [R1+0x1e18], R26 ;  /* 0x001e181a01007387 */ /* 0x010fe80000100a00 */
[----:B------:R0:W-:Y:S04]  /*1e520*/  STL.64 [R1+0x1e10], R24 ;  /* 0x001e101801007387 */ /* 0x0001e80000100a00 */
[----:B0-----:R-:W4:Y:S04]  /*1e530*/  LDL.LU.64 R24, [R1+0x6b0] ;  /* 0x0006b00001187983 */ /* 0x001f280000300a00 */
[----:B------:R-:W4:Y:S01]  /*1e540*/  LDL.LU.64 R26, [R1+0x6b8] ;  /* 0x0006b800011a7983 */ /* 0x000f220000300a00 */
[----:B---3--:R-:W-:Y:S03]  /*1e550*/  HMMA.16816.F32.BF16 R20, R4, R20, R12 ;  /* 0x000000140414723c */ /* 0x008fe6000004180c */
[----:B--2---:R-:W0:Y:S04]  /*1e560*/  LDSM.16.MT88.4 R4, [R3+UR5+0x1000] ;  /* 0x001000050304783b */ /* 0x004e280008004200 */
[----:B----4-:R-:W-:Y:S04]  /*1e570*/  STL.64 [R1+0x1e30], R26 ;  /* 0x001e301a01007387 */ /* 0x010fe80000100a00 */
[----:B------:R1:W-:Y:S04]  /*1e580*/  STL.64 [R1+0x1e28], R24 ;  /* 0x001e281801007387 */ /* 0x0003e80000100a00 */
[----:B-1----:R-:W2:Y:S04]  /*1e590*/  LDL.LU.64 R24, [R1+0x730] ;  /* 0x0007300001187983 */ /* 0x002ea80000300a00 */
[----:B------:R-:W2:Y:S04]  /*1e5a0*/  LDL.LU.64 R26, [R1+0x738] ;  /* 0x00073800011a7983 */ /* 0x000ea80000300a00 */
[----:B------:R-:W3:Y:S04]  /*1e5b0*/  LDL.LU.64 R16, [R1+0x630] ;  /* 0x0006300001107983 */ /* 0x000ee80000300a00 */
[----:B------:R-:W3:Y:S04]  /*1e5c0*/  LDL.LU.64 R18, [R1+0x638] ;  /* 0x0006380001127983 */ /* 0x000ee80000300a00 */
[----:B------:R-:W2:Y:S04]  /*1e5d0*/  LDL.LU.64 R14, [R1+0x1e40] ;  /* 0x001e4000010e7983 */ /* 0x000ea80000300a00 */
[----:B------:R-:W2:Y:S04]  /*1e5e0*/  LDL.LU.64 R12, [R1+0x1e38] ;  /* 0x001e3800010c7983 */ /* 0x000ea80000300a00 */
[----:B------:R1:W-:Y:S04]  /*1e5f0*/  STL.64 [R1+0x110], R20 ;  /* 0x0001101401007387 */ /* 0x0003e80000100a00 */
[----:B------:R4:W-:Y:S04]  /*1e600*/  STL.64 [R1+0x118], R22 ;  /* 0x0001181601007387 */ /* 0x0009e80000100a00 */
[----:B-1----:R-:W3:Y:S04]  /*1e610*/  LDL.LU.64 R20, [R1+0x570] ;  /* 0x0005700001147983 */ /* 0x002ee80000300a00 */
[----:B----4-:R-:W4:Y:S04]  /*1e620*/  LDL.LU.64 R22, [R1+0x578] ;  /* 0x0005780001167983 */ /* 0x010f280000300a00 */
[----:B0-----:R-:W-:Y:S04]  /*1e630*/  STL.64 [R1+0x1bf8], R6 ;  /* 0x001bf80601007387 */ /* 0x001fe80000100a00 */
[----:B------:R0:W-:Y:S04]  /*1e640*/  STL.64 [R1+0x1bf0], R4 ;  /* 0x001bf00401007387 */ /* 0x0001e80000100a00 */
[----:B0-----:R-:W3:Y:S04]  /*1e650*/  LDL.LU.64 R4, [R1+0x80] ;  /* 0x0000800001047983 */ /* 0x001ee80000300a00 */
[----:B------:R-:W3:Y:S01]  /*1e660*/  LDL.64 R6, [R1+0x88] ;  /* 0x0000880001067983 */ /* 0x000ee20000100a00 */
[C---:B--2---:R-:W-:Y:S03]  /*1e670*/  HMMA.16816.F32.BF16 R8, R12.reuse, R8, R24 ;  /* 0x000000080c08723c */ /* 0x044fe60000041818 */
[----:B---3--:R-:W-:Y:S04]  /*1e680*/  STL.64 [R1+0x1de0], R6 ;  /* 0x001de00601007387 */ /* 0x008fe80000100a00 */
[----:B------:R0:W-:Y:S04]  /*1e690*/  STL.64 [R1+0x1dd8], R4 ;  /* 0x001dd80401007387 */ /* 0x0001e80000100a00 */
[----:B0-----:R-:W2:Y:S04]  /*1e6a0*/  LDL.LU.64 R4, [R1+0x5b0] ;  /* 0x0005b00001047983 */ /* 0x001ea80000300a00 */
[----:B------:R-:W2:Y:S04]  /*1e6b0*/  LDL.LU.64 R6, [R1+0x5b8] ;  /* 0x0005b80001067983 */ /* 0x000ea80000300a00 */
[----:B------:R-:W3:Y:S04]  /*1e6c0*/  LDL.LU.64 R26, [R1+0x1e30] ;  /* 0x001e3000011a7983 */ /* 0x000ee80000300a00 */
[----:B------:R-:W3:Y:S04]  /*1e6d0*/  LDL.LU.64 R24, [R1+0x1e28] ;  /* 0x001e280001187983 */ /* 0x000ee80000300a00 */
[----:B------:R0:W-:Y:S04]  /*1e6e0*/  STL.64 [R1+0x1f0], R8 ;  /* 0x0001f00801007387 */ /* 0x0001e80000100a00 */
[----:B------:R-:W-:Y:S04]  /*1e6f0*/  STL.64 [R1+0x1f8], R10 ;  /* 0x0001f80a01007387 */ /* 0x000fe80000100a00 */
[----:B0-----:R-:W3:Y:S02]  /*1e700*/  LDL.LU.64 R8, [R1+0x1e20] ;  /* 0x001e200001087983 */ /* 0x001ee40000300a00 */
[----:B---3--:R-:W-:Y:S01]  /*1e710*/  HMMA.16816.F32.BF16 R24, R12, R8, R24 ;  /* 0x000000080c18723c */ /* 0x008fe20000041818 */
[----:B------:R-:W-:-:S02]  /*1e720*/  IMAD.MOV.U32 R29, RZ, RZ, R8 ;  /* 0x000000ffff1d7224 */ /* 0x000fc400078e0008 */
[----:B------:R-:W-:-:S15]  /*1e730*/  IMAD.MOV.U32 R2, RZ, RZ, R9 ;  /* 0x000000ffff027224 */ /* 0x000fde00078e0009 */
[----:B------:R-:W-:Y:S01]  /*1e740*/  NOP ;  /* 0x0000000000007918 */ /* 0x000fe20000000000 */
[----:B------:R-:W-:Y:S04]  /*1e750*/  STL.64 [R1+0x1e0], R24 ;  /* 0x0001e01801007387 */ /* 0x000fe80000100a00 */
[----:B------:R0:W-:Y:S04]  /*1e760*/  STL.64 [R1+0x1e8], R26 ;  /* 0x0001e81a01007387 */ /* 0x0001e80000100a00 */
[----:B0-----:R-:W3:Y:S04]  /*1e770*/  LDL.LU.64 R26, [R1+0x1e18] ;  /* 0x001e1800011a7983 */ /* 0x001ee80000300a00 */
[----:B------:R-:W2:Y:S04]  /*1e780*/  LDL.LU.64 R24, [R1+0x1e10] ;  /* 0x001e100001187983 */ /* 0x000ea80000300a00 */
[----:B------:R-:W2:Y:S02]  /*1e790*/  LDL.LU.64 R8, [R1+0x1e08] ;  /* 0x001e080001087983 */ /* 0x000ea40000300a00 */
[----:B--2---:R-:W-:Y:S01]  /*1e7a0*/  HMMA.16816.F32.BF16 R16, R12, R8, R16 ;  /* 0x000000080c10723c */ /* 0x004fe20000041810 */
[----:B------:R-:W-:-:S02]  /*1e7b0*/  IMAD.MOV.U32 R0, RZ, RZ, R8 ;  /* 0x000000ffff007224 */ /* 0x000fc400078e0008 */
[----:B------:R-:W-:-:S15]  /*1e7c0*/  IMAD.MOV.U32 R28, RZ, RZ, R9 ;  /* 0x000000ffff1c7224 */ /* 0x000fde00078e0009 */
[----:B------:R-:W-:Y:S01]  /*1e7d0*/  NOP ;  /* 0x0000000000007918 */ /* 0x000fe20000000000 */
[----:B------:R0:W-:Y:S04]  /*1e7e0*/  STL.64 [R1+0x1d0], R16 ;  /* 0x0001d01001007387 */ /* 0x0001e80000100a00 */
[----:B------:R-:W-:Y:S04]  /*1e7f0*/  STL.64 [R1+0x1d8], R18 ;  /* 0x0001d81201007387 */ /* 0x000fe80000100a00 */
[----:B0-----:R-:W4:Y:S04]  /*1e800*/  LDL.LU.64 R16, [R1+0x1e00] ;  /* 0x001e000001107983 */ /* 0x001f280000300a00 */
[----:B------:R-:W2:Y:S04]  /*1e810*/  LDL.LU.64 R10, [R1+0x1df8] ;  /* 0x001df800010a7983 */ /* 0x000ea80000300a00 */
[----:B------:R-:W2:Y:S02]  /*1e820*/  LDL.LU.64 R8, [R1+0x1df0] ;  /* 0x001df00001087983 */ /* 0x000ea40000300a00 */
[----:B--2---:R-:W-:Y:S02]  /*1e830*/  HMMA.16816.F32.BF16 R4, R12, R8, R4 ;  /* 0x000000080c04723c */ /* 0x004fe40000041804 */
[----:B------:R-:W-:Y:S04]  /*1e840*/  STL.64 [R1+0x1d90], R10 ;  /* 0x001d900a01007387 */ /* 0x000fe80000100a00 */
[----:B------:R-:W-:-:S13]  /*1e850*/  STL.64 [R1+0x1d88], R8 ;  /* 0x001d880801007387 */ /* 0x000fda0000100a00 */
[----:B------:R-:W-:Y:S04]  /*1e860*/  STL.64 [R1+0x1c0], R4 ;  /* 0x0001c00401007387 */ /* 0x000fe80000100a00 */
[----:B------:R4:W-:Y:S02]  /*1e870*/  STL.64 [R1+0x1c8], R6 ;  /* 0x0001c80601007387 */ /* 0x0009e40000100a00 */
[----:B----4-:R-:W-:Y:S01]  /*1e880*/  HMMA.16816.F32.BF16 R4, R12, R16, R20 ;  /* 0x000000100c04723c */ /* 0x010fe20000041814 */
[----:B------:R-:W-:Y:S02]  /*1e890*/  IMAD.MOV.U32 R21, RZ, RZ, R16 ;  /* 0x000000ffff157224 */ /* 0x000fe400078e0010 */
[----:B------:R-:W-:-:S15]  /*1e8a0*/  IMAD.MOV.U32 R20, RZ, RZ, R17 ;  /* 0x000000ffff147224 */ /* 0x000fde00078e0011 */
[----:B------:R-:W-:Y:S01]  /*1e8b0*/  NOP ;  /* 0x0000000000007918 */ /* 0x000fe20000000000 */
[----:B------:R-:W-:Y:S04]  /*1e8c0*/  STL.64 [R1+0x1b0], R4 ;  /* 0x0001b00401007387 */ /* 0x000fe80000100a00 */
[----:B------:R-:W-:Y:S04]  /*1e8d0*/  STL [R1+0x1b8], R6 ;  /* 0x0001b80601007387 */ /* 0x000fe80000100800 */
[----:B------:R0:W-:Y:S01]  /*1e8e0*/  STL.64 [R1+0x1de8], R20 ;  /* 0x001de81401007387 */ /* 0x0001e20000100a00 */
[----:B------:R-:W-:-:S03]  /*1e8f0*/  IMAD.MOV.U32 R3, RZ, RZ, R7 ;  /* 0x000000ffff037224 */ /* 0x000fc600078e0007 */
[----:B0-----:R-:W2:Y:S04]  /*1e900*/  LDL.LU.64 R20, [R1+0x560] ;  /* 0x0005600001147983 */ /* 0x001ea80000300a00 */
[----:B------:R-:W2:Y:S04]  /*1e910*/  LDL.LU.64 R22, [R1+0x568] ;  /* 0x0005680001167983 */ /* 0x000ea80000300a00 */
[----:B------:R-:W4:Y:S04]  /*1e920*/  LDL.LU.64 R4, [R1+0x550] ;  /* 0x0005500001047983 */ /* 0x000f280000300a00 */
[----:B------:R-:W4:Y:S04]  /*1e930*/  LDL.LU.64 R6, [R1+0x558] ;  /* 0x0005580001067983 */ /* 0x000f280000300a00 */
[----:B------:R-:W3:Y:S04]  /*1e940*/  LDL.LU.64 R16, [R1+0x4d0] ;  /* 0x0004d00001107983 */ /* 0x000ee80000300a00 */
[----:B------:R-:W3:Y:S04]  /*1e950*/  LDL.LU.64 R18, [R1+0x4d8] ;  /* 0x0004d80001127983 */ /* 0x000ee80000300a00 */
[----:B------:R-:W3:Y:S04]  /*1e960*/  LDL.LU.64 R8, [R1+0x650] ;  /* 0x0006500001087983 */ /* 0x000ee80000300a00 */
[----:B------:R-:W3:Y:S01]  /*1e970*/  LDL.LU.64 R10, [R1+0x658] ;  /* 0x00065800010a7983 */ /* 0x000ee20000300a00 */
[C---:B--2---:R-:W-:Y:S03]  /*1e980*/  HMMA.16816.F32.BF16 R20, R12.reuse, R24, R20 ;  /* 0x000000180c14723c */ /* 0x044fe60000041814 */
[----:B---3--:R-:W-:Y:S04]  /*1e990*/  STL.64 [R1+0x1da0], R10 ;  /* 0x001da00a01007387 */ /* 0x008fe80000100a00 */
[----:B------:R0:W-:Y:S04]  /*1e9a0*/  STL.64 [R1+0x1d98], R8 ;  /* 0x001d980801007387 */ /* 0x0001e80000100a00 */
[----:B0-----:R-:W2:Y:S04]  /*1e9b0*/  LDL.LU R8, [R1+0x20] ;  /* 0x0000200001087983 */ /* 0x001ea80000300800 */
[----:B------:R-:W2:Y:S04]  /*1e9c0*/  LDL.LU R9, [R1+0x24] ;  /* 0x0000240001097983 */ /* 0x000ea80000300800 */
[----:B------:R-:W-:Y:S04]  /*1e9d0*/  STL [R1+0x1a70], R3 ;  /* 0x001a700301007387 */ /* 0x000fe80000100800 */
[----:B------:R0:W-:Y:S04]  /*1e9e0*/  STL.64 [R1+0x1a0], R20 ;  /* 0x0001a01401007387 */ /* 0x0001e80000100a00 */
[----:B------:R-:W-:Y:S04]  /*1e9f0*/  STL.64 [R1+0x1a8], R22 ;  /* 0x0001a81601007387 */ /* 0x000fe80000100a00 */
[----:B0-----:R-:W3:Y:S04]  /*1ea00*/  LDL.LU.64 R20, [R1+0x1de8] ;  /* 0x001de80001147983 */ /* 0x001ee80000300a00 */
[----:B------:R-:W-:Y:S04]  /*1ea10*/  STL.64 [R1+0x1d38], R26 ;  /* 0x001d381a01007387 */ /* 0x000fe80000100a00 */
[----:B------:R0:W-:Y:S04]  /*1ea20*/  STL.64 [R1+0x1d30], R24 ;  /* 0x001d301801007387 */ /* 0x0001e80000100a00 */
[----:B0-----:R-:W4:Y:S02]  /*1ea30*/  LDL.LU.64 R24, [R1+0x70] ;  /* 0x0000700001187983 */ /* 0x001f240000300a00 */
[----:B----4-:R-:W-:-:S15]  /*1ea40*/  HMMA.16816.F32.BF16 R4, R12, R24, R4 ;  /* 0x000000180c04723c */ /* 0x010fde0000041804 */
[----:B------:R-:W-:-:S04]  /*1ea50*/  NOP ;  /* 0x0000000000007918 */ /* 0x000fc80000000000 */
[----:B------:R-:W-:Y:S04]  /*1ea60*/  STL.64 [R1+0x190], R4 ;  /* 0x0001900401007387 */ /* 0x000fe80000100a00 */
[----:B------:R0:W-:Y:S04]  /*1ea70*/  STL.64 [R1+0x198], R6 ;  /* 0x0001980601007387 */ /* 0x0001e80000100a00 */
[----:B0-----:R-:W4:Y:S04]  /*1ea80*/  LDL.LU.64 R6, [R1+0x1de0] ;  /* 0x001de00001067983 */ /* 0x001f280000300a00 */
[----:B------:R-:W2:Y:S01]  /*1ea90*/  LDL.LU.64 R4, [R1+0x1dd8] ;  /* 0x001dd80001047983 */ /* 0x000ea20000300a00 */
[----:B------:R-:W-:-:S02]  /*1eaa0*/  IMAD.MOV.U32 R22, RZ, RZ, R24 ;  /* 0x000000ffff167224 */ /* 0x000fc400078e0018 */
[----:B------:R-:W-:-:S03]  /*1eab0*/  IMAD.MOV.U32 R3, RZ, RZ, R25 ;  /* 0x000000ffff037224 */ /* 0x000fc600078e0019 */
[----:B------:R-:W-:Y:S04]  /*1eac0*/  STL [R1+0x1db0], R22 ;  /* 0x001db01601007387 */ /* 0x000fe80000100800 */
[----:B---3--:R0:W-:Y:S04]  /*1ead0*/  STL.64 [R1+0x1da8], R20 ;  /* 0x001da81401007387 */ /* 0x0081e80000100a00 */
[----:B0-----:R-:W3:Y:S04]  /*1eae0*/  LDL.LU.64 R20, [R1+0x6f0] ;  /* 0x0006f00001147983 */ /* 0x001ee80000300a00 */
[----:B------:R-:W3:Y:S04]  /*1eaf0*/  LDL.LU.64 R22, [R1+0x6f8] ;  /* 0x0006f80001167983 */ /* 0x000ee80000300a00 */
[----:B------:R-:W3:Y:S04]  /*1eb00*/  LDL.LU.64 R24, [R1+0x50] ;  /* 0x0000500001187983 */ /* 0x000ee80000300a00 */
[----:B------:R-:W3:Y:S01]  /*1eb10*/  LDL.LU.64 R26, [R1+0x58] ;  /* 0x00005800011a7983 */ /* 0x000ee20000300a00 */
[----:B--2---:R-:W-:Y:S03]  /*1eb20*/  HMMA.16816.F32.BF16 R12, R12, R4, R16 ;  /* 0x000000040c0c723c */ /* 0x004fe60000041810 */
[----:B------:R-:W3:Y:S04]  /*1eb30*/  LDL.LU.64 R18, [R1+0x1dd0] ;  /* 0x001dd00001127983 */ /* 0x000ee80000300a00 */
[----:B------:R-:W3:-:S12]  /*1eb40*/  LDL.LU.64 R16, [R1+0x1dc8] ;  /* 0x001dc80001107983 */ /* 0x000ed80000300a00 */
[----:B------:R0:W-:Y:S04]  /*1eb50*/  STL.64 [R1+0xc0], R12 ;  /* 0x0000c00c01007387 */ /* 0x0001e80000100a00 */
[----:B------:R-:W-:Y:S01]  /*1eb60*/  STL.64 [R1+0xc8], R14 ;  /* 0x0000c80e01007387 */ /* 0x000fe20000100a00 */
[----:B0-----:R-:W-:Y:S02]  /*1eb70*/  IMAD.MOV.U32 R12, RZ, RZ, R29 ;  /* 0x000000ffff0c7224 */ /* 0x001fe400078e001d */
[----:B------:R-:W-:Y:S01]  /*1eb80*/  IMAD.MOV.U32 R13, RZ, RZ, R2 ;  /* 0x000000ffff0d7224 */ /* 0x000fe200078e0002 */
[----:B------:R-:W2:Y:S04]  /*1eb90*/  LDL.LU R29, [R1+0x1dc0] ;  /* 0x001dc000011d7983 */ /* 0x000ea80000300800 */
[----:B------:R-:W2:Y:S04]  /*1eba0*/  LDL.LU R2, [R1+0x1dbc] ;  /* 0x001dbc0001027983 */ /* 0x000ea80000300800 */
[----:B----4-:R-:W-:Y:S04]  /*1ebb0*/  STL.64 [R1+0x1d18], R6 ;  /* 0x001d180601007387 */ /* 0x010fe80000100a00 */
[----:B------:R0:W-:Y:S02]  /*1ebc0*/  STL.64 [R1+0x1d10], R4 ;  /* 0x001d100401007387 */ /* 0x0001e40000100a00 */
[----:B0-----:R-:W-:-:S02]  /*1ebd0*/  IMAD.MOV.U32 R4, RZ, RZ, R0 ;  /* 0x000000ffff047224 */ /* 0x001fc400078e0000 */
[----:B------:R-:W-:Y:S01]  /*1ebe0*/  IMAD.MOV.U32 R5, RZ, RZ, R28 ;  /* 0x000000ffff057224 */ /* 0x000fe200078e001c */
[----:B------:R-:W4:Y:S04]  /*1ebf0*/  LDL.LU R0, [R1+0x1db8] ;  /* 0x001db80001007983 */ /* 0x000f280000300800 */
[----:B------:R-:W2:Y:S01]  /*1ec00*/  LDL.LU R28, [R1+0x1db4] ;  /* 0x001db400011c7983 */ /* 0x000ea20000300800 */
[----:B---3--:R-:W-:Y:S03]  /*1ec10*/  HMMA.16816.F32.BF16 R8, R16, R8, R20 ;  /* 0x000000081008723c */ /* 0x008fe60000041814 */
[----:B------:R-:W3:Y:S04]  /*1ec20*/  LDL.LU R22, [R1+0x1db0] ;  /* 0x001db00001167983 */ /* 0x000ee80000300800 */
[----:B------:R-:W2:-:S12]  /*1ec30*/  LDL.LU.64 R20, [R1+0x1da8] ;  /* 0x001da80001147983 */ /* 0x000e980000300a00 */
[----:B------:R-:W-:Y:S04]  /*1ec40*/  STL.64 [R1+0xa0], R8 ;  /* 0x0000a00801007387 */ /* 0x000fe80000100a00 */
[----:B------:R0:W-:Y:S04]  /*1ec50*/  STL.64 [R1+0xa8], R10 ;  /* 0x0000a80a01007387 */ /* 0x0001e80000100a00 */
[----:B0-----:R-:W2:Y:S04]  /*1ec60*/  LDL.LU.64 R10, [R1+0x1da0] ;  /* 0x001da000010a7983 */ /* 0x001ea80000300a00 */
[----:B------:R-:W2:Y:S02]  /*1ec70*/  LDL.LU.64 R8, [R1+0x1d98] ;  /* 0x001d980001087983 */ /* 0x000ea40000300a00 */
[----:B--2---:R-:W-:Y:S02]  /*1ec80*/  HMMA.16816.F32.BF16 R12, R16, R12, R8 ;  /* 0x0000000c100c723c */ /* 0x004fe40000041808 */
[----:B------:R-:W2:Y:S04]  /*1ec90*/  LDL.LU.64 R10, [R1+0x1d90] ;  /* 0x001d9000010a7983 */ /* 0x000ea80000300a00 */
[----:B------:R-:W3:-:S13]  /*1eca0*/  LDL.LU.64 R8, [R1+0x1d88] ;  /* 0x001d880001087983 */ /* 0x000eda0000300a00 */
[----:B------:R4:W-:Y:S04]  /*1ecb0*/  STL.64 [R1+0x90], R12 ;  /* 0x0000900c01007387 */ /* 0x0009e80000100a00 */
[----:B------:R0:W-:Y:S01]  /*1ecc0*/  STL.64 [R1+0x98], R14 ;  /* 0x0000980e01007387 */ /* 0x0001e20000100a00 */
[----:B----4-:R-:W-:Y:S02]  /*1ecd0*/  IMAD.MOV.U32 R12, RZ, RZ, R0 ;  /* 0x000000ffff0c7224 */ /* 0x010fe400078e0000 */
[----:B0-----:R-:W-:Y:S01]  /*1ece0*/  IMAD.MOV.U32 R15, RZ, RZ, R2 ;  /* 0x000000ffff0f7224 */ /* 0x001fe200078e0002 */
[----:B------:R-:W4:Y:S01]  /*1ecf0*/  LDL.LU R0, [R1+0x1d80] ;  /* 0x001d800001007983 */ /* 0x000f220000300800 */
[----:B--2---:R-:W-:Y:S02]  /*1ed00*/  IMAD.MOV.U32 R14, RZ, RZ, R11 ;  /* 0x000000ffff0e7224 */ /* 0x004fe400078e000b */
[----:B------:R-:W-:-:S02]  /*1ed10*/  IMAD.MOV.U32 R13, RZ, RZ, R10 ;  /* 0x000000ffff0d7224 */ /* 0x000fc400078e000a */
[----:B------:R-:W2:Y:S04]  /*1ed20*/  LDL.LU R10, [R1+0x1d7c] ;  /* 0x001d7c00010a7983 */ /* 0x000ea80000300800 */
[----:B------:R-:W2:Y:S04]  /*1ed30*/  LDL.LU R11, [R1+0x1d78] ;  /* 0x001d7800010b7983 */ /* 0x000ea80000300800 */
[----:B------:R-:W-:Y:S04]  /*1ed40*/  STL.64 [R1+0x1c90], R14 ;  /* 0x001c900e01007387 */ /* 0x000fe80000100a00 */
[----:B------:R0:W-:Y:S04]  /*1ed50*/  STL.64 [R1+0x1c88], R12 ;  /* 0x001c880c01007387 */ /* 0x0001e80000100a00 */
[----:B0-----:R-:W2:Y:S04]  /*1ed60*/  LDL.LU.64 R12, [R1+0x5a0] ;  /* 0x0005a000010c7983 */ /* 0x001ea80000300a00 */
[----:B------:R-:W2:Y:S02]  /*1ed70*/  LDL.LU.64 R14, [R1+0x5a8] ;  /* 0x0005a800010e7983 */ /* 0x000ea40000300a00 */
[----:B--2---:R-:W-:-:S15]  /*1ed80*/  HMMA.16816.F32.BF16 R4, R16, R4, R12 ;  /* 0x000000041004723c */ /* 0x004fde000004180c */
[----:B------:R-:W-:-:S04]  /*1ed90*/  NOP ;  /* 0x0000000000007918 */ /* 0x000fc80000000000 */
[----:B------:R-:W-:Y:S01]  /*1eda0*/  IMAD.MOV.U32 R2, RZ, RZ, R7 ;  /* 0x000000ffff027224 */ /* 0x000fe200078e0007 */
[----:B------:R-:W-:Y:S04]  /*1edb0*/  STL.64 [R1+0x60], R4 ;  /* 0x0000600401007387 */ /* 0x000fe80000100a00 */
[----:B------:R-:W-:Y:S04]  /*1edc0*/  STL [R1+0x68], R6 ;  /* 0x0000680601007387 */ /* 0x000fe80000100800 */
[----:B------:R-:W-:Y:S04]  /*1edd0*/  STL [R1+0x1980], R2 ;  /* 0x0019800201007387 */ /* 0x000fe80000100800 */
[----:B------:R0:W-:Y:S04]  /*1ede0*/  STL.64 [R1+0x1cc8], R10 ;  /* 0x001cc80a01007387 */ /* 0x0001e80000100a00 */
[----:B0-----:R-:W2:Y:S01]  /*1edf0*/  LDL.64 R10, [R1+0x8] ;  /* 0x00000800010a7983 */ /* 0x001ea20000100a00 */
[----:B---3--:R-:W-:-:S15]  /*1ee00*/  HMMA.16816.F32.BF16 R4, R16, R8, R24 ;  /* 0x000000081004723c */ /* 0x008fde0000041818 */
[----:B------:R-:W-:-:S04]  /*1ee10*/  NOP ;  /* 0x0000000000007918 */ /* 0x000fc80000000000 */
[----:B------:R-:W-:Y:S04]  /*1ee20*/  STL.64 [R1+0x50], R4 ;  /* 0x0000500401007387 */ /* 0x000fe80000100a00 */
[----:B------:R-:W-:Y:S04]  /*1ee30*/  STL.64 [R1+0x58], R6 ;  /* 0x0000580601007387 */ /* 0x000fe80000100a00 */
[----:B--2---:R0:W-:Y:S04]  /*1ee40*/  STL.64 [R1+0x1cd0], R10 ;  /* 0x001cd00a01007387 */ /* 0x0041e80000100a00 */
[----:B0-----:R-:W2:Y:S04]  /*1ee50*/  LDL R10, [R1+0x18] ;  /* 0x00001800010a7983 */ /* 0x001ea80000100800 */
[----:B------:R-:W2:Y:S01]  /*1ee60*/  LDL R11, [R1+0x1c] ;  /* 0x00001c00010b7983 */ /* 0x000ea20000100800 */
[----:B----4-:R-:W-:-:S02]  /*1ee70*/  IMAD.MOV.U32 R14, RZ, RZ, R0 ;  /* 0x000000ffff0e7224 */ /* 0x010fc400078e0000 */
[----:B------:R-:W-:Y:S01]  /*1ee80*/  IMAD.MOV.U32 R15, RZ, RZ, R28 ;  /* 0x000000ffff0f7224 */ /* 0x000fe200078e001c */
[----:B--2---:R0:W-:Y:S04]  /*1ee90*/  STL.64 [R1+0x1ce8], R10 ;  /* 0x001ce80a01007387 */ /* 0x0041e80000100a00 */
[----:B------:R-:W2:Y:S04]  /*1eea0*/  LDL.LU R12, [R1+0x2d0] ;  /* 0x0002d000010c7983 */ /* 0x000ea80000300800 */
[----:B------:R-:W2:Y:S04]  /*1eeb0*/  LDL.LU R13, [R1+0x2d4] ;  /* 0x0002d400010d7983 */ /* 0x000ea80000300800 */
[----:B------:R-:W3:Y:S04]  /*1eec0*/  LDL.LU R0, [R1+0x1d74] ;  /* 0x001d740001007983 */ /* 0x000ee80000300800 */
[----:B------:R-:W4:Y:S04]  /*1eed0*/  LDL.LU R28, [R1+0x1d70] ;  /* 0x001d7000011c7983 */ /* 0x000f280000300800 */
[----:B0-----:R-:W2:Y:S01]  /*1eee0*/  LDL.64 R10, [R1+0x28] ;  /* 0x00002800010a7983 */ /* 0x001ea20000100a00 */
[----:B------:R-:W-:-:S02]  /*1eef0*/  IMAD.MOV.U32 R4, RZ, RZ, R22 ;  /* 0x000000ffff047224 */ /* 0x000fc400078e0016 */
[----:B------:R-:W-:Y:S01]  /*1ef00*/  IMAD.MOV.U32 R5, RZ, RZ, R3 ;  /* 0x000000ffff057224 */ /* 0x000fe200078e0003 */
[----:B--2---:R-:W-:Y:S04]  /*1ef10*/  STL.64 [R1+0x1d20], R10 ;  /* 0x001d200a01007387 */ /* 0x004fe80000100a00 */
[----:B------:R-:W-:Y:S04]  /*1ef20*/  STL.64 [R1+0x1ca0], R14 ;  /* 0x001ca00e01007387 */ /* 0x000fe80000100a00 */
[----:B------:R0:W-:Y:S04]  /*1ef30*/  STL.64 [R1+0x1c98], R12 ;  /* 0x001c980c01007387 */ /* 0x0001e80000100a00 */
[----:B0-----:R-:W2:Y:S04]  /*1ef40*/  LDL.LU R12, [R1+0x2e0] ;  /* 0x0002e000010c7983 */ /* 0x001ea80000300800 */
[----:B------:R-:W2:Y:S01]  /*1ef50*/  LDL.LU R13, [R1+0x2e4] ;  /* 0x0002e400010d7983 */ /* 0x000ea20000300800 */
[----:B---3--:R-:W-:-:S02]  /*1ef60*/  IMAD.MOV.U32 R14, RZ, RZ, R0 ;  /* 0x000000ffff0e7224 */ /* 0x008fc400078e0000 */
[----:B----4-:R-:W-:Y:S01]  /*1ef70*/  IMAD.MOV.U32 R15, RZ, RZ, R28 ;  /* 0x000000ffff0f7224 */ /* 0x010fe200078e001c */
[----:B------:R-:W3:Y:S04]  /*1ef80*/  LDL.LU R0, [R1+0x1d6c] ;  /* 0x001d6c0001007983 */ /* 0x000ee80000300800 */
[----:B------:R-:W4:Y:S04]  /*1ef90*/  LDL.LU R28, [R1+0x1d68] ;  /* 0x001d6800011c7983 */ /* 0x000f280000300800 */
[----:B------:R-:W-:Y:S04]  /*1efa0*/  STL.64 [R1+0x1d28], R4 ;  /* 0x001d280401007387 */ /* 0x000fe80000100a00 */
[----:B------:R-:W-:Y:S04]  /*1efb0*/  STL.64 [R1+0x1cb0], R14 ;  /* 0x001cb00e01007387 */ /* 0x000fe80000100a00 */
[----:B--2---:R0:W-:Y:S04]  /*1efc0*/  STL.64 [R1+0x1ca8], R12 ;  /* 0x001ca80c01007387 */ /* 0x0041e80000100a00 */
[----:B0-----:R-:W2:Y:S04]  /*1efd0*/  LDL.LU R12, [R1+0x2f0] ;  /* 0x0002f000010c7983 */ /* 0x001ea80000300800 */
[----:B------:R-:W2:Y:S04]  /*1efe0*/  LDL.LU R13, [R1+0x2f4] ;  /* 0x0002f400010d7983 */ /* 0x000ea80000300800 */
[----:B------:R-:W2:Y:S04]  /*1eff0*/  LDL.LU R14, [R1+0x2f8] ;  /* 0x0002f800010e7983 */ /* 0x000ea80000300800 */
[----:B------:R-:W2:Y:S04]  /*1f000*/  LDL.LU R15, [R1+0x2fc] ;  /* 0x0002fc00010f7983 */ /* 0x000ea80000300800 */
[----:B--2---:R4:W-:Y:S04]  /*1f010*/  STL.64 [R1+0x1cc0], R14 ;  /* 0x001cc00e01007387 */ /* 0x0049e80000100a00 */
[----:B------:R0:W-:Y:S01]  /*1f020*/  STL.64 [R1+0x1cb8], R12 ;  /* 0x001cb80c01007387 */ /* 0x0001e20000100a00 */
[----:B----4-:R-:W-:-:S03]  /*1f030*/  IMAD.MOV.U32 R14, RZ, RZ, R28 ;  /* 0x000000ffff0e7224 */ /* 0x010fc600078e001c */
[----:B0-----:R-:W2:Y:S04]  /*1f040*/  LDL.LU R12, [R1+0x300] ;  /* 0x00030000010c7983 */ /* 0x001ea80000300800 */
[----:B------:R-:W2:Y:S04]  /*1f050*/  LDL.LU R13, [R1+0x304] ;  /* 0x00030400010d7983 */ /* 0x000ea80000300800 */
[----:B------:R-:W4:Y:S01]  /*1f060*/  LDL.LU R28, [R1+0x1d64] ;  /* 0x001d6400011c7983 */ /* 0x000f220000300800 */
[----:B---3--:R-:W-:-:S03]  /*1f070*/  IMAD.MOV.U32 R15, RZ, RZ, R0 ;  /* 0x000000ffff0f7224 */ /* 0x008fc600078e0000 */
[----:B------:R-:W3:Y:S04]  /*1f080*/  LDL.LU R0, [R1+0x1d60] ;  /* 0x001d600001007983 */ /* 0x000ee80000300800 */
[----:B------:R-:W2:Y:S04]  /*1f090*/  LDL.LU.64 R4, [R1+0x330] ;  /* 0x0003300001047983 */ /* 0x000ea80000300a00 */
[----:B------:R-:W2:Y:S01]  /*1f0a0*/  LDL.LU.64 R6, [R1+0x338] ;  /* 0x0003380001067983 */ /* 0x000ea20000300a00 */
[----:B------:R-:W-:Y:S02]  /*1f0b0*/  IMAD.MOV.U32 R24, RZ, RZ, R21 ;  /* 0x000000ffff187224 */ /* 0x000fe400078e0015 */
[----:B------:R-:W-:Y:S01]  /*1f0c0*/  IMAD.MOV.U32 R25, RZ, RZ, R20 ;  /* 0x000000ffff197224 */ /* 0x000fe200078e0014 */
[----:B--2---:R-:W-:Y:S04]  /*1f0d0*/  STL.64 [R1+0x1d48], R6 ;  /* 0x001d480601007387 */ /* 0x004fe80000100a00 */
[----:B------:R0:W-:Y:S04]  /*1f0e0*/  STL.64 [R1+0x1d40], R4 ;  /* 0x001d400401007387 */ /* 0x0001e80000100a00 */
[----:B0-----:R-:W2:Y:S04]  /*1f0f0*/  LDL.LU.64 R4, [R1+0x220] ;  /* 0x0002200001047983 */ /* 0x001ea80000300a00 */
[----:B------:R-:W2:Y:S04]  /*1f100*/  LDL.LU.64 R6, [R1+0x228] ;  /* 0x0002280001067983 */ /* 0x000ea80000300a00 */
[----:B------:R-:W2:Y:S04]  /*1f110*/  LDL.LU.64 R8, [R1+0x450] ;  /* 0x0004500001087983 */ /* 0x000ea80000300a00 */
[----:B------:R-:W2:Y:S04]  /*1f120*/  LDL.LU.64 R10, [R1+0x458] ;  /* 0x00045800010a7983 */ /* 0x000ea80000300a00 */
[----:B------:R-:W2:Y:S04]  /*1f130*/  LDL.LU.64 R20, [R1+0x460] ;  /* 0x0004600001147983 */ /* 0x000ea80000300a00 */
[----:B------:R-:W2:Y:S04]  /*1f140*/  LDL.LU.64 R22, [R1+0x468] ;  /* 0x0004680001167983 */ /* 0x000ea80000300a00 */
[----:B------:R4:W-:Y:S04]  /*1f150*/  STL.64 [R1+0x1ce0], R14 ;  /* 0x001ce00e01007387 */ /* 0x0009e80000100a00 */
[----:B------:R0:W-:Y:S01]  /*1f160*/  STL.64 [R1+0x1cd8], R12 ;  /* 0x001cd80c01007387 */ /* 0x0001e20000100a00 */
[----:B----4-:R-:W-:-:S03]  /*1f170*/  IMAD.MOV.U32 R14, RZ, RZ, R28 ;  /* 0x000000ffff0e7224 */ /* 0x010fc600078e001c */
[----:B0-----:R-:W4:Y:S01]  /*1f180*/  LDL.LU R12, [R1+0x310] ;  /* 0x00031000010c7983 */ /* 0x001f220000300800 */
[----:B---3--:R-:W-:-:S03]  /*1f190*/  IMAD.MOV.U32 R13, RZ, RZ, R0 ;  /* 0x000000ffff0d7224 */ /* 0x008fc600078e0000 */
[----:B------:R-:W3:Y:S04]  /*1f1a0*/  LDL.LU R0, [R1+0x1d5c] ;  /* 0x001d5c0001007983 */ /* 0x000ee80000300800 */
[----:B------:R-:W3:Y:S04]  /*1f1b0*/  LDL.LU R28, [R1+0x1d58] ;  /* 0x001d5800011c7983 */ /* 0x000ee80000300800 */
[----:B------:R-:W3:Y:S01]  /*1f1c0*/  LDL.LU R15, [R1+0x31c] ;  /* 0x00031c00010f7983 */ /* 0x000ee20000300800 */
[----:B--2---:R-:W-:Y:S03]  /*1f1d0*/  HMMA.16816.F32.BF16 R24, R16, R24, R4 ;  /* 0x000000181018723c */ /* 0x004fe60000041804 */
[----:B---3--:R0:W-:Y:S04]  /*1f1e0*/  STL.64 [R1+0x1cf8], R14 ;  /* 0x001cf80e01007387 */ /* 0x0081e80000100a00 */
[----:B----4-:R1:W-:-:S12]  /*1f1f0*/  STL.64 [R1+0x1cf0], R12 ;  /* 0x001cf00c01007387 */ /* 0x0103d80000100a00 */
[----:B------:R-:W-:Y:S02]  /*1f200*/  IMAD.MOV.U32 R2, RZ, RZ, R26 ;  /* 0x000000ffff027224 */ /* 0x000fe400078e001a */
[----:B0-----:R-:W-:Y:S01]  /*1f210*/  IMAD.MOV.U32 R14, RZ, RZ, R0 ;  /* 0x000000ffff0e7224 */ /* 0x001fe200078e0000 */
[----:B-1----:R-:W2:Y:S04]  /*1f220*/  LDL.LU R12, [R1+0x320] ;  /* 0x00032000010c7983 */ /* 0x002ea80000300800 */
[----:B------:R-:W2:Y:S04]  /*1f230*/  LDL.LU R13, [R1+0x324] ;  /* 0x00032400010d7983 */ /* 0x000ea80000300800 */
[----:B------:R-:W3:Y:S01]  /*1f240*/  LDL.LU R0, [R1+0x1d54] ;  /* 0x001d540001007983 */ /* 0x000ee20000300800 */
[----:B------:R-:W-:-:S03]  /*1f250*/  IMAD.MOV.U32 R15, RZ, RZ, R28 ;  /* 0x000000ffff0f7224 */ /* 0x000fc600078e001c */
[----:B------:R-:W4:Y:S04]  /*1f260*/  LDL.LU R28, [R1+0x1d50] ;  /* 0x001d5000011c7983 */ /* 0x000f280000300800 */
[----:B------:R-:W2:Y:S04]  /*1f270*/  LDL.LU.64 R6, [R1+0x1d48] ;  /* 0x001d480001067983 */ /* 0x000ea80000300a00 */
[----:B------:R-:W2:Y:S04]  /*1f280*/  LDL.LU.64 R4, [R1+0x1d40] ;  /* 0x001d400001047983 */ /* 0x000ea80000300a00 */
[----:B------:R-:W-:Y:S04]  /*1f290*/  STL.64 [R1+0x220], R24 ;  /* 0x0002201801007387 */ /* 0x000fe80000100a00 */
[----:B------:R0:W-:Y:S04]  /*1f2a0*/  STL [R1+0x22c], R27 ;  /* 0x00022c1b01007387 */ /* 0x0001e80000100800 */
[----:B0-----:R-:W2:Y:S04]  /*1f2b0*/  LDL.LU.64 R26, [R1+0x1d38] ;  /* 0x001d3800011a7983 */ /* 0x001ea80000300a00 */
[----:B------:R-:W2:Y:S04]  /*1f2c0*/  LDL.LU.64 R24, [R1+0x1d30] ;  /* 0x001d300001187983 */ /* 0x000ea80000300a00 */
[----:B------:R-:W-:Y:S01]  /*1f2d0*/  STL [R1+0x1a74], R2 ;  /* 0x001a740201007387 */ /* 0x000fe20000100800 */
[----:B--2---:R-:W-:-:S15]  /*1f2e0*/  HMMA.16816.F32.BF16 R4, R16, R24, R4 ;  /* 0x000000181004723c */ /* 0x004fde0000041804 */
[----:B------:R-:W-:-:S04]  /*1f2f0*/  NOP ;  /* 0x0000000000007918 */ /* 0x000fc80000000000 */
[----:B------:R0:W-:Y:S04]  /*1f300*/  STL.64 [R1+0x330], R4 ;  /* 0x0003300401007387 */ /* 0x0001e80000100a00 */
[----:B------:R1:W-:Y:S04]  /*1f310*/  STL.64 [R1+0x338], R6 ;  /* 0x0003380601007387 */ /* 0x0003e80000100a00 */
[----:B0-----:R-:W1:Y:S02]  /*1f320*/  LDL.LU.64 R4, [R1+0x1d28] ;  /* 0x001d280001047983 */ /* 0x001e640000300a00 */
[----:B-1----:R-:W-:Y:S02]  /*1f330*/  HMMA.16816.F32.BF16 R4, R16, R4, R8 ;  /* 0x000000041004723c */ /* 0x002fe40000041808 */
[----:B------:R-:W2:-:S15]  /*1f340*/  LDL.LU.64 R10, [R1+0x1d20] ;  /* 0x001d2000010a7983 */ /* 0x000e9e0000300a00 */
[----:B------:R-:W-:Y:S02]  /*1f350*/  NOP ;  /* 0x0000000000007918 */ /* 0x000fe40000000000 */
[----:B------:R-:W-:Y:S04]  /*1f360*/  STL.64 [R1+0x450], R4 ;  /* 0x0004500401007387 */ /* 0x000fe80000100a00 */
[----:B------:R0:W-:Y:S04]  /*1f370*/  STL.64 [R1+0x458], R6 ;  /* 0x0004580601007387 */ /* 0x0001e80000100a00 */
[----:B0-----:R-:W2:Y:S04]  /*1f380*/  LDL.LU.64 R6, [R1+0x1d18] ;  /* 0x001d180001067983 */ /* 0x001ea80000300a00 */
[----:B------:R-:W2:Y:S02]  /*1f390*/  LDL.LU.64 R4, [R1+0x1d10] ;  /* 0x001d100001047983 */ /* 0x000ea40000300a00 */
[----:B--2---:R-:W-:Y:S02]  /*1f3a0*/  HMMA.16816.F32.BF16 R16, R16, R4, R20 ;  /* 0x000000041010723c */ /* 0x004fe40000041814 */
[----:B------:R-:W2:Y:S04]  /*1f3b0*/  LDL.LU.64 R22, [R1+0x1d08] ;  /* 0x001d080001167983 */ /* 0x000ea80000300a00 */
[----:B------:R-:W2:Y:S01]  /*1f3c0*/  LDL.LU.64 R20, [R1+0x1d00] ;  /* 0x001d000001147983 */ /* 0x000ea20000300a00 */
[----:B------:R-:W-:-:S02]  /*1f3d0*/  IMAD.MOV.U32 R3, RZ, RZ, R10 ;  /* 0x000000ffff037224 */ /* 0x000fc400078e000a */
[----:B------:R-:W-:-:S10]  /*1f3e0*/  IMAD.MOV.U32 R2, RZ, RZ, R11 ;  /* 0x000000ffff027224 */ /* 0x000fd400078e000b */
[----:B------:R-:W-:Y:S04]  /*1f3f0*/  STL.64 [R1+0x460], R16 ;  /* 0x0004601001007387 */ /* 0x000fe80000100a00 */
[----:B------:R-:W-:Y:S01]  /*1f400*/  STL.64 [R1+0x468], R18 ;  /* 0x0004681201007387 */ /* 0x000fe20000100a00 */
[----:B--2---:R-:W-:-:S15]  /*1f410*/  HMMA.16816.F32.BF16 R12, R20, R10, R12 ;  /* 0x0000000a140c723c */ /* 0x004fde000004180c */
[----:B------:R-:W-:-:S04]  /*1f420*/  NOP ;  /* 0x0000000000007918 */ /* 0x000fc80000000000 */
        /* <DEDUP_REMOVED lines=10> */
[----:B0-----:R-:W2:Y:S01]  /*1f4d0*/  LDL.LU.64 R10, [R1+0x1cd0] ;  /* 0x001cd000010a7983 */ /* 0x001ea20000300a00 */
[----:B----4-:R-:W-:Y:S02]  /*1f4e0*/  IMAD.MOV.U32 R18, RZ, RZ, R28 ;  /* 0x000000ffff127224 */ /* 0x010fe400078e001c */
[----:B---3--:R-:W-:Y:S01]  /*1f4f0*/  IMAD.MOV.U32 R19, RZ, RZ, R0 ;  /* 0x000000ffff137224 */ /* 0x008fe200078e0000 */
[----:B--2---:R-:W-:Y:S01]  /*1f500*/  HMMA.16816.F32.BF16 R12, R20, R10, R12 ;  /* 0x0000000a140c723c */ /* 0x004fe2000004180c */
[----:B------:R-:W-:-:S02]  /*1f510*/  IMAD.MOV.U32 R5, RZ, RZ, R10 ;  /* 0x000000ffff057224 */ /* 0x000fc400078e000a */
[----:B------:R-:W-:Y:S02]  /*1f520*/  IMAD.MOV.U32 R4, RZ, RZ, R11 ;  /* 0x000000ffff047224 */ /* 0x000fe400078e000b */
[----:B------:R-:W2:-:S14]  /*1f530*/  LDL.LU.64 R10, [R1+0x1cc8] ;  /* 0x001cc800010a7983 */ /* 0x000e9c0000300a00 */
[----:B------:R-:W-:Y:S01]  /*1f540*/  IMAD.MOV.U32 R28, RZ, RZ, R14 ;  /* 0x000000ffff1c7224 */ /* 0x000fe200078e000e */
[----:B------:R0:W-:Y:S01]  /*1f550*/  STL [R1+0x304], R13 ;  /* 0x0003040d01007387 */ /* 0x0001e20000100800 */
[----:B------:R-:W-:Y:S02]  /*1f560*/  IMAD.MOV.U32 R0, RZ, RZ, R15 ;  /* 0x000000ffff007224 */ /* 0x000fe400078e000f */
[----:B------:R-:W-:Y:S01]  /*1f570*/  IMAD.MOV.U32 R8, RZ, RZ, R12 ;  /* 0x000000ffff087224 */ /* 0x000fe200078e000c */
[----:B------:R-:W2:Y:S04]  /*1f580*/  LDL.LU.64 R14, [R1+0x1cc0] ;  /* 0x001cc000010e7983 */ /* 0x000ea80000300a00 */
[----:B0-----:R-:W2:Y:S04]  /*1f590*/  LDL.LU.64 R12, [R1+0x1cb8] ;  /* 0x001cb800010c7983 */ /* 0x001ea80000300a00 */
[----:B------:R-:W-:Y:S04]  /*1f5a0*/  STL [R1+0x1b98], R0 ;  /* 0x001b980001007387 */ /* 0x000fe80000100800 */
[----:B------:R-:W-:Y:S01]  /*1f5b0*/  STL [R1+0x1960], R28 ;  /* 0x0019601c01007387 */ /* 0x000fe20000100800 */
[----:B--2---:R-:W-:-:S15]  /*1f5c0*/  HMMA.16816.F32.BF16 R12, R20, R10, R12 ;  /* 0x0000000a140c723c */ /* 0x004fde000004180c */
[----:B------:R-:W-:-:S04]  /*1f5d0*/  NOP ;  /* 0x0000000000007918 */ /* 0x000fc80000000000 */
[----:B------:R-:W-:Y:S04]  /*1f5e0*/  STL.64 [R1+0x2f0], R12 ;  /* 0x0002f00c01007387 */ /* 0x000fe80000100a00 */
[----:B------:R0:W-:Y:S04]  /*1f5f0*/  STL.64 [R1+0x2f8], R14 ;  /* 0x0002f80e01007387 */ /* 0x0001e80000100a00 */
[----:B0-----:R-:W2:Y:S04]  /*1f600*/  LDL.LU.64 R14, [R1+0x1cb0] ;  /* 0x001cb000010e7983 */ /* 0x001ea80000300a00 */
[----:B------:R-:W2:Y:S04]  /*1f610*/  LDL.LU.64 R12, [R1+0x1ca8] ;  /* 0x001ca800010c7983 */ /* 0x000ea80000300a00 */
[----:B------:R0:W-:Y:S04]  /*1f620*/  STL.64 [R1+0x1c48], R10 ;  /* 0x001c480a01007387 */ /* 0x0001e80000100a00 */
[----:B------:R-:W-:Y:S04]  /*1f630*/  STL [R1+0x1c40], R8 ;  /* 0x001c400801007387 */ /* 0x000fe80000100800 */
[----:B0-----:R-:W3:Y:S04]  /*1f640*/  LDL R10, [R1+0x78] ;  /* 0x00007800010a7983 */ /* 0x001ee80000100800 */
[----:B------:R-:W3:Y:S01]  /*1f650*/  LDL R11, [R1+0x7c] ;  /* 0x00007c00010b7983 */ /* 0x000ee20000100800 */
[----:B--2---:R-:W-:-:S15]  /*1f660*/  HMMA.16816.F32.BF16 R12, R20, R18, R12 ;  /* 0x00000012140c723c */ /* 0x004fde000004180c */
[----:B------:R-:W-:-:S04]  /*1f670*/  NOP ;  /* 0x0000000000007918 */ /* 0x000fc80000000000 */
[----:B------:R-:W-:Y:S04]  /*1f680*/  STL.64 [R1+0x2e0], R12 ;  /* 0x0002e00c01007387 */ /* 0x000fe80000100a00 */
[----:B------:R0:W-:Y:S04]  /*1f690*/  STL.64 [R1+0x2e8], R14 ;  /* 0x0002e80e01007387 */ /* 0x0001e80000100a00 */
[----:B0-----:R-:W2:Y:S04]  /*1f6a0*/  LDL.LU.64 R14, [R1+0x1ca0] ;  /* 0x001ca000010e7983 */ /* 0x001ea80000300a00 */
[----:B------:R-:W2:Y:S04]  /*1f6b0*/  LDL.LU.64 R12, [R1+0x1c98] ;  /* 0x001c9800010c7983 */ /* 0x000ea80000300a00 */
[----:B------:R0:W-:Y:S04]  /*1f6c0*/  STL.64 [R1+0x1c38], R18 ;  /* 0x001c381201007387 */ /* 0x0001e80000100a00 */
[----:B------:R-:W3:Y:S04]  /*1f6d0*/  LDL.LU R16, [R1+0x2c0] ;  /* 0x0002c00001107983 */ /* 0x000ee80000300800 */
[----:B------:R-:W3:Y:S04]  /*1f6e0*/  LDL.LU R17, [R1+0x2c4] ;  /* 0x0002c40001117983 */ /* 0x000ee80000300800 */
[----:B0-----:R-:W3:Y:S04]  /*1f6f0*/  LDL.LU R18, [R1+0x2c8] ;  /* 0x0002c80001127983 */ /* 0x001ee80000300800 */
[----:B------:R-:W3:Y:S01]  /*1f700*/  LDL.LU R19, [R1+0x2cc] ;  /* 0x0002cc0001137983 */ /* 0x000ee20000300800 */
[C---:B--2---:R-:W-:Y:S03]  /*1f710*/  HMMA.16816.F32.BF16 R24, R20.reuse, R26, R12 ;  /* 0x0000001a1418723c */ /* 0x044fe6000004180c */
[----:B------:R-:W2:Y:S04]  /*1f720*/  LDL.LU.64 R14, [R1+0x1c90] ;  /* 0x001c9000010e7983 */ /* 0x000ea80000300a00 */
[----:B------:R-:W2:Y:S01]  /*1f730*/  LDL.LU.64 R12, [R1+0x1c88] ;  /* 0x001c8800010c7983 */ /* 0x000ea20000300a00 */
[C---:B---3--:R-:W-:Y:S11]  /*1f740*/  HMMA.16816.F32.BF16 R16, R20.reuse, R10, R16 ;  /* 0x0000000a1410723c */ /* 0x048ff60000041810 */
[----:B------:R-:W-:Y:S04]  /*1f750*/  STL.64 [R1+0x4d0], R24 ;  /* 0x0004d01801007387 */ /* 0x000fe80000100a00 */
[----:B------:R0:W-:Y:S04]  /*1f760*/  STL.64 [R1+0x4d8], R26 ;  /* 0x0004d81a01007387 */ /* 0x0001e80000100a00 */
[----:B0-----:R-:W3:Y:S04]  /*1f770*/  LDL.LU.64 R26, [R1+0x1c80] ;  /* 0x001c8000011a7983 */ /* 0x001ee80000300a00 */
[----:B------:R-:W3:Y:S01]  /*1f780*/  LDL.LU.64 R24, [R1+0x1c78] ;  /* 0x001c780001187983 */ /* 0x000ee20000300a00 */
[----:B--2---:R-:W-:Y:S03]  /*1f790*/  HMMA.16816.F32.BF16 R8, R20, R6, R12 ;  /* 0x000000061408723c */ /* 0x004fe6000004180c */
[----:B------:R-:W2:Y:S04]  /*1f7a0*/  LDL.LU R20, [R1+0x130] ;  /* 0x0001300001147983 */ /* 0x000ea80000300800 */
[----:B------:R0:W-:Y:S04]  /*1f7b0*/  STL.64 [R1+0x560], R16 ;  /* 0x0005601001007387 */ /* 0x0001e80000100a00 */
[----:B------:R1:W-:Y:S08]  /*1f7c0*/  STL.64 [R1+0x568], R18 ;  /* 0x0005681201007387 */ /* 0x0003f00000100a00 */
[----:B------:R-:W-:Y:S04]  /*1f7d0*/  STL.64 [R1+0x550], R8 ;  /* 0x0005500801007387 */ /* 0x000fe80000100a00 */
[----:B------:R4:W-:Y:S04]  /*1f7e0*/  STL.64 [R1+0x558], R10 ;  /* 0x0005580a01007387 */ /* 0x0009e80000100a00 */
[----:B------:R-:W2:Y:S04]  /*1f7f0*/  LDL.LU R21, [R1+0x134] ;  /* 0x0001340001157983 */ /* 0x000ea80000300800 */
[----:B------:R-:W2:Y:S04]  /*1f800*/  LDL.LU R22, [R1+0x138] ;  /* 0x0001380001167983 */ /* 0x000ea80000300800 */
[----:B------:R-:W2:Y:S04]  /*1f810*/  LDL.LU R23, [R1+0x13c] ;  /* 0x00013c0001177983 */ /* 0x000ea80000300800 */
[----:B0-----:R-:W2:Y:S04]  /*1f820*/  LDL.LU R16, [R1+0x150] ;  /* 0x0001500001107983 */ /* 0x001ea80000300800 */
[----:B------:R-:W2:Y:S04]  /*1f830*/  LDL.LU R17, [R1+0x154] ;  /* 0x0001540001117983 */ /* 0x000ea80000300800 */
[----:B-1----:R-:W2:Y:S04]  /*1f840*/  LDL.LU R18, [R1+0x158] ;  /* 0x0001580001127983 */ /* 0x002ea80000300800 */
[----:B------:R-:W2:Y:S01]  /*1f850*/  LDL.LU R19, [R1+0x15c] ;  /* 0x00015c0001137983 */ /* 0x000ea20000300800 */
[----:B----4-:R-:W-:-:S02]  /*1f860*/  IMAD.MOV.U32 R10, RZ, RZ, R5 ;  /* 0x000000ffff0a7224 */ /* 0x010fc400078e0005 */
[----:B------:R-:W-:Y:S01]  /*1f870*/  IMAD.MOV.U32 R11, RZ, RZ, R4 ;  /* 0x000000ffff0b7224 */ /* 0x000fe200078e0004 */
[----:B--2---:R-:W-:Y:S04]  /*1f880*/  STL.64 [R1+0x1c58], R18 ;  /* 0x001c581201007387 */ /* 0x004fe80000100a00 */
[----:B------:R0:W-:Y:S04]  /*1f890*/  STL.64 [R1+0x1c50], R16 ;  /* 0x001c501001007387 */ /* 0x0001e80000100a00 */
[----:B------:R-:W-:Y:S04]  /*1f8a0*/  STL.64 [R1+0x1c60], R10 ;  /* 0x001c600a01007387 */ /* 0x000fe80000100a00 */
[----:B0-----:R-:W2:Y:S04]  /*1f8b0*/  LDL.LU R16, [R1+0x160] ;  /* 0x0001600001107983 */ /* 0x001ea80000300800 */
[----:B------:R-:W2:Y:S04]  /*1f8c0*/  LDL.LU R17, [R1+0x164] ;  /* 0x0001640001117983 */ /* 0x000ea80000300800 */
[----:B------:R-:W4:Y:S04]  /*1f8d0*/  LDL.LU R18, [R1+0x168] ;  /* 0x0001680001127983 */ /* 0x000f280000300800 */
[----:B------:R-:W4:Y:S04]  /*1f8e0*/  LDL.LU R19, [R1+0x16c] ;  /* 0x00016c0001137983 */ /* 0x000f280000300800 */
[----:B----4-:R-:W-:Y:S04]  /*1f8f0*/  STL.64 [R1+0x1c70], R18 ;  /* 0x001c701201007387 */ /* 0x010fe80000100a00 */
[----:B--2---:R0:W-:Y:S04]  /*1f900*/  STL.64 [R1+0x1c68], R16 ;  /* 0x001c681001007387 */ /* 0x0041e80000100a00 */
[----:B0-----:R-:W3:Y:S04]  /*1f910*/  LDL.LU R16, [R1+0x180] ;  /* 0x0001800001107983 */ /* 0x001ee80000300800 */
[----:B------:R-:W3:Y:S04]  /*1f920*/  LDL.LU R17, [R1+0x184] ;  /* 0x0001840001117983 */ /* 0x000ee80000300800 */
[----:B------:R-:W3:Y:S04]  /*1f930*/  LDL.LU R18, [R1+0x188] ;  /* 0x0001880001127983 */ /* 0x000ee80000300800 */
[----:B------:R-:W3:Y:S04]  /*1f940*/  LDL.LU R19, [R1+0x18c] ;  /* 0x00018c0001137983 */ /* 0x000ee80000300800 */
[----:B------:R-:W-:Y:S04]  /*1f950*/  STL.64 [R1+0x1c30], R22 ;  /* 0x001c301601007387 */ /* 0x000fe80000100a00 */
[----:B------:R0:W-:Y:S04]  /*1f960*/  STL.64 [R1+0x1c28], R20 ;  /* 0x001c281401007387 */ /* 0x0001e80000100a00 */
[----:B0-----:R-:W2:Y:S04]  /*1f970*/  LDL.LU R20, [R1+0x140] ;  /* 0x0001400001147983 */ /* 0x001ea80000300800 */
[----:B------:R-:W2:Y:S04]  /*1f980*/  LDL.LU R21, [R1+0x144] ;  /* 0x0001440001157983 */ /* 0x000ea80000300800 */
[----:B------:R-:W2:Y:S04]  /*1f990*/  LDL.LU R22, [R1+0x148] ;  /* 0x0001480001167983 */ /* 0x000ea80000300800 */
[----:B------:R-:W2:Y:S04]  /*1f9a0*/  LDL.LU R23, [R1+0x14c] ;  /* 0x00014c0001177983 */ /* 0x000ea80000300800 */
[----:B------:R0:W-:Y:S04]  /*1f9b0*/  STL.64 [R1+0x1c10], R6 ;  /* 0x001c100601007387 */ /* 0x0001e80000100a00 */
[----:B------:R-:W4:Y:S04]  /*1f9c0*/  LDL.LU R4, [R1+0x170] ;  /* 0x0001700001047983 */ /* 0x000f280000300800 */
[----:B------:R-:W4:Y:S04]  /*1f9d0*/  LDL.LU R5, [R1+0x174] ;  /* 0x0001740001057983 */ /* 0x000f280000300800 */
[----:B0-----:R-:W4:Y:S04]  /*1f9e0*/  LDL.LU R6, [R1+0x178] ;  /* 0x0001780001067983 */ /* 0x001f280000300800 */
[----:B------:R-:W4:Y:S04]  /*1f9f0*/  LDL.LU R7, [R1+0x17c] ;  /* 0x00017c0001077983 */ /* 0x000f280000300800 */
[----:B------:R-:W2:Y:S04]  /*1fa00*/  LDL.LU R12, [R1+0xe0] ;  /* 0x0000e000010c7983 */ /* 0x000ea80000300800 */
[----:B------:R-:W2:Y:S04]  /*1fa10*/  LDL.LU R13, [R1+0xe4] ;  /* 0x0000e400010d7983 */ /* 0x000ea80000300800 */
[----:B------:R-:W2:Y:S04]  /*1fa20*/  LDL.LU R14, [R1+0xe8] ;  /* 0x0000e800010e7983 */ /* 0x000ea80000300800 */
[----:B------:R-:W2:Y:S01]  /*1fa30*/  LDL.LU R15, [R1+0xec] ;  /* 0x0000ec00010f7983 */ /* 0x000ea20000300800 */
[----:B------:R-:W-:-:S02]  /*1fa40*/  IMAD.MOV.U32 R10, RZ, RZ, R3 ;  /* 0x000000ffff0a7224 */ /* 0x000fc400078e0003 */
[----:B------:R-:W-:Y:S01]  /*1fa50*/  IMAD.MOV.U32 R11, RZ, RZ, R2 ;  /* 0x000000ffff0b7224 */ /* 0x000fe200078e0002 */
[----:B--2---:R0:W-:Y:S04]  /*1fa60*/  STL.64 [R1+0x1bc8], R14 ;  /* 0x001bc80e01007387 */ /* 0x0041e80000100a00 */
[----:B------:R-:W-:Y:S04]  /*1fa70*/  STL.64 [R1+0x1bc0], R12 ;  /* 0x001bc00c01007387 */ /* 0x000fe80000100a00 */
[----:B0-----:R-:W4:Y:S01]  /*1fa80*/  LDL.64 R14, [R1+0x18] ;  /* 0x00001800010e7983 */ /* 0x001f220000100a00 */
[----:B---3--:R-:W-:Y:S03]  /*1fa90*/  HMMA.16816.F32.BF16 R8, R24, R10, R16 ;  /* 0x0000000a1808723c */ /* 0x008fe60000041810 */
[----:B------:R-:W2:Y:S04]  /*1faa0*/  LDL.LU.64 R18, [R1+0x1c70] ;  /* 0x001c700001127983 */ /* 0x000ea80000300a00 */
[----:B------:R-:W2:-:S12]  /*1fab0*/  LDL.LU.64 R16, [R1+0x1c68] ;  /* 0x001c680001107983 */ /* 0x000e980000300a00 */
[----:B------:R-:W-:Y:S04]  /*1fac0*/  STL.64 [R1+0x5a0], R8 ;  /* 0x0005a00801007387 */ /* 0x000fe80000100a00 */
[----:B------:R0:W-:Y:S04]  /*1fad0*/  STL.64 [R1+0x5a8], R10 ;  /* 0x0005a80a01007387 */ /* 0x0001e80000100a00 */
[----:B0-----:R-:W2:Y:S01]  /*1fae0*/  LDL.LU.64 R10, [R1+0x1c60] ;  /* 0x001c6000010a7983 */ /* 0x001ea20000300a00 */
[----:B----4-:R-:W-:-:S15]  /*1faf0*/  HMMA.16816.F32.BF16 R4, R24, R14, R4 ;  /* 0x0000000e1804723c */ /* 0x010fde0000041804 */
[----:B------:R-:W-:-:S04]  /*1fb00*/  NOP ;  /* 0x0000000000007918 */ /* 0x000fc80000000000 */
[----:B------:R-:W-:Y:S04]  /*1fb10*/  STL.64 [R1+0x590], R4 ;  /* 0x0005900401007387 */ /* 0x000fe80000100a00 */
[----:B------:R0:W-:Y:S04]  /*1fb20*/  STL.64 [R1+0x598], R6 ;  /* 0x0005980601007387 */ /* 0x0001e80000100a00 */
[----:B0-----:R-:W3:Y:S04]  /*1fb30*/  LDL.64 R6, [R1+0x78] ;  /* 0x0000780001067983 */ /* 0x001ee80000100a00 */
[----:B------:R0:W-:Y:S04]  /*1fb40*/  STL.64 [R1+0x1bd8], R14 ;  /* 0x001bd80e01007387 */ /* 0x0001e80000100a00 */
[----:B------:R-:W4:Y:S04]  /*1fb50*/  LDL.LU R12, [R1+0x100] ;  /* 0x00010000010c7983 */ /* 0x000f280000300800 */
[----:B------:R-:W4:Y:S04]  /*1fb60*/  LDL.LU R13, [R1+0x104] ;  /* 0x00010400010d7983 */ /* 0x000f280000300800 */
[----:B0-----:R-:W3:Y:S04]  /*1fb70*/  LDL.LU R14, [R1+0x108] ;  /* 0x00010800010e7983 */ /* 0x001ee80000300800 */
[----:B------:R-:W3:Y:S01]  /*1fb80*/  LDL.LU R15, [R1+0x10c] ;  /* 0x00010c00010f7983 */ /* 0x000ee20000300800 */
[C---:B--2---:R-:W-:Y:S03]  /*1fb90*/  HMMA.16816.F32.BF16 R8, R24.reuse, R10, R16 ;  /* 0x0000000a1808723c */ /* 0x044fe60000041810 */
[----:B---3--:R-:W-:Y:S04]  /*1fba0*/  STL.64 [R1+0x1c08], R14 ;  /* 0x001c080e01007387 */ /* 0x008fe80000100a00 */
[----:B----4-:R0:W-:Y:S04]  /*1fbb0*/  STL.64 [R1+0x1c00], R12 ;  /* 0x001c000c01007387 */ /* 0x0101e80000100a00 */
[----:B0-----:R-:W2:Y:S04]  /*1fbc0*/  LDL.LU R12, [R1+0xb0] ;  /* 0x0000b000010c7983 */ /* 0x001ea80000300800 */
[----:B------:R-:W2:Y:S04]  /*1fbd0*/  LDL.LU R13, [R1+0xb4] ;  /* 0x0000b400010d7983 */ /* 0x000ea80000300800 */
[----:B------:R-:W3:Y:S04]  /*1fbe0*/  LDL.LU R14, [R1+0xb8] ;  /* 0x0000b800010e7983 */ /* 0x000ee80000300800 */
[----:B------:R-:W3:Y:S04]  /*1fbf0*/  LDL.LU R15, [R1+0xbc] ;  /* 0x0000bc00010f7983 */ /* 0x000ee80000300800 */
[----:B---3--:R-:W-:Y:S04]  /*1fc00*/  STL.64 [R1+0x1c20], R14 ;  /* 0x001c200e01007387 */ /* 0x008fe80000100a00 */
[----:B--2---:R0:W-:Y:S04]  /*1fc10*/  STL.64 [R1+0x1c18], R12 ;  /* 0x001c180c01007387 */ /* 0x0041e80000100a00 */
[----:B0-----:R-:W2:Y:S04]  /*1fc20*/  LDL.LU R12, [R1+0x120] ;  /* 0x00012000010c7983 */ /* 0x001ea80000300800 */
[----:B------:R-:W2:Y:S04]  /*1fc30*/  LDL.LU R13, [R1+0x124] ;  /* 0x00012400010d7983 */ /* 0x000ea80000300800 */
[----:B------:R-:W2:Y:S04]  /*1fc40*/  LDL.LU R14, [R1+0x128] ;  /* 0x00012800010e7983 */ /* 0x000ea80000300800 */
[----:B------:R-:W2:Y:S04]  /*1fc50*/  LDL.LU R15, [R1+0x12c] ;  /* 0x00012c00010f7983 */ /* 0x000ea80000300800 */
[----:B------:R-:W3:Y:S04]  /*1fc60*/  LDL.LU.64 R18, [R1+0x1c58] ;  /* 0x001c580001127983 */ /* 0x000ee80000300a00 */
[----:B------:R-:W3:Y:S04]  /*1fc70*/  LDL.LU.64 R16, [R1+0x1c50] ;  /* 0x001c500001107983 */ /* 0x000ee80000300a00 */
[----:B------:R-:W-:Y:S04]  /*1fc80*/  STL.64 [R1+0x580], R8 ;  /* 0x0005800801007387 */ /* 0x000fe80000100a00 */
[----:B------:R0:W-:Y:S04]  /*1fc90*/  STL.64 [R1+0x588], R10 ;  /* 0x0005880a01007387 */ /* 0x0001e80000100a00 */
[----:B0-----:R-:W3:Y:S04]  /*1fca0*/  LDL.LU.64 R10, [R1+0x1c48] ;  /* 0x001c4800010a7983 */ /* 0x001ee80000300a00 */
[----:B------:R-:W4:Y:S01]  /*1fcb0*/  LDL.LU R8, [R1+0x1c40] ;  /* 0x001c400001087983 */ /* 0x000f220000300800 */
[----:B---3--:R-:W-:-:S15]  /*1fcc0*/  HMMA.16816.F32.BF16 R16, R24, R10, R16 ;  /* 0x0000000a1810723c */ /* 0x008fde0000041810 */
[----:B------:R-:W-:-:S04]  /*1fcd0*/  NOP ;  /* 0x0000000000007918 */ /* 0x000fc80000000000 */
[----:B------:R-:W-:Y:S04]  /*1fce0*/  STL.64 [R1+0x570], R16 ;  /* 0x0005701001007387 */ /* 0x000fe80000100a00 */
[----:B------:R0:W-:Y:S04]  /*1fcf0*/  STL.64 [R1+0x578], R18 ;  /* 0x0005781201007387 */ /* 0x0001e80000100a00 */
[----:B0-----:R-:W3:Y:S02]  /*1fd00*/  LDL.LU.64 R18, [R1+0x1c38] ;  /* 0x001c380001127983 */ /* 0x001ee40000300a00 */
[----:B---3--:R-:W-:-:S15]  /*1fd10*/  HMMA.16816.F32.BF16 R20, R24, R18, R20 ;  /* 0x000000121814723c */ /* 0x008fde0000041814 */
[----:B------:R-:W-:-:S04]  /*1fd20*/  NOP ;  /* 0x0000000000007918 */ /* 0x000fc80000000000 */
[----:B------:R-:W-:Y:S04]  /*1fd30*/  STL.64 [R1+0x180], R20 ;  /* 0x0001801401007387 */ /* 0x000fe80000100a00 */
[----:B------:R0:W-:Y:S04]  /*1fd40*/  STL.64 [R1+0x188], R22 ;  /* 0x0001881601007387 */ /* 0x0001e80000100a00 */
[----:B0-----:R-:W3:Y:S04]  /*1fd50*/  LDL.LU.64 R22, [R1+0x1c30] ;  /* 0x001c300001167983 */ /* 0x001ee80000300a00 */
[----:B------:R-:W3:Y:S04]  /*1fd60*/  LDL.LU.64 R20, [R1+0x1c28] ;  /* 0x001c280001147983 */ /* 0x000ee80000300a00 */
[----:B------:R0:W-:Y:S04]  /*1fd70*/  STL.64 [R1+0x1bb0], R18 ;  /* 0x001bb01201007387 */ /* 0x0001e80000100a00 */
[----:B0-----:R-:W3:Y:S02]  /*1fd80*/  LDL.64 R18, [R1+0x38] ;  /* 0x0000380001127983 */ /* 0x001ee40000100a00 */
[----:B---3--:R-:W-:-:S15]  /*1fd90*/  HMMA.16816.F32.BF16 R20, R24, R18, R20 ;  /* 0x000000121814723c */ /* 0x008fde0000041814 */
[----:B------:R-:W-:-:S04]  /*1fda0*/  NOP ;  /* 0x0000000000007918 */ /* 0x000fc80000000000 */
[----:B------:R0:W-:Y:S04]  /*1fdb0*/  STL.64 [R1+0x170], R20 ;  /* 0x0001701401007387 */ /* 0x0001e80000100a00 */
[----:B------:R1:W-:Y:S01]  /*1fdc0*/  STL.64 [R1+0x178], R22 ;  /* 0x0001781601007387 */ /* 0x0003e20000100a00 */
[----:B0-----:R-:W-:Y:S02]  /*1fdd0*/  IMAD.MOV.U32 R21, RZ, RZ, R18 ;  /* 0x000000ffff157224 */ /* 0x001fe400078e0012 */
[----:B------:R-:W-:-:S05]  /*1fde0*/  IMAD.MOV.U32 R20, RZ, RZ, R19 ;  /* 0x000000ffff147224 */ /* 0x000fca00078e0013 */
[----:B------:R0:W-:Y:S04]  /*1fdf0*/  STL.64 [R1+0x1bb8], R20 ;  /* 0x001bb81401007387 */ /* 0x0001e80000100a00 */
[----:B-1----:R-:W3:Y:S01]  /*1fe00*/  LDL.64 R22, [R1+0x8] ;  /* 0x0000080001167983 */ /* 0x002ee20000100a00 */
[----:B--2---:R-:W-:Y:S03]  /*1fe10*/  HMMA.16816.F32.BF16 R12, R24, R6, R12 ;  /* 0x00000006180c723c */ /* 0x004fe6000004180c */
[----:B---3--:R1:W-:Y:S04]  /*1fe20*/  STL.64 [R1+0x1bd0], R22 ;  /* 0x001bd01601007387 */ /* 0x0083e80000100a00 */
[----:B0-----:R-:W2:Y:S04]  /*1fe30*/  LDL.LU R20, [R1+0xf0] ;  /* 0x0000f00001147983 */ /* 0x001ea80000300800 */
[----:B------:R-:W2:Y:S04]  /*1fe40*/  LDL.LU R21, [R1+0xf4] ;  /* 0x0000f40001157983 */ /* 0x000ea80000300800 */
[----:B-1----:R-:W3:Y:S04]  /*1fe50*/  LDL.LU R22, [R1+0xf8] ;  /* 0x0000f80001167983 */ /* 0x002ee80000300800 */
[----:B------:R-:W3:Y:S01]  /*1fe60*/  LDL.LU R23, [R1+0xfc] ;  /* 0x0000fc0001177983 */ /* 0x000ee20000300800 */
[----:B------:R-:W-:-:S02]  /*1fe70*/  IMAD.MOV.U32 R0, RZ, RZ, R6 ;  /* 0x000000ffff007224 */ /* 0x000fc400078e0006 */
[----:B------:R-:W-:Y:S01]  /*1fe80*/  IMAD.MOV.U32 R28, RZ, RZ, R7 ;  /* 0x000000ffff1c7224 */ /* 0x000fe200078e0007 */
[----:B---3--:R0:W-:Y:S04]  /*1fe90*/  STL.64 [R1+0x1be8], R22 ;  /* 0x001be81601007387 */ /* 0x0081e80000100a00 */
[----:B--2---:R-:W-:Y:S04]  /*1fea0*/  STL.64 [R1+0x1be0], R20 ;  /* 0x001be01401007387 */ /* 0x004fe80000100a00 */
[----:B0-----:R-:W2:Y:S04]  /*1feb0*/  LDL.64 R22, [R1+0x28] ;  /* 0x0000280001167983 */ /* 0x001ea80000100a00 */
[----:B------:R-:W3:Y:S04]  /*1fec0*/  LDL.LU R16, [R1+0xd0] ;  /* 0x0000d00001107983 */ /* 0x000ee80000300800 */
[----:B------:R-:W3:Y:S04]  /*1fed0*/  LDL.LU R17, [R1+0xd4] ;  /* 0x0000d40001117983 */ /* 0x000ee80000300800 */
[----:B------:R-:W3:Y:S04]  /*1fee0*/  LDL.LU R18, [R1+0xd8] ;  /* 0x0000d80001127983 */ /* 0x000ee80000300800 */
[----:B------:R-:W-:Y:S04]  /*1fef0*/  STL.64 [R1+0x160], R12 ;  /* 0x0001600c01007387 */ /* 0x000fe80000100a00 */
[----:B------:R0:W-:Y:S04]  /*1ff00*/  STL.64 [R1+0x168], R14 ;  /* 0x0001680e01007387 */ /* 0x0001e80000100a00 */
[----:B0-----:R-:W2:Y:S04]  /*1ff10*/  LDL.LU.64 R14, [R1+0x1c20] ;  /* 0x001c2000010e7983 */ /* 0x001ea80000300a00 */
[----:B------:R-:W2:Y:S04]  /*1ff20*/  LDL.LU.64 R12, [R1+0x1c18] ;  /* 0x001c1800010c7983 */ /* 0x000ea80000300a00 */
[----:B------:R-:W2:Y:S04]  /*1ff30*/  LDL.LU.64 R6, [R1+0x1c10] ;  /* 0x001c100001067983 */ /* 0x000ea80000300a00 */
[----:B------:R-:W-:Y:S01]  /*1ff40*/  STL [R1+0x1b9c], R0 ;  /* 0x001b9c0001007387 */ /* 0x000fe20000100800 */
[----:B--2---:R-:W-:Y:S03]  /*1ff50*/  HMMA.16816.F32.BF16 R24, R24, R6, R12 ;  /* 0x000000061818723c */ /* 0x004fe6000004180c */
[----:B------:R-:W2:Y:S04]  /*1ff60*/  LDL.LU.64 R14, [R1+0x1c08] ;  /* 0x001c0800010e7983 */ /* 0x000ea80000300a00 */
[----:B------:R-:W2:Y:S01]  /*1ff70*/  LDL.LU.64 R12, [R1+0x1c00] ;  /* 0x001c0000010c7983 */ /* 0x000ea20000300a00 */
[----:B------:R-:W-:-:S02]  /*1ff80*/  IMAD.MOV.U32 R9, RZ, RZ, R6 ;  /* 0x000000ffff097224 */ /* 0x000fc400078e0006 */
[----:B------:R-:W-:-:S09]  /*1ff90*/  IMAD.MOV.U32 R2, RZ, RZ, R7 ;  /* 0x000000ffff027224 */ /* 0x000fd200078e0007 */
[----:B------:R0:W-:Y:S04]  /*1ffa0*/  STL.64 [R1+0x120], R24 ;  /* 0x0001201801007387 */ /* 0x0001e80000100a00 */
[----:B------:R-:W-:Y:S04]  /*1ffb0*/  STL.64 [R1+0x128], R26 ;  /* 0x0001281a01007387 */ /* 0x000fe80000100a00 */
[----:B------:R-:W2:Y:S04]  /*1ffc0*/  LDL.LU.64 R6, [R1+0x1bf8] ;  /* 0x001bf80001067983 */ /* 0x000ea80000300a00 */
[----:B------:R-:W2:Y:S01]  /*1ffd0*/  LDL.LU.64 R4, [R1+0x1bf0] ;  /* 0x001bf00001047983 */ /* 0x000ea20000300a00 */
[----:B------:R-:W-:-:S02]  /*1ffe0*/  IMAD.MOV.U32 R3, RZ, RZ, R23 ;  /* 0x000000ffff037224 */ /* 0x000fc400078e0017 */
[----:B------:R-:W-:Y:S02]  /*1fff0*/  IMAD.MOV.U32 R19, RZ, RZ, R29 ;  /* 0x000000ffff137224 */ /* 0x000fe400078e001d */
[----:B0-----:R-:W-:Y:S01]  /*20000*/  IMAD.MOV.U32 R24, RZ, RZ, R22 ;  /* 0x000000ffff187224 */ /* 0x001fe200078e0016 */
[----:B--2---:R-:W-:Y:S01]  /*20010*/  HMMA.16816.F32.BF16 R12, R4, R22, R12 ;  /* 0x00000016040c723c */ /* 0x004fe2000004180c */
[----:B------:R-:W2:Y:S04]  /*20020*/  LDL.LU.64 R22, [R1+0x1be8] ;  /* 0x001be80001167983 */ /* 0x000ea80000300a00 */
[----:B------:R-:W2:-:S14]  /*20030*/  LDL.LU.64 R20, [R1+0x1be0] ;  /* 0x001be00001147983 */ /* 0x000e9c0000300a00 */
[----:B------:R-:W-:Y:S04]  /*20040*/  STL.64 [R1+0x140], R12 ;  /* 0x0001400c01007387 */ /* 0x000fe80000100a00 */
[----:B------:R0:W-:Y:S01]  /*20050*/  STL [R1+0x148], R14 ;  /* 0x0001480e01007387 */ /* 0x0001e20000100800 */
[----:B------:R-:W-:-:S03]  /*20060*/  IMAD.MOV.U32 R29, RZ, RZ, R15 ;  /* 0x000000ffff1d7224 */ /* 0x000fc600078e000f */
[----:B0-----:R-:W2:Y:S04]  /*20070*/  LDL.LU.64 R14, [R1+0x1bd8] ;  /* 0x001bd800010e7983 */ /* 0x001ea80000300a00 */
[----:B------:R-:W-:Y:S01]  /*20080*/  STL [R1+0x1830], R29 ;  /* 0x0018301d01007387 */ /* 0x000fe20000100800 */
[----:B--2---:R-:W-:Y:S01]  /*20090*/  HMMA.16816.F32.BF16 R20, R4, R14, R20 ;  /* 0x0000000e0414723c */ /* 0x004fe20000041814 */
[----:B------:R-:W-:Y:S02]  /*200a0*/  IMAD.MOV.U32 R26, RZ, RZ, R14 ;  /* 0x000000ffff1a7224 */ /* 0x000fe400078e000e */
[----:B------:R-:W-:-:S15]  /*200b0*/  IMAD.MOV.U32 R25, RZ, RZ, R15 ;  /* 0x000000ffff197224 */ /* 0x000fde00078e000f */
[----:B------:R-:W-:Y:S01]  /*200c0*/  NOP ;  /* 0x0000000000007918 */ /* 0x000fe20000000000 */
[----:B------:R-:W-:Y:S04]  /*200d0*/  STL.64 [R1+0x130], R20 ;  /* 0x0001301401007387 */ /* 0x000fe80000100a00 */
[----:B------:R0:W-:Y:S04]  /*200e0*/  STL.64 [R1+0x138], R22 ;  /* 0x0001381601007387 */ /* 0x0001e80000100a00 */
[----:B0-----:R-:W2:Y:S04]  /*200f0*/  LDL.LU.64 R22, [R1+0x1bd0] ;  /* 0x001bd00001167983 */ /* 0x001ea80000300a00 */
[----:B------:R-:W2:Y:S04]  /*20100*/  LDL.LU.64 R14, [R1+0x1bc8] ;  /* 0x001bc800010e7983 */ /* 0x000ea80000300a00 */
[----:B------:R-:W2:Y:S01]  /*20110*/  LDL.LU.64 R12, [R1+0x1bc0] ;  /* 0x001bc000010c7983 */ /* 0x000ea20000300a00 */
[C---:B---3--:R-:W-:Y:S03]  /*20120*/  HMMA.16816.F32.BF16 R16, R4.reuse, R10, R16 ;  /* 0x0000000a0410723c */ /* 0x048fe60000041810 */
[----:B------:R-:W3:Y:S05]  /*20130*/  LDL.LU.64 R20, [R1+0x1bb8] ;  /* 0x001bb80001147983 */ /* 0x000eea0000300a00 */
[----:B--2---:R-:W-:Y:S01]  /*20140*/  HMMA.16816.F32.BF16 R12, R4, R22, R12 ;  /* 0x00000016040c723c */ /* 0x004fe2000004180c */
[----:B------:R-:W-:-:S15]  /*20150*/  IMAD.MOV.U32 R27, RZ, RZ, R23 ;  /* 0x000000ffff1b7224 */ /* 0x000fde00078e0017 */
[----:B------:R-:W-:-:S03]  /*20160*/  NOP ;  /* 0x0000000000007918 */ /* 0x000fc60000000000 */
[----:B------:R-:W-:Y:S04]  /*20170*/  STL.64 [R1+0x540], R12 ;  /* 0x0005400c01007387 */ /* 0x000fe80000100a00 */
[----:B------:R-:W-:Y:S04]  /*20180*/  STL [R1+0x548], R14 ;  /* 0x0005480e01007387 */ /* 0x000fe80000100800 */
[----:B------:R-:W-:Y:S01]  /*20190*/  STL.64 [R1+0x1ba8], R26 ;  /* 0x001ba81a01007387 */ /* 0x000fe20000100a00 */
[----:B------:R-:W-:-:S03]  /*201a0*/  IMAD.MOV.U32 R29, RZ, RZ, R15 ;  /* 0x000000ffff1d7224 */ /* 0x000fc600078e000f */
[----:B------:R0:W-:Y:S04]  /*201b0*/  STL.64 [R1+0x1ba0], R24 ;  /* 0x001ba01801007387 */ /* 0x0001e80000100a00 */
[----:B0-----:R-:W2:Y:S04]  /*201c0*/  LDL.LU R24, [R1+0x200] ;  /* 0x0002000001187983 */ /* 0x001ea80000300800 */
[----:B------:R-:W2:Y:S04]  /*201d0*/  LDL.LU R25, [R1+0x204] ;  /* 0x0002040001197983 */ /* 0x000ea80000300800 */
[----:B------:R-:W2:Y:S04]  /*201e0*/  LDL.LU R26, [R1+0x208] ;  /* 0x00020800011a7983 */ /* 0x000ea80000300800 */
[----:B------:R-:W2:Y:S04]  /*201f0*/  LDL.LU R27, [R1+0x20c] ;  /* 0x00020c00011b7983 */ /* 0x000ea80000300800 */
[----:B------:R-:W-:Y:S04]  /*20200*/  STL [R1+0x1840], R29 ;  /* 0x0018401d01007387 */ /* 0x000fe80000100800 */
[----:B------:R-:W-:Y:S04]  /*20210*/  STL.64 [R1+0x530], R16 ;  /* 0x0005301001007387 */ /* 0x000fe80000100a00 */
[----:B------:R0:W-:Y:S04]  /*20220*/  STL.64 [R1+0x538], R18 ;  /* 0x0005381201007387 */ /* 0x0001e80000100a00 */
[----:B0-----:R-:W2:Y:S01]  /*20230*/  LDL.LU.64 R18, [R1+0x1bb0] ;  /* 0x001bb00001127983 */ /* 0x001ea20000300a00 */
[----:B------:R-:W0:Y:S01]  /*20240*/  S2R R14, SR_TID.X ;  /* 0x00000000000e7919 */ /* 0x000e220000002100 */
[----:B------:R-:W1:Y:S01]  /*20250*/  S2R R17, SR_TID.X ;  /* 0x0000000000117919 */ /* 0x000e620000002100 */
[C---:B0-----:R-:W-:Y:S01]  /*20260*/  LOP3.LUT R15, R14.reuse, 0x7, RZ, 0xc0, !PT ;  /* 0x000000070e0f7812 */ /* 0x041fe200078ec0ff */
[----:B------:R-:W-:-:S04]  /*20270*/  IMAD.SHL.U32 R13, R14, 0x2, RZ ;  /* 0x000000020e0d7824 */ /* 0x000fc800078e00ff */
[----:B------:R-:W-:Y:S02]  /*20280*/  IMAD R15, R15, 0x110, RZ ;  /* 0x000001100f0f7824 */ /* 0x000fe400078e02ff */
[----:B------:R-:W-:-:S03]  /*20290*/  IMAD.SHL.U32 R14, R14, 0x80, RZ ;  /* 0x000000800e0e7824 */ /* 0x000fc600078e00ff */
[----:B------:R-:W-:-:S04]  /*202a0*/  LOP3.LUT R15, R15, 0x10, R13, 0x78, !PT ;  /* 0x000000100f0f7812 */ /* 0x000fc800078e780d */
[----:B------:R-:W-:-:S04]  /*202b0*/  LOP3.LUT R15, R15, 0x800, R14, 0xf8, !PT ;  /* 0x000008000f0f7812 */ /* 0x000fc800078ef80e */
[----:B------:R-:W-:-:S06]  /*202c0*/  LOP3.LUT R15, R15, 0x20, RZ, 0x3c, !PT ;  /* 0x000000200f0f7812 */ /* 0x000fcc00078e3cff */
[----:B------:R-:W0:Y:S01]  /*202d0*/  LDSM.16.MT88.4 R12, [R15+UR5+0x1080] ;  /* 0x001080050f0c783b */ /* 0x000e220008004200 */
[C---:B-1----:R-:W-:Y:S01]  /*202e0*/  LOP3.LUT R16, R17.reuse, 0x7, RZ, 0xc0, !PT ;  /* 0x0000000711107812 */ /* 0x042fe200078ec0ff */
[----:B------:R-:W-:-:S04]  /*202f0*/  IMAD.SHL.U32 R23, R17, 0x2, RZ ;  /* 0x0000000211177824 */ /* 0x000fc800078e00ff */
[----:B------:R-:W-:Y:S02]  /*20300*/  IMAD R16, R16, 0x110, RZ ;  /* 0x0000011010107824 */ /* 0x000fe400078e02ff */
[----:B------:R-:W-:-:S03]  /*20310*/  IMAD.SHL.U32 R17, R17, 0x80, RZ ;  /* 0x0000008011117824 */ /* 0x000fc600078e00ff */
[----:B------:R-:W-:-:S04]  /*20320*/  LOP3.LUT R23, R16, 0x10, R23, 0x78, !PT ;  /* 0x0000001010177812 */ /* 0x000fc800078e7817 */
[----:B------:R-:W-:Y:S01]  /*20330*/  LOP3.LUT R23, R23, 0x800, R17, 0xf8, !PT ;  /* 0x0000080017177812 */ /* 0x000fe200078ef811 */
[----:B------:R-:W-:Y:S04]  /*20340*/  STL.64 [R1+0x1b30], R10 ;  /* 0x001b300a01007387 */ /* 0x000fe80000100a00 */
[----:B----4-:R-:W-:Y:S01]  /*20350*/  STL [R1+0x1b28], R8 ;  /* 0x001b280801007387 */ /* 0x010fe20000100800 */
[----:B------:R-:W-:-:S03]  /*20360*/  LOP3.LUT R23, R23, 0x40, RZ, 0x3c, !PT ;  /* 0x0000004017177812 */ /* 0x000fc600078e3cff */
[----:B0-----:R-:W-:Y:S04]  /*20370*/  STL.64 [R1+0x1b80], R14 ;  /* 0x001b800e01007387 */ /* 0x001fe80000100a00 */
[----:B------:R-:W-:Y:S01]  /*20380*/  STL.64 [R1+0x1b78], R12 ;  /* 0x001b780c01007387 */ /* 0x000fe20000100a00 */
[----:B--2---:R-:W-:Y:S03]  /*20390*/  HMMA.16816.F32.BF16 R16, R4, R18, R24 ;  /* 0x000000120410723c */ /* 0x004fe60000041818 */
[----:B------:R-:W2:Y:S04]  /*203a0*/  LDL.LU.64 R26, [R1+0x1ba8] ;  /* 0x001ba800011a7983 */ /* 0x000ea80000300a00 */
[----:B------:R-:W4:-:S12]  /*203b0*/  LDL.LU.64 R24, [R1+0x1ba0] ;  /* 0x001ba00001187983 */ /* 0x000f180000300a00 */
[----:B------:R-:W-:Y:S04]  /*203c0*/  STL.64 [R1+0x520], R16 ;  /* 0x0005201001007387 */ /* 0x000fe80000100a00 */
[----:B------:R-:W-:Y:S01]  /*203d0*/  STL [R1+0x528], R18 ;  /* 0x0005281201007387 */ /* 0x000fe20000100800 */
[----:B------:R-:W-:-:S03]  /*203e0*/  IMAD.MOV.U32 R29, RZ, RZ, R19 ;  /* 0x000000ffff1d7224 */ /* 0x000fc600078e0013 */
[----:B------:R-:W0:Y:S04]  /*203f0*/  LDSM.16.MT88.4 R16, [R23+UR5+0x1000] ;  /* 0x001000051710783b */ /* 0x000e280008004200 */
[----:B------:R-:W-:Y:S04]  /*20400*/  STL [R1+0x18bc], R29 ;  /* 0x0018bc1d01007387 */ /* 0x000fe80000100800 */
[----:B0-----:R-:W-:Y:S04]  /*20410*/  STL.64 [R1+0x1b00], R18 ;  /* 0x001b001201007387 */ /* 0x001fe80000100a00 */
[----:B------:R0:W-:Y:S04]  /*20420*/  STL.64 [R1+0x1af8], R16 ;  /* 0x001af81001007387 */ /* 0x0001e80000100a00 */
[----:B0-----:R-:W2:Y:S04]  /*20430*/  LDL.LU R16, [R1+0x2b0] ;  /* 0x0002b00001107983 */ /* 0x001ea80000300800 */
[----:B------:R-:W2:Y:S04]  /*20440*/  LDL.LU R17, [R1+0x2b4] ;  /* 0x0002b40001117983 */ /* 0x000ea80000300800 */
[----:B------:R-:W2:Y:S04]  /*20450*/  LDL.LU R18, [R1+0x2b8] ;  /* 0x0002b80001127983 */ /* 0x000ea80000300800 */
[----:B------:R-:W2:Y:S01]  /*20460*/  LDL.LU R19, [R1+0x2bc] ;  /* 0x0002bc0001137983 */ /* 0x000ea20000300800 */
[----:B---3--:R-:W-:-:S02]  /*20470*/  IMAD.MOV.U32 R14, RZ, RZ, R21 ;  /* 0x000000ffff0e7224 */ /* 0x008fc400078e0015 */
[----:B------:R-:W-:Y:S02]  /*20480*/  IMAD.MOV.U32 R15, RZ, RZ, R20 ;  /* 0x000000ffff0f7224 */ /* 0x000fe400078e0014 */
[----:B------:R-:W-:Y:S02]  /*20490*/  IMAD.MOV.U32 R0, RZ, RZ, R22 ;  /* 0x000000ffff007224 */ /* 0x000fe400078e0016 */
[----:B------:R-:W0:Y:S02]  /*204a0*/  LDSM.16.MT88.4 R20, [R23+UR5+0x1080] ;  /* 0x001080051714783b */ /* 0x000e240008004200 */
[----:B------:R-:W-:Y:S01]  /*204b0*/  IMAD.MOV.U32 R10, RZ, RZ, R0 ;  /* 0x000000ffff0a7224 */ /* 0x000fe200078e0000 */
[----:B--2---:R-:W-:-:S15]  /*204c0*/  HMMA.16816.F32.BF16 R12, R4, R14, R16 ;  /* 0x0000000e040c723c */ /* 0x004fde0000041810 */
[----:B------:R-:W-:-:S04]  /*204d0*/  NOP ;  /* 0x0000000000007918 */ /* 0x000fc80000000000 */
[----:B------:R-:W-:Y:S04]  /*204e0*/  STL.64 [R1+0x510], R12 ;  /* 0x0005100c01007387 */ /* 0x000fe80000100a00 */
[----:B------:R-:W-:Y:S04]  /*204f0*/  STL.64 [R1+0x518], R14 ;  /* 0x0005180e01007387 */ /* 0x000fe80000100a00 */
[----:B------:R-:W2:Y:S01]  /*20500*/  LDL.LU R0, [R1+0x1b9c] ;  /* 0x001b9c0001007983 */ /* 0x000ea20000300800 */
[----:B------:R-:W-:-:S05]  /*20510*/  IMAD.MOV.U32 R11, RZ, RZ, R27 ;  /* 0x000000ffff0b7224 */ /* 0x000fca00078e001b */
[----:B------:R1:W-:Y:S04]  /*20520*/  STL.64 [R1+0x1b48], R10 ;  /* 0x001b480a01007387 */ /* 0x0003e80000100a00 */
[----:B------:R-:W3:Y:S04]  /*20530*/  LDL.LU R16, [R1+0x400] ;  /* 0x0004000001107983 */ /* 0x000ee80000300800 */
[----:B------:R-:W3:Y:S04]  /*20540*/  LDL.LU R17, [R1+0x404] ;  /* 0x0004040001117983 */ /* 0x000ee80000300800 */
[----:B------:R-:W3:Y:S04]  /*20550*/  LDL.LU R18, [R1+0x408] ;  /* 0x0004080001127983 */ /* 0x000ee80000300800 */
[----:B------:R-:W3:Y:S01]  /*20560*/  LDL.LU R19, [R1+0x40c] ;  /* 0x00040c0001137983 */ /* 0x000ee20000300800 */
[----:B-1----:R-:W-:-:S02]  /*20570*/  IMAD.MOV.U32 R10, RZ, RZ, R26 ;  /* 0x000000ffff0a7224 */ /* 0x002fc400078e001a */
[----:B--2---:R-:W-:Y:S02]  /*20580*/  IMAD.MOV.U32 R26, RZ, RZ, R0 ;  /* 0x000000ffff1a7224 */ /* 0x004fe400078e0000 */
[----:B------:R-:W2:Y:S04]  /*20590*/  LDL.LU R0, [R1+0x1b98] ;  /* 0x001b980001007983 */ /* 0x000ea80000300800 */
[----:B------:R-:W2:Y:S04]  /*205a0*/  LDL.LU R12, [R1+0x3c0] ;  /* 0x0003c000010c7983 */ /* 0x000ea80000300800 */
[----:B------:R-:W2:Y:S04]  /*205b0*/  LDL.LU R13, [R1+0x3c4] ;  /* 0x0003c400010d7983 */ /* 0x000ea80000300800 */
[----:B------:R-:W2:Y:S04]  /*205c0*/  LDL.LU R14, [R1+0x3c8] ;  /* 0x0003c800010e7983 */ /* 0x000ea80000300800 */
[----:B------:R-:W2:Y:S01]  /*205d0*/  LDL.LU R15, [R1+0x3cc] ;  /* 0x0003cc00010f7983 */ /* 0x000ea20000300800 */
[----:B----4-:R-:W-:-:S03]  /*205e0*/  IMAD.MOV.U32 R11, RZ, RZ, R25 ;  /* 0x000000ffff0b7224 */ /* 0x010fc600078e0019 */
[----:B--2---:R-:W-:Y:S04]  /*205f0*/  STL.64 [R1+0x1b90], R14 ;  /* 0x001b900e01007387 */ /* 0x004fe80000100a00 */
[----:B------:R1:W-:Y:S04]  /*20600*/  STL.64 [R1+0x1b88], R12 ;  /* 0x001b880c01007387 */ /* 0x0003e80000100a00 */
[----:B-1----:R-:W2:Y:S04]  /*20610*/  LDL.LU R12, [R1+0x3d0] ;  /* 0x0003d000010c7983 */ /* 0x002ea80000300800 */
[----:B------:R-:W2:Y:S04]  /*20620*/  LDL.LU R13, [R1+0x3d4] ;  /* 0x0003d400010d7983 */ /* 0x000ea80000300800 */
[----:B------:R-:W2:Y:S04]  /*20630*/  LDL.LU R14, [R1+0x3d8] ;  /* 0x0003d800010e7983 */ /* 0x000ea80000300800 */
[----:B------:R-:W2:Y:S04]  /*20640*/  LDL.LU R15, [R1+0x3dc] ;  /* 0x0003dc00010f7983 */ /* 0x000ea80000300800 */
[----:B------:R-:W-:Y:S04]  /*20650*/  STL.64 [R1+0x1b60], R10 ;  /* 0x001b600a01007387 */ /* 0x000fe80000100a00 */
[----:B---3--:R-:W-:Y:S04]  /*20660*/  STL.64 [R1+0x1b40], R18 ;  /* 0x001b401201007387 */ /* 0x008fe80000100a00 */
[----:B------:R1:W-:Y:S04]  /*20670*/  STL.64 [R1+0x1b38], R16 ;  /* 0x001b381001007387 */ /* 0x0003e80000100a00 */
[----:B-1----:R-:W3:Y:S04]  /*20680*/  LDL.LU R16, [R1+0x420] ;  /* 0x0004200001107983 */ /* 0x002ee80000300800 */
[----:B------:R-:W3:Y:S04]  /*20690*/  LDL.LU R17, [R1+0x424] ;  /* 0x0004240001117983 */ /* 0x000ee80000300800 */
[----:B------:R-:W4:Y:S04]  /*206a0*/  LDL.LU R18, [R1+0x428] ;  /* 0x0004280001127983 */ /* 0x000f280000300800 */
[----:B------:R-:W4:Y:S01]  /*206b0*/  LDL.LU R19, [R1+0x42c] ;  /* 0x00042c0001137983 */ /* 0x000f220000300800 */
[----:B------:R-:W-:-:S02]  /*206c0*/  IMAD.MOV.U32 R27, RZ, RZ, R28 ;  /* 0x000000ffff1b7224 */ /* 0x000fc400078e001c */
[----:B------:R-:W1:Y:S01]  /*206d0*/  S2R R28, SR_TID.X ;  /* 0x00000000001c7919 */ /* 0x000e620000002100 */
[----:B----4-:R-:W-:Y:S04]  /*206e0*/  STL.64 [R1+0x1b58], R18 ;  /* 0x001b581201007387 */ /* 0x010fe80000100a00 */
[----:B---3--:R3:W-:Y:S04]  /*206f0*/  STL.64 [R1+0x1b50], R16 ;  /* 0x001b501001007387 */ /* 0x0087e80000100a00 */
[----:B---3--:R-:W3:Y:S04]  /*20700*/  LDL.LU R16, [R1+0x430] ;  /* 0x0004300001107983 */ /* 0x008ee80000300800 */
[----:B------:R-:W3:Y:S04]  /*20710*/  LDL.LU R17, [R1+0x434] ;  /* 0x0004340001117983 */ /* 0x000ee80000300800 */
[----:B------:R-:W4:Y:S04]  /*20720*/  LDL.LU R18, [R1+0x438] ;  /* 0x0004380001127983 */ /* 0x000f280000300800 */
[----:B------:R-:W4:Y:S01]  /*20730*/  LDL.LU R19, [R1+0x43c] ;  /* 0x00043c0001137983 */ /* 0x000f220000300800 */
[----:B------:R-:W-:Y:S01]  /*20740*/  IMAD.MOV.U32 R11, RZ, RZ, R3 ;  /* 0x000000ffff0b7224 */ /* 0x000fe200078e0003 */
[C---:B-1----:R-:W-:Y:S01]  /*20750*/  LOP3.LUT R3, R28.reuse, 0x7, RZ, 0xc0, !PT ;  /* 0x000000071c037812 */ /* 0x042fe200078ec0ff */
[----:B------:R-:W-:-:S04]  /*20760*/  IMAD.SHL.U32 R25, R28, 0x2, RZ ;  /* 0x000000021c197824 */ /* 0x000fc800078e00ff */
[----:B------:R-:W-:Y:S02]  /*20770*/  IMAD R3, R3, 0x110, RZ ;  /* 0x0000011003037824 */ /* 0x000fe400078e02ff */
[----:B------:R-:W-:-:S03]  /*20780*/  IMAD.MOV.U32 R10, RZ, RZ, R24 ;  /* 0x000000ffff0a7224 */ /* 0x000fc600078e0018 */
[----:B------:R-:W-:Y:S02]  /*20790*/  LOP3.LUT R3, R3, 0x10, R25, 0x78, !PT ;  /* 0x0000001003037812 */ /* 0x000fe400078e7819 */
[----:B--2---:R-:W-:Y:S01]  /*207a0*/  HMMA.16816.F32.BF16 R24, R4, R26, R12 ;  /* 0x0000001a0418723c */ /* 0x004fe2000004180c */
[----:B------:R-:W-:-:S05]  /*207b0*/  IMAD.SHL.U32 R28, R28, 0x80, RZ ;  /* 0x000000801c1c7824 */ /* 0x000fca00078e00ff */
[----:B------:R-:W-:-:S04]  /*207c0*/  LOP3.LUT R3, R3, 0x800, R28, 0xf8, !PT ;  /* 0x0000080003037812 */ /* 0x000fc800078ef81c */
[----:B------:R-:W-:Y:S01]  /*207d0*/  LOP3.LUT R3, R3, 0x60, RZ, 0x3c, !PT ;  /* 0x0000006003037812 */ /* 0x000fe200078e3cff */
[----:B----4-:R-:W-:Y:S04]  /*207e0*/  STL.64 [R1+0x1b70], R18 ;  /* 0x001b701201007387 */ /* 0x010fe80000100a00 */
[----:B---3--:R1:W-:Y:S04]  /*207f0*/  STL.64 [R1+0x1b68], R16 ;  /* 0x001b681001007387 */ /* 0x0083e80000100a00 */
[----:B-1----:R-:W2:Y:S04]  /*20800*/  LDL.LU R16, [R1+0x440] ;  /* 0x0004400001107983 */ /* 0x002ea80000300800 */
[----:B------:R-:W2:Y:S04]  /*20810*/  LDL.LU R17, [R1+0x444] ;  /* 0x0004440001117983 */ /* 0x000ea80000300800 */
[----:B------:R-:W2:Y:S04]  /*20820*/  LDL.LU R18, [R1+0x448] ;  /* 0x0004480001127983 */ /* 0x000ea80000300800 */
[----:B------:R-:W2:Y:S04]  /*20830*/  LDL.LU R19, [R1+0x44c] ;  /* 0x00044c0001137983 */ /* 0x000ea80000300800 */
[----:B0-----:R0:W-:Y:S04]  /*20840*/  STL.64 [R1+0x1a80], R22 ;  /* 0x001a801601007387 */ /* 0x0011e80000100a00 */
[----:B------:R-:W-:Y:S04]  /*20850*/  STL.64 [R1+0x1a78], R20 ;  /* 0x001a781401007387 */ /* 0x000fe80000100a00 */
[----:B0-----:R-:W3:Y:S04]  /*20860*/  LDL.LU.64 R22, [R1+0x38] ;  /* 0x0000380001167983 */ /* 0x001ee80000300a00 */
[----:B------:R-:W4:Y:S04]  /*20870*/  LDL.LU.64 R14, [R1+0x1b90] ;  /* 0x001b9000010e7983 */ /* 0x000f280000300a00 */
[----:B------:R-:W4:Y:S04]  /*20880*/  LDL.LU.64 R12, [R1+0x1b88] ;  /* 0x001b8800010c7983 */ /* 0x000f280000300a00 */
[----:B------:R-:W-:Y:S04]  /*20890*/  STL.64 [R1+0x500], R24 ;  /* 0x0005001801007387 */ /* 0x000fe80000100a00 */
[----:B------:R-:W-:Y:S04]  /*208a0*/  STL.64 [R1+0x508], R26 ;  /* 0x0005081a01007387 */ /* 0x000fe80000100a00 */
[----:B------:R-:W0:Y:S04]  /*208b0*/  LDSM.16.MT88.4 R24, [R3+UR5+0x1000] ;  /* 0x001000050318783b */ /* 0x000e280008004200 */
[----:B0-----:R0:W-:Y:S04]  /*208c0*/  STL.64 [R1+0x19e0], R26 ;  /* 0x0019e01a01007387 */ /* 0x0011e80000100a00 */
[----:B------:R4:W-:Y:S01]  /*208d0*/  STL.64 [R1+0x19d8], R24 ;  /* 0x0019d81801007387 */ /* 0x0009e20000100a00 */
[----:B0-----:R-:W-:-:S02]  /*208e0*/  IMAD.MOV.U32 R26, RZ, RZ, R9 ;  /* 0x000000ffff1a7224 */ /* 0x001fc400078e0009 */
[----:B------:R-:W-:-:S07]  /*208f0*/  IMAD.MOV.U32 R27, RZ, RZ, R2 ;  /* 0x000000ffff1b7224 */ /* 0x000fce00078e0002 */
[----:B----4-:R-:W-:Y:S01]  /*20900*/  HMMA.16816.F32.BF16 R24, R4, R26, R12 ;  /* 0x0000001a0418723c */ /* 0x010fe2000004180c */
[----:B------:R-:W2:Y:S04]  /*20910*/  LDL.LU.64 R14, [R1+0x1b80] ;  /* 0x001b8000010e7983 */ /* 0x000ea80000300a00 */
[----:B------:R-:W2:Y:S04]  /*20920*/  LDL.LU.64 R12, [R1+0x1b78] ;  /* 0x001b7800010c7983 */ /* 0x000ea80000300a00 */
[----:B------:R-:W0:Y:S10]  /*20930*/  LDSM.16.MT88.4 R4, [R3+UR5+0x1080] ;  /* 0x001080050304783b */ /* 0x000e340008004200 */
[----:B------:R1:W-:Y:S04]  /*20940*/  STL.64 [R1+0x4c0], R24 ;  /* 0x0004c01801007387 */ /* 0x0003e80000100a00 */
[----:B------:R4:W-:Y:S04]  /*20950*/  STL.64 [R1+0x4c8], R26 ;  /* 0x0004c81a01007387 */ /* 0x0009e80000100a00 */
[----:B-1----:R-:W2:Y:S04]  /*20960*/  LDL.LU R24, [R1+0x350] ;  /* 0x0003500001187983 */ /* 0x002ea80000300800 */
[----:B------:R-:W2:Y:S04]  /*20970*/  LDL.LU R25, [R1+0x354] ;  /* 0x0003540001197983 */ /* 0x000ea80000300800 */
[----:B----4-:R-:W4:Y:S04]  /*20980*/  LDL.LU R26, [R1+0x358] ;  /* 0x00035800011a7983 */ /* 0x010f280000300800 */
[----:B------:R-:W4:Y:S04]  /*20990*/  LDL.LU R27, [R1+0x35c] ;  /* 0x00035c00011b7983 */ /* 0x000f280000300800 */
[----:B----4-:R1:W-:Y:S04]  /*209a0*/  STL.64 [R1+0x1a90], R26 ;  /* 0x001a901a01007387 */ /* 0x0103e80000100a00 */
[----:B--2---:R-:W-:Y:S04]  /*209b0*/  STL.64 [R1+0x1a88], R24 ;  /* 0x001a881801007387 */ /* 0x004fe80000100a00 */
[----:B-1----:R-:W2:Y:S04]  /*209c0*/  LDL.64 R26, [R1+0x48] ;  /* 0x00004800011a7983 */ /* 0x002ea80000100a00 */
[----:B0-----:R0:W-:Y:S04]  /*209d0*/  STL.64 [R1+0x1970], R6 ;  /* 0x0019700601007387 */ /* 0x0011e80000100a00 */
[----:B------:R1:W-:Y:S04]  /*209e0*/  STL.64 [R1+0x1968], R4 ;  /* 0x0019680401007387 */ /* 0x0003e80000100a00 */
[----:B0-----:R-:W4:Y:S01]  /*209f0*/  LDL.LU.64 R6, [R1+0x88] ;  /* 0x0000880001067983 */ /* 0x001f220000300a00 */
[C---:B------:R-:W-:Y:S03]  /*20a00*/  HMMA.16816.F32.BF16 R8, R12.reuse, R10, R16 ;  /* 0x0000000a0c08723c */ /* 0x040fe60000041810 */
[----:B----4-:R0:W-:Y:S04]  /*20a10*/  STL.64 [R1+0x1b08], R6 ;  /* 0x001b080601007387 */ /* 0x0101e80000100a00 */
[----:B-1----:R-:W4:Y:S04]  /*20a20*/  LDL.LU R4, [R1+0x410] ;  /* 0x0004100001047983 */ /* 0x002f280000300800 */
[----:B------:R-:W4:Y:S04]  /*20a30*/  LDL.LU R5, [R1+0x414] ;  /* 0x0004140001057983 */ /* 0x000f280000300800 */
[----:B0-----:R-:W4:Y:S04]  /*20a40*/  LDL.LU R6, [R1+0x418] ;  /* 0x0004180001067983 */ /* 0x001f280000300800 */
[----:B------:R-:W4:Y:S04]  /*20a50*/  LDL.LU R7, [R1+0x41c] ;  /* 0x00041c0001077983 */ /* 0x000f280000300800 */
[----:B------:R-:W2:Y:S04]  /*20a60*/  LDL.LU.64 R18, [R1+0x1b70] ;  /* 0x001b700001127983 */ /* 0x000ea80000300a00 */
[----:B------:R-:W2:Y:S04]  /*20a70*/  LDL.LU.64 R16, [R1+0x1b68] ;  /* 0x001b680001107983 */ /* 0x000ea80000300a00 */
[----:B------:R-:W-:Y:S04]  /*20a80*/  STL.64 [R1+0x470], R8 ;  /* 0x0004700801007387 */ /* 0x000fe80000100a00 */
[----:B------:R0:W-:Y:S04]  /*20a90*/  STL.64 [R1+0x478], R10 ;  /* 0x0004780a01007387 */ /* 0x0001e80000100a00 */
[----:B0-----:R-:W2:Y:S02]  /*20aa0*/  LDL.LU.64 R10, [R1+0x1b60] ;  /* 0x001b6000010a7983 */ /* 0x001ea40000300a00 */
[----:B--2---:R-:W-:Y:S02]  /*20ab0*/  HMMA.16816.F32.BF16 R8, R12, R10, R16 ;  /* 0x0000000a0c08723c */ /* 0x004fe40000041810 */
[----:B------:R-:W2:Y:S04]  /*20ac0*/  LDL.LU.64 R18, [R1+0x1b58] ;  /* 0x001b580001127983 */ /* 0x000ea80000300a00 */
[----:B------:R-:W2:-:S13]  /*20ad0*/  LDL.LU.64 R16, [R1+0x1b50] ;  /* 0x001b500001107983 */ /* 0x000e9a0000300a00 */
        /* <DEDUP_REMOVED lines=8> */
[----:B0-----:R-:W4:Y:S04]  /*20b60*/  LDL.LU.64 R10, [R1+0x1b30] ;  /* 0x001b3000010a7983 */ /* 0x001f280000300a00 */
[----:B------:R-:W2:Y:S01]  /*20b70*/  LDL.LU R8, [R1+0x1b28] ;  /* 0x001b280001087983 */ /* 0x000ea20000300800 */
[----:B----4-:R-:W-:Y:S03]  /*20b80*/  HMMA.16816.F32.BF16 R4, R12, R10, R4 ;  /* 0x0000000a0c04723c */ /* 0x010fe60000041804 */
[----:B------:R0:W-:Y:S04]  /*20b90*/  STL.64 [R1+0x1ab0], R10 ;  /* 0x001ab00a01007387 */ /* 0x0001e80000100a00 */
[----:B--2---:R-:W-:-:S12]  /*20ba0*/  STL [R1+0x1aa8], R8 ;  /* 0x001aa80801007387 */ /* 0x004fd80000100800 */
[----:B------:R-:W-:Y:S04]  /*20bb0*/  STL.64 [R1+0x430], R4 ;  /* 0x0004300401007387 */ /* 0x000fe80000100a00 */
[----:B------:R-:W-:Y:S04]  /*20bc0*/  STL.64 [R1+0x438], R6 ;  /* 0x0004380601007387 */ /* 0x000fe80000100a00 */
[----:B0-----:R-:W2:Y:S04]  /*20bd0*/  LDL.64 R10, [R1+0x8] ;  /* 0x00000800010a7983 */ /* 0x001ea80000100a00 */
[----:B--2---:R0:W-:Y:S04]  /*20be0*/  STL.64 [R1+0x1ac8], R10 ;  /* 0x001ac80a01007387 */ /* 0x0041e80000100a00 */
[----:B0-----:R-:W2:Y:S01]  /*20bf0*/  LDL.64 R10, [R1+0x18] ;  /* 0x00001800010a7983 */ /* 0x001ea20000100a00 */
[C---:B------:R-:W-:Y:S03]  /*20c00*/  HMMA.16816.F32.BF16 R4, R12.reuse, R26, R16 ;  /* 0x0000001a0c04723c */ /* 0x040fe60000041810 */
[----:B--2---:R0:W-:Y:S04]  /*20c10*/  STL.64 [R1+0x1ae0], R10 ;  /* 0x001ae00a01007387 */ /* 0x0041e80000100a00 */
[----:B0-----:R-:W2:Y:S04]  /*20c20*/  LDL.64 R10, [R1+0x28] ;  /* 0x00002800010a7983 */ /* 0x001ea80000100a00 */
[----:B--2---:R0:W-:Y:S04]  /*20c30*/  STL.64 [R1+0x1b10], R10 ;  /* 0x001b100a01007387 */ /* 0x0041e80000100a00 */
[----:B------:R-:W2:Y:S04]  /*20c40*/  LDL.LU R8, [R1+0x3e0] ;  /* 0x0003e00001087983 */ /* 0x000ea80000300800 */
[----:B------:R-:W-:Y:S04]  /*20c50*/  STL.64 [R1+0x420], R4 ;  /* 0x0004200401007387 */ /* 0x000fe80000100a00 */
[----:B------:R-:W-:Y:S04]  /*20c60*/  STL.64 [R1+0x428], R6 ;  /* 0x0004280601007387 */ /* 0x000fe80000100a00 */
[----:B------:R-:W2:Y:S04]  /*20c70*/  LDL.LU R9, [R1+0x3e4] ;  /* 0x0003e40001097983 */ /* 0x000ea80000300800 */
[----:B0-----:R-:W4:Y:S04]  /*20c80*/  LDL.LU R10, [R1+0x3e8] ;  /* 0x0003e800010a7983 */ /* 0x001f280000300800 */
[----:B------:R-:W4:Y:S04]  /*20c90*/  LDL.LU R11, [R1+0x3ec] ;  /* 0x0003ec00010b7983 */ /* 0x000f280000300800 */
[----:B----4-:R-:W-:Y:S04]  /*20ca0*/  STL.64 [R1+0x1b20], R10 ;  /* 0x001b200a01007387 */ /* 0x010fe80000100a00 */
[----:B--2---:R0:W-:Y:S04]  /*20cb0*/  STL.64 [R1+0x1b18], R8 ;  /* 0x001b180801007387 */ /* 0x0041e80000100a00 */
[----:B0-----:R-:W3:Y:S04]  /*20cc0*/  LDL.LU R8, [R1+0x3f0] ;  /* 0x0003f00001087983 */ /* 0x001ee80000300800 */
[----:B------:R-:W3:Y:S04]  /*20cd0*/  LDL.LU R9, [R1+0x3f4] ;  /* 0x0003f40001097983 */ /* 0x000ee80000300800 */
[----:B------:R-:W3:Y:S04]  /*20ce0*/  LDL.LU R10, [R1+0x3f8] ;  /* 0x0003f800010a7983 */ /* 0x000ee80000300800 */
[----:B------:R-:W3:Y:S04]  /*20cf0*/  LDL.LU R11, [R1+0x3fc] ;  /* 0x0003fc00010b7983 */ /* 0x000ee80000300800 */
[----:B------:R-:W2:Y:S04]  /*20d00*/  LDL.LU.64 R6, [R1+0x78] ;  /* 0x0000780001067983 */ /* 0x000ea80000300a00 */
[----:B------:R-:W4:Y:S04]  /*20d10*/  LDL.LU R16, [R1+0x340] ;  /* 0x0003400001107983 */ /* 0x000f280000300800 */
[----:B------:R-:W4:Y:S04]  /*20d20*/  LDL.LU R17, [R1+0x344] ;  /* 0x0003440001117983 */ /* 0x000f280000300800 */
[----:B------:R-:W4:Y:S04]  /*20d30*/  LDL.LU R18, [R1+0x348] ;  /* 0x0003480001127983 */ /* 0x000f280000300800 */
[----:B------:R-:W4:Y:S04]  /*20d40*/  LDL.LU R19, [R1+0x34c] ;  /* 0x00034c0001137983 */ /* 0x000f280000300800 */
[----:B------:R0:W-:Y:S04]  /*20d50*/  STL.64 [R1+0x1aa0], R26 ;  /* 0x001aa01a01007387 */ /* 0x0001e80000100a00 */
[----:B------:R-:W2:Y:S04]  /*20d60*/  LDL.LU R24, [R1+0x380] ;  /* 0x0003800001187983 */ /* 0x000ea80000300800 */
[----:B------:R-:W2:Y:S04]  /*20d70*/  LDL.LU R25, [R1+0x384] ;  /* 0x0003840001197983 */ /* 0x000ea80000300800 */
[----:B0-----:R-:W2:Y:S04]  /*20d80*/  LDL.LU R26, [R1+0x388] ;  /* 0x00038800011a7983 */ /* 0x001ea80000300800 */
[----:B------:R-:W2:Y:S04]  /*20d90*/  LDL.LU R27, [R1+0x38c] ;  /* 0x00038c00011b7983 */ /* 0x000ea80000300800 */
[----:B--2---:R-:W-:Y:S04]  /*20da0*/  STL.64 [R1+0x1ac0], R26 ;  /* 0x001ac01a01007387 */ /* 0x004fe80000100a00 */
[----:B------:R0:W-:Y:S04]  /*20db0*/  STL.64 [R1+0x1ab8], R24 ;  /* 0x001ab81801007387 */ /* 0x0001e80000100a00 */
[----:B0-----:R-:W2:Y:S04]  /*20dc0*/  LDL.LU R24, [R1+0x390] ;  /* 0x0003900001187983 */ /* 0x001ea80000300800 */
[----:B------:R-:W2:Y:S04]  /*20dd0*/  LDL.LU R25, [R1+0x394] ;  /* 0x0003940001197983 */ /* 0x000ea80000300800 */
[----:B------:R-:W2:Y:S04]  /*20de0*/  LDL.LU R26, [R1+0x398] ;  /* 0x00039800011a7983 */ /* 0x000ea80000300800 */
[----:B------:R-:W2:Y:S01]  /*20df0*/  LDL.LU R27, [R1+0x39c] ;  /* 0x00039c00011b7983 */ /* 0x000ea20000300800 */
[----:B---3--:R-:W-:Y:S03]  /*20e00*/  HMMA.16816.F32.BF16 R8, R12, R22, R8 ;  /* 0x000000160c08723c */ /* 0x008fe60000041808 */
[----:B--2---:R-:W-:Y:S04]  /*20e10*/  STL.64 [R1+0x1ad8], R26 ;  /* 0x001ad81a01007387 */ /* 0x004fe80000100a00 */
[----:B------:R0:W-:Y:S04]  /*20e20*/  STL.64 [R1+0x1ad0], R24 ;  /* 0x001ad01801007387 */ /* 0x0001e80000100a00 */
        /* <DEDUP_REMOVED lines=10> */
[----:B------:R-:W-:Y:S04]  /*20ed0*/  STL.64 [R1+0x410], R8 ;  /* 0x0004100801007387 */ /* 0x000fe80000100a00 */
[----:B------:R0:W-:Y:S04]  /*20ee0*/  STL.64 [R1+0x418], R10 ;  /* 0x0004180a01007387 */ /* 0x0001e80000100a00 */
[----:B0-----:R-:W3:Y:S04]  /*20ef0*/  LDL.LU.64 R10, [R1+0x1b20] ;  /* 0x001b2000010a7983 */ /* 0x001ee80000300a00 */
[----:B------:R-:W3:Y:S04]  /*20f00*/  LDL.LU.64 R8, [R1+0x1b18] ;  /* 0x001b180001087983 */ /* 0x000ee80000300a00 */
[----:B------:R0:W-:Y:S04]  /*20f10*/  STL.64 [R1+0x1a98], R22 ;  /* 0x001a981601007387 */ /* 0x0001e80000100a00 */
[----:B------:R-:W2:Y:S04]  /*20f20*/  LDL.LU R20, [R1+0x370] ;  /* 0x0003700001147983 */ /* 0x000ea80000300800 */
[----:B------:R-:W2:Y:S01]  /*20f30*/  LDL.LU R21, [R1+0x374] ;  /* 0x0003740001157983 */ /* 0x000ea20000300800 */
[----:B------:R-:W-:-:S02]  /*20f40*/  IMAD.MOV.U32 R3, RZ, RZ, R6 ;  /* 0x000000ffff037224 */ /* 0x000fc400078e0006 */
[----:B------:R-:W-:Y:S01]  /*20f50*/  IMAD.MOV.U32 R2, RZ, RZ, R7 ;  /* 0x000000ffff027224 */ /* 0x000fe200078e0007 */
[----:B0-----:R-:W2:Y:S04]  /*20f60*/  LDL.LU R22, [R1+0x378] ;  /* 0x0003780001167983 */ /* 0x001ea80000300800 */
[----:B------:R-:W2:Y:S01]  /*20f70*/  LDL.LU R23, [R1+0x37c] ;  /* 0x00037c0001177983 */ /* 0x000ea20000300800 */
[----:B---3--:R-:W-:-:S15]  /*20f80*/  HMMA.16816.F32.BF16 R8, R12, R6, R8 ;  /* 0x000000060c08723c */ /* 0x008fde0000041808 */
[----:B------:R-:W-:-:S04]  /*20f90*/  NOP ;  /* 0x0000000000007918 */ /* 0x000fc80000000000 */
[----:B------:R-:W-:Y:S04]  /*20fa0*/  STL.64 [R1+0x3d0], R8 ;  /* 0x0003d00801007387 */ /* 0x000fe80000100a00 */
[----:B------:R0:W-:Y:S04]  /*20fb0*/  STL.64 [R1+0x3d8], R10 ;  /* 0x0003d80a01007387 */ /* 0x0001e80000100a00 */
[----:B0-----:R-:W3:Y:S04]  /*20fc0*/  LDL.LU.64 R10, [R1+0x1b10] ;  /* 0x001b1000010a7983 */ /* 0x001ee80000300a00 */
[----:B------:R-:W4:Y:S02]  /*20fd0*/  LDL.LU.64 R6, [R1+0x1b08] ;  /* 0x001b080001067983 */ /* 0x000f240000300a00 */
[----:B----4-:R-:W-:Y:S02]  /*20fe0*/  HMMA.16816.F32.BF16 R12, R12, R6, R16 ;  /* 0x000000060c0c723c */ /* 0x010fe40000041810 */
[----:B------:R-:W2:Y:S04]  /*20ff0*/  LDL.LU.64 R18, [R1+0x1b00] ;  /* 0x001b000001127983 */ /* 0x000ea80000300a00 */
[----:B------:R-:W2:Y:S01]  /*21000*/  LDL.LU.64 R16, [R1+0x1af8] ;  /* 0x001af80001107983 */ /* 0x000ea20000300a00 */
[----:B---3--:R-:W-:-:S02]  /*21010*/  IMAD.MOV.U32 R5, RZ, RZ, R10 ;  /* 0x000000ffff057224 */ /* 0x008fc400078e000a */
        /* <DEDUP_REMOVED lines=28> */
[----:B------:R-:W3:Y:S01]  /*211e0*/  LDL.LU R8, [R1+0x1aa8] ;  /* 0x001aa80001087983 */ /* 0x000ee20000300800 */
[----:B--2---:R-:W-:-:S15]  /*211f0*/  HMMA.16816.F32.BF16 R24, R16, R10, R24 ;  /* 0x0000000a1018723c */ /* 0x004fde0000041818 */
[----:B------:R-:W-:-:S04]  /*21200*/  NOP ;  /* 0x0000000000007918 */ /* 0x000fc80000000000 */
[----:B------:R-:W-:Y:S04]  /*21210*/  STL.64 [R1+0x390], R24 ;  /* 0x0003901801007387 */ /* 0x000fe80000100a00 */
[----:B------:R0:W-:Y:S04]  /*21220*/  STL.64 [R1+0x398], R26 ;  /* 0x0003981a01007387 */ /* 0x0001e80000100a00 */
[----:B0-----:R-:W2:Y:S04]  /*21230*/  LDL.LU.64 R26, [R1+0x1aa0] ;  /* 0x001aa000011a7983 */ /* 0x001ea80000300a00 */
[----:B------:R-:W-:Y:S04]  /*21240*/  STL.64 [R1+0x1a28], R10 ;  /* 0x001a280a01007387 */ /* 0x000fe80000100a00 */
[----:B---3--:R0:W-:Y:S01]  /*21250*/  STL [R1+0x1a20], R8 ;  /* 0x001a200801007387 */ /* 0x0081e20000100800 */
[----:B------:R-:W-:-:S02]  /*21260*/  IMAD.MOV.U32 R14, RZ, RZ, R3 ;  /* 0x000000ffff0e7224 */ /* 0x000fc400078e0003 */
[----:B------:R-:W-:Y:S01]  /*21270*/  IMAD.MOV.U32 R15, RZ, RZ, R2 ;  /* 0x000000ffff0f7224 */ /* 0x000fe200078e0002 */
[----:B0-----:R-:W3:Y:S04]  /*21280*/  LDL.LU R8, [R1+0x360] ;  /* 0x0003600001087983 */ /* 0x001ee80000300800 */
[----:B------:R-:W3:Y:S04]  /*21290*/  LDL.LU R9, [R1+0x364] ;  /* 0x0003640001097983 */ /* 0x000ee80000300800 */
[----:B------:R-:W3:Y:S04]  /*212a0*/  LDL.LU R10, [R1+0x368] ;  /* 0x00036800010a7983 */ /* 0x000ee80000300800 */
[----:B------:R-:W3:Y:S01]  /*212b0*/  LDL.LU R11, [R1+0x36c] ;  /* 0x00036c00010b7983 */ /* 0x000ee20000300800 */
[----:B--2---:R-:W-:Y:S01]  /*212c0*/  HMMA.16816.F32.BF16 R20, R16, R26, R20 ;  /* 0x0000001a1014723c */ /* 0x004fe20000041814 */
[----:B------:R-:W-:-:S02]  /*212d0*/  IMAD.MOV.U32 R2, RZ, RZ, R26 ;  /* 0x000000ffff027224 */ /* 0x000fc400078e001a */
[----:B------:R-:W-:-:S15]  /*212e0*/  IMAD.MOV.U32 R3, RZ, RZ, R27 ;  /* 0x000000ffff037224 */ /* 0x000fde00078e001b */
[----:B------:R-:W-:Y:S01]  /*212f0*/  NOP ;  /* 0x0000000000007918 */ /* 0x000fe20000000000 */
[----:B------:R-:W-:Y:S04]  /*21300*/  STL.64 [R1+0x380], R20 ;  /* 0x0003801401007387 */ /* 0x000fe80000100a00 */
[----:B------:R0:W-:Y:S04]  /*21310*/  STL.64 [R1+0x388], R22 ;  /* 0x0003881601007387 */ /* 0x0001e80000100a00 */
[----:B0-----:R-:W3:Y:S04]  /*21320*/  LDL.LU.64 R22, [R1+0x1a98] ;  /* 0x001a980001167983 */ /* 0x001ee80000300a00 */
[----:B------:R-:W2:Y:S04]  /*21330*/  LDL.LU.64 R26, [R1+0x1a90] ;  /* 0x001a9000011a7983 */ /* 0x000ea80000300a00 */
[----:B------:R-:W2:Y:S01]  /*21340*/  LDL.LU.64 R24, [R1+0x1a88] ;  /* 0x001a880001187983 */ /* 0x000ea20000300a00 */
[C---:B---3--:R-:W-:Y:S08]  /*21350*/  HMMA.16816.F32.BF16 R8, R16.reuse, R22, R8 ;  /* 0x000000161008723c */ /* 0x048ff00000041808 */
[----:B--2---:R-:W-:Y:S11]  /*21360*/  HMMA.16816.F32.BF16 R24, R16, R14, R24 ;  /* 0x0000000e1018723c */ /* 0x004ff60000041818 */
[----:B------:R0:W-:Y:S04]  /*21370*/  STL.64 [R1+0x2d0], R8 ;  /* 0x0002d00801007387 */ /* 0x0001e80000100a00 */
[----:B------:R1:W-:Y:S01]  /*21380*/  STL.64 [R1+0x2d8], R10 ;  /* 0x0002d80a01007387 */ /* 0x0003e20000100a00 */
[----:B0-----:R-:W-:-:S02]  /*21390*/  IMAD.MOV.U32 R9, RZ, RZ, R22 ;  /* 0x000000ffff097224 */ /* 0x001fc400078e0016 */
[----:B------:R-:W-:Y:S02]  /*213a0*/  IMAD.MOV.U32 R8, RZ, RZ, R23 ;  /* 0x000000ffff087224 */ /* 0x000fe400078e0017 */
[----:B-1----:R-:W-:Y:S02]  /*213b0*/  IMAD.MOV.U32 R10, RZ, RZ, R13 ;  /* 0x000000ffff0a7224 */ /* 0x002fe400078e000d */
[----:B------:R-:W-:Y:S01]  /*213c0*/  IMAD.MOV.U32 R11, RZ, RZ, R12 ;  /* 0x000000ffff0b7224 */ /* 0x000fe200078e000c */
[----:B------:R-:W2:Y:S04]  /*213d0*/  LDL.LU.64 R22, [R1+0x1a80] ;  /* 0x001a800001167983 */ /* 0x000ea80000300a00 */
[----:B------:R-:W2:Y:S04]  /*213e0*/  LDL.LU.64 R20, [R1+0x1a78] ;  /* 0x001a780001147983 */ /* 0x000ea80000300a00 */
[----:B------:R-:W-:Y:S04]  /*213f0*/  STL.64 [R1+0x2c0], R24 ;  /* 0x0002c01801007387 */ /* 0x000fe80000100a00 */
[----:B------:R-:W-:Y:S04]  /*21400*/  STL.64 [R1+0x2c8], R26 ;  /* 0x0002c81a01007387 */ /* 0x000fe80000100a00 */
[----:B------:R-:W-:Y:S04]  /*21410*/  STL.64 [R1+0x1a40], R10 ;  /* 0x001a400a01007387 */ /* 0x000fe80000100a00 */
[----:B------:R0:W-:Y:S04]  /*21420*/  STL.64 [R1+0x19f0], R14 ;  /* 0x0019f00e01007387 */ /* 0x0001e80000100a00 */
[----:B------:R-:W3:Y:S04]  /*21430*/  LDL.LU R12, [R1+0x240] ;  /* 0x00024000010c7983 */ /* 0x000ee80000300800 */
[----:B------:R-:W3:Y:S04]  /*21440*/  LDL.LU R13, [R1+0x244] ;  /* 0x00024400010d7983 */ /* 0x000ee80000300800 */
        /* <DEDUP_REMOVED lines=8> */
[----:B----4-:R0:W-:Y:S04]  /*214d0*/  STL.64 [R1+0x1a00], R14 ;  /* 0x001a000e01007387 */ /* 0x0101e80000100a00 */
[----:B---3--:R1:W-:Y:S01]  /*214e0*/  STL.64 [R1+0x19f8], R12 ;  /* 0x0019f80c01007387 */ /* 0x0083e20000100a00 */
[----:B0-----:R-:W-:Y:S02]  /*214f0*/  IMAD.MOV.U32 R14, RZ, RZ, R2 ;  /* 0x000000ffff0e7224 */ /* 0x001fe400078e0002 */
[----:B------:R-:W-:Y:S01]  /*21500*/  IMAD.MOV.U32 R15, RZ, RZ, R3 ;  /* 0x000000ffff0f7224 */ /* 0x000fe200078e0003 */
[----:B------:R-:W3:Y:S04]  /*21510*/  LDL.LU R2, [R1+0x1a74] ;  /* 0x001a740001027983 */ /* 0x000ee80000300800 */
[----:B------:R-:W4:Y:S04]  /*21520*/  LDL.LU R3, [R1+0x1a70] ;  /* 0x001a700001037983 */ /* 0x000f280000300800 */
[----:B------:R-:W-:Y:S04]  /*21530*/  STL.64 [R1+0x1a58], R10 ;  /* 0x001a580a01007387 */ /* 0x000fe80000100a00 */
[----:B------:R0:W-:Y:S04]  /*21540*/  STL.64 [R1+0x1a18], R14 ;  /* 0x001a180e01007387 */ /* 0x0001e80000100a00 */
[----:B-1----:R-:W2:Y:S04]  /*21550*/  LDL.LU R12, [R1+0x260] ;  /* 0x00026000010c7983 */ /* 0x002ea80000300800 */
        /* <DEDUP_REMOVED lines=9> */
[----:B------:R-:W-:Y:S03]  /*215f0*/  HMMA.16816.F32.BF16 R16, R16, R6, R24 ;  /* 0x000000061010723c */ /* 0x000fe60000041818 */
[----:B--2---:R-:W-:Y:S04]  /*21600*/  STL.64 [R1+0x1a50], R14 ;  /* 0x001a500e01007387 */ /* 0x004fe80000100a00 */
[----:B------:R0:W-:Y:S04]  /*21610*/  STL.64 [R1+0x1a48], R12 ;  /* 0x001a480c01007387 */ /* 0x0001e80000100a00 */
[----:B0-----:R-:W2:Y:S04]  /*21620*/  LDL.LU R12, [R1+0x280] ;  /* 0x00028000010c7983 */ /* 0x001ea80000300800 */
[----:B------:R-:W2:Y:S04]  /*21630*/  LDL.LU R13, [R1+0x284] ;  /* 0x00028400010d7983 */ /* 0x000ea80000300800 */
[----:B------:R-:W2:Y:S04]  /*21640*/  LDL.LU R14, [R1+0x288] ;  /* 0x00028800010e7983 */ /* 0x000ea80000300800 */
[----:B------:R-:W2:Y:S01]  /*21650*/  LDL.LU R15, [R1+0x28c] ;  /* 0x00028c00010f7983 */ /* 0x000ea20000300800 */
[----:B------:R-:W-:-:S02]  /*21660*/  IMAD.MOV.U32 R11, RZ, RZ, R4 ;  /* 0x000000ffff0b7224 */ /* 0x000fc400078e0004 */
[----:B------:R-:W-:Y:S01]  /*21670*/  IMAD.MOV.U32 R10, RZ, RZ, R5 ;  /* 0x000000ffff0a7224 */ /* 0x000fe200078e0005 */
[----:B--2---:R-:W-:Y:S04]  /*21680*/  STL.64 [R1+0x1a68], R14 ;  /* 0x001a680e01007387 */ /* 0x004fe80000100a00 */
[----:B------:R0:W-:Y:S04]  /*21690*/  STL.64 [R1+0x1a60], R12 ;  /* 0x001a600c01007387 */ /* 0x0001e80000100a00 */
[----:B0-----:R-:W2:Y:S04]  /*216a0*/  LDL.LU R12, [R1+0x290] ;  /* 0x00029000010c7983 */ /* 0x001ea80000300800 */
[----:B------:R-:W2:Y:S04]  /*216b0*/  LDL.LU R13, [R1+0x294] ;  /* 0x00029400010d7983 */ /* 0x000ea80000300800 */
[----:B------:R-:W2:Y:S04]  /*216c0*/  LDL.LU R14, [R1+0x298] ;  /* 0x00029800010e7983 */ /* 0x000ea80000300800 */
[----:B------:R-:W2:Y:S04]  /*216d0*/  LDL.LU R15, [R1+0x29c] ;  /* 0x00029c00010f7983 */ /* 0x000ea80000300800 */
[----:B------:R0:W-:Y:S04]  /*216e0*/  STL.64 [R1+0x19e8], R6 ;  /* 0x0019e80601007387 */ /* 0x0001e80000100a00 */
[----:B------:R-:W3:Y:S04]  /*216f0*/  LDL.LU R4, [R1+0x230] ;  /* 0x0002300001047983 */ /* 0x000ee80000300800 */
[----:B------:R-:W-:Y:S04]  /*21700*/  STL.64 [R1+0x200], R16 ;  /* 0x0002001001007387 */ /* 0x000fe80000100a00 */
[----:B------:R1:W-:Y:S04]  /*21710*/  STL.64 [R1+0x208], R18 ;  /* 0x0002081201007387 */ /* 0x0003e80000100a00 */
[----:B------:R-:W3:Y:S04]  /*21720*/  LDL.LU R5, [R1+0x234] ;  /* 0x0002340001057983 */ /* 0x000ee80000300800 */
[----:B0-----:R-:W3:Y:S04]  /*21730*/  LDL.LU R6, [R1+0x238] ;  /* 0x0002380001067983 */ /* 0x001ee80000300800 */
[----:B------:R-:W3:Y:S01]  /*21740*/  LDL.LU R7, [R1+0x23c] ;  /* 0x00023c0001077983 */ /* 0x000ee20000300800 */
[----:B-1----:R-:W-:-:S02]  /*21750*/  IMAD.MOV.U32 R18, RZ, RZ, R9 ;  /* 0x000000ffff127224 */ /* 0x002fc400078e0009 */
[----:B------:R-:W-:Y:S02]  /*21760*/  IMAD.MOV.U32 R19, RZ, RZ, R8 ;  /* 0x000000ffff137224 */ /* 0x000fe400078e0008 */
[C---:B--2---:R-:W-:Y:S01]  /*21770*/  HMMA.16816.F32.BF16 R8, R20.reuse, R10, R12 ;  /* 0x0000000a1408723c */ /* 0x044fe2000004180c */
[----:B---3--:R-:W-:Y:S04]  /*21780*/  STL.64 [R1+0x1a10], R6 ;  /* 0x001a100601007387 */ /* 0x008fe80000100a00 */
[----:B------:R0:W-:Y:S04]  /*21790*/  STL.64 [R1+0x1a08], R4 ;  /* 0x001a080401007387 */ /* 0x0001e80000100a00 */
[----:B0-----:R-:W2:Y:S04]  /*217a0*/  LDL.LU R4, [R1+0x250] ;  /* 0x0002500001047983 */ /* 0x001ea80000300800 */
[----:B------:R-:W2:Y:S04]  /*217b0*/  LDL.LU R5, [R1+0x254] ;  /* 0x0002540001057983 */ /* 0x000ea80000300800 */
[----:B------:R-:W2:Y:S04]  /*217c0*/  LDL.LU R6, [R1+0x258] ;  /* 0x0002580001067983 */ /* 0x000ea80000300800 */
[----:B------:R-:W2:Y:S04]  /*217d0*/  LDL.LU R7, [R1+0x25c] ;  /* 0x00025c0001077983 */ /* 0x000ea80000300800 */
[----:B------:R-:W3:Y:S04]  /*217e0*/  LDL.LU R24, [R1+0x110] ;  /* 0x0001100001187983 */ /* 0x000ee80000300800 */
[----:B------:R-:W3:Y:S04]  /*217f0*/  LDL.LU R25, [R1+0x114] ;  /* 0x0001140001197983 */ /* 0x000ee80000300800 */
[----:B------:R-:W3:Y:S04]  /*21800*/  LDL.LU R26, [R1+0x118] ;  /* 0x00011800011a7983 */ /* 0x000ee80000300800 */
[----:B------:R-:W3:Y:S04]  /*21810*/  LDL.LU R27, [R1+0x11c] ;  /* 0x00011c00011b7983 */ /* 0x000ee80000300800 */
        /* <DEDUP_REMOVED lines=16> */
[----:B0-----:R-:W2:Y:S04]  /*21920*/  LDL.LU.64 R10, [R1+0x1a28] ;  /* 0x001a2800010a7983 */ /* 0x001ea80000300a00 */
[----:B------:R-:W3:Y:S01]  /*21930*/  LDL.LU R8, [R1+0x1a20] ;  /* 0x001a200001087983 */ /* 0x000ee20000300800 */
[----:B--2---:R-:W-:-:S15]  /*21940*/  HMMA.16816.F32.BF16 R12, R20, R10, R12 ;  /* 0x0000000a140c723c */ /* 0x004fde000004180c */
[----:B------:R-:W-:-:S04]  /*21950*/  NOP ;  /* 0x0000000000007918 */ /* 0x000fc80000000000 */
[----:B------:R-:W-:Y:S04]  /*21960*/  STL.64 [R1+0xd0], R12 ;  /* 0x0000d00c01007387 */ /* 0x000fe80000100a00 */
[----:B------:R0:W-:Y:S04]  /*21970*/  STL.64 [R1+0xd8], R14 ;  /* 0x0000d80e01007387 */ /* 0x0001e80000100a00 */
[----:B0-----:R-:W2:Y:S04]  /*21980*/  LDL.LU.64 R14, [R1+0x1a18] ;  /* 0x001a1800010e7983 */ /* 0x001ea80000300a00 */
[----:B------:R0:W-:Y:S04]  /*21990*/  STL.64 [R1+0x19c8], R10 ;  /* 0x0019c80a01007387 */ /* 0x0001e80000100a00 */
[----:B---3--:R-:W-:Y:S04]  /*219a0*/  STL [R1+0x19c0], R8 ;  /* 0x0019c00801007387 */ /* 0x008fe80000100800 */
[----:B0-----:R-:W3:Y:S01]  /*219b0*/  LDL.LU.64 R10, [R1+0x28] ;  /* 0x00002800010a7983 */ /* 0x001ee20000300a00 */
[----:B--2---:R-:W-:Y:S03]  /*219c0*/  HMMA.16816.F32.BF16 R12, R20, R14, R4 ;  /* 0x0000000e140c723c */ /* 0x004fe60000041804 */
[----:B------:R-:W2:Y:S04]  /*219d0*/  LDL.LU.64 R6, [R1+0x1a10] ;  /* 0x001a100001067983 */ /* 0x000ea80000300a00 */
[----:B------:R-:W2:-:S12]  /*219e0*/  LDL.LU.64 R4, [R1+0x1a08] ;  /* 0x001a080001047983 */ /* 0x000e980000300a00 */
[----:B------:R-:W-:Y:S04]  /*219f0*/  STL.64 [R1+0x210], R12 ;  /* 0x0002100c01007387 */ /* 0x000fe80000100a00 */
[----:B------:R0:W-:Y:S04]  /*21a00*/  STL.64 [R1+0x218], R14 ;  /* 0x0002180e01007387 */ /* 0x0001e80000100a00 */
[----:B0-----:R-:W2:Y:S04]  /*21a10*/  LDL.LU.64 R14, [R1+0x1a00] ;  /* 0x001a0000010e7983 */ /* 0x001ea80000300a00 */
[----:B------:R-:W2:Y:S02]  /*21a20*/  LDL.LU.64 R12, [R1+0x19f8] ;  /* 0x0019f800010c7983 */ /* 0x000ea40000300a00 */
[----:B--2---:R-:W-:-:S15]  /*21a30*/  HMMA.16816.F32.BF16 R12, R20, R18, R12 ;  /* 0x00000012140c723c */ /* 0x004fde000004180c */
[----:B------:R-:W-:-:S04]  /*21a40*/  NOP ;  /* 0x0000000000007918 */ /* 0x000fc80000000000 */
[----:B------:R-:W-:Y:S04]  /*21a50*/  STL.64 [R1+0x260], R12 ;  /* 0x0002600c01007387 */ /* 0x000fe80000100a00 */
[----:B------:R0:W-:Y:S04]  /*21a60*/  STL.64 [R1+0x268], R14 ;  /* 0x0002680e01007387 */ /* 0x0001e80000100a00 */
[----:B0-----:R-:W2:Y:S04]  /*21a70*/  LDL.LU.64 R14, [R1+0x19f0] ;  /* 0x0019f000010e7983 */ /* 0x001ea80000300a00 */
[----:B------:R0:W-:Y:S04]  /*21a80*/  STL.64 [R1+0x19d0], R18 ;  /* 0x0019d01201007387 */ /* 0x0001e80000100a00 */
[----:B------:R-:W3:Y:S04]  /*21a90*/  LDL.LU R16, [R1+0x1f0] ;  /* 0x0001f00001107983 */ /* 0x000ee80000300800 */
[----:B------:R-:W3:Y:S04]  /*21aa0*/  LDL.LU R17, [R1+0x1f4] ;  /* 0x0001f40001117983 */ /* 0x000ee80000300800 */
[----:B0-----:R-:W3:Y:S04]  /*21ab0*/  LDL.LU R18, [R1+0x1f8] ;  /* 0x0001f80001127983 */ /* 0x001ee80000300800 */
[----:B------:R-:W3:Y:S01]  /*21ac0*/  LDL.LU R19, [R1+0x1fc] ;  /* 0x0001fc0001137983 */ /* 0x000ee20000300800 */
[----:B--2---:R-:W-:-:S15]  /*21ad0*/  HMMA.16816.F32.BF16 R4, R20, R14, R4 ;  /* 0x0000000e1404723c */ /* 0x004fde0000041804 */
[----:B------:R-:W-:-:S04]  /*21ae0*/  NOP ;  /* 0x0000000000007918 */ /* 0x000fc80000000000 */
[----:B------:R-:W-:Y:S04]  /*21af0*/  STL.64 [R1+0x4e0], R4 ;  /* 0x0004e00401007387 */ /* 0x000fe80000100a00 */
[----:B------:R0:W-:Y:S04]  /*21b00*/  STL.64 [R1+0x4e8], R6 ;  /* 0x0004e80601007387 */ /* 0x0001e80000100a00 */
[----:B0-----:R-:W2:Y:S04]  /*21b10*/  LDL.LU.64 R6, [R1+0x19e8] ;  /* 0x0019e80001067983 */ /* 0x001ea80000300a00 */
        /* <DEDUP_REMOVED lines=12> */
[----:B--2---:R0:W-:Y:S04]  /*21be0*/  STL.64 [R1+0x19b0], R14 ;  /* 0x0019b00e01007387 */ /* 0x0041e80000100a00 */
[----:B------:R-:W-:Y:S04]  /*21bf0*/  STL.64 [R1+0x19a8], R12 ;  /* 0x0019a80c01007387 */ /* 0x000fe80000100a00 */
[----:B0-----:R-:W2:Y:S04]  /*21c00*/  LDL.LU.64 R14, [R1+0x18] ;  /* 0x00001800010e7983 */ /* 0x001ea80000300a00 */
[----:B------:R-:W3:Y:S04]  /*21c10*/  LDL.LU.64 R26, [R1+0x19e0] ;  /* 0x0019e000011a7983 */ /* 0x000ee80000300a00 */
[----:B------:R-:W3:Y:S04]  /*21c20*/  LDL.LU.64 R24, [R1+0x19d8] ;  /* 0x0019d80001187983 */ /* 0x000ee80000300a00 */
[----:B------:R-:W-:Y:S04]  /*21c30*/  STL.64 [R1+0x230], R20 ;  /* 0x0002301401007387 */ /* 0x000fe80000100a00 */
[----:B------:R0:W-:Y:S04]  /*21c40*/  STL.64 [R1+0x238], R22 ;  /* 0x0002381601007387 */ /* 0x0001e80000100a00 */
[----:B0-----:R-:W2:Y:S04]  /*21c50*/  LDL.LU.64 R22, [R1+0x8] ;  /* 0x0000080001167983 */ /* 0x001ea80000300a00 */
[----:B--2---:R0:W-:Y:S04]  /*21c60*/  STL.64 [R1+0x19b8], R22 ;  /* 0x0019b81601007387 */ /* 0x0041e80000100a00 */
[----:B------:R-:W2:Y:S04]  /*21c70*/  LDL.LU R20, [R1+0x1e0] ;  /* 0x0001e00001147983 */ /* 0x000ea80000300800 */
[----:B------:R-:W2:Y:S04]  /*21c80*/  LDL.LU R21, [R1+0x1e4] ;  /* 0x0001e40001157983 */ /* 0x000ea80000300800 */
[----:B0-----:R-:W2:Y:S04]  /*21c90*/  LDL.LU R22, [R1+0x1e8] ;  /* 0x0001e80001167983 */ /* 0x001ea80000300800 */
[----:B------:R-:W2:Y:S01]  /*21ca0*/  LDL.LU R23, [R1+0x1ec] ;  /* 0x0001ec0001177983 */ /* 0x000ea20000300800 */
[----:B---3--:R-:W-:Y:S03]  /*21cb0*/  HMMA.16816.F32.BF16 R16, R24, R10, R16 ;  /* 0x0000000a1810723c */ /* 0x008fe60000041810 */
[----:B------:R0:W-:Y:S04]  /*21cc0*/  STL.64 [R1+0x1990], R6 ;  /* 0x0019900601007387 */ /* 0x0001e80000100a00 */
[----:B------:R-:W3:Y:S04]  /*21cd0*/  LDL.LU R4, [R1+0x1b0] ;  /* 0x0001b00001047983 */ /* 0x000ee80000300800 */
[----:B------:R-:W3:Y:S01]  /*21ce0*/  LDL.LU R5, [R1+0x1b4] ;  /* 0x0001b40001057983 */ /* 0x000ee20000300800 */
[----:B------:R-:W-:-:S02]  /*21cf0*/  IMAD.MOV.U32 R9, RZ, RZ, R11 ;  /* 0x000000ffff097224 */ /* 0x000fc400078e000b */
[----:B------:R-:W-:Y:S01]  /*21d00*/  IMAD.MOV.U32 R28, RZ, RZ, R14 ;  /* 0x000000ffff1c7224 */ /* 0x000fe200078e000e */
[----:B0-----:R-:W3:Y:S04]  /*21d10*/  LDL.LU R6, [R1+0x1b8] ;  /* 0x0001b80001067983 */ /* 0x001ee80000300800 */
[----:B------:R0:W-:Y:S04]  /*21d20*/  STL.64 [R1+0x5e0], R16 ;  /* 0x0005e01001007387 */ /* 0x0001e80000100a00 */
[----:B------:R1:W-:Y:S01]  /*21d30*/  STL.64 [R1+0x5e8], R18 ;  /* 0x0005e81201007387 */ /* 0x0003e20000100a00 */
[----:B----4-:R-:W-:-:S02]  /*21d40*/  IMAD.MOV.U32 R7, RZ, RZ, R3 ;  /* 0x000000ffff077224 */ /* 0x010fc400078e0003 */
[----:B------:R-:W-:Y:S02]  /*21d50*/  IMAD.MOV.U32 R3, RZ, RZ, R15 ;  /* 0x000000ffff037224 */ /* 0x000fe400078e000f */
[----:B0-----:R-:W-:Y:S01]  /*21d60*/  IMAD.MOV.U32 R16, RZ, RZ, R10 ;  /* 0x000000ffff107224 */ /* 0x001fe200078e000a */
[----:B-1----:R-:W4:Y:S04]  /*21d70*/  LDL.LU.64 R18, [R1+0x19d0] ;  /* 0x0019d00001127983 */ /* 0x002f280000300a00 */
[----:B------:R-:W3:Y:S04]  /*21d80*/  LDL.LU.64 R10, [R1+0x19c8] ;  /* 0x0019c800010a7983 */ /* 0x000ee80000300a00 */
[----:B------:R-:W3:Y:S01]  /*21d90*/  LDL.LU R8, [R1+0x19c0] ;  /* 0x0019c00001087983 */ /* 0x000ee20000300800 */
[----:B--2---:R-:W-:-:S15]  /*21da0*/  HMMA.16816.F32.BF16 R20, R24, R14, R20 ;  /* 0x0000000e1814723c */ /* 0x004fde0000041814 */
[----:B------:R-:W-:-:S04]  /*21db0*/  NOP ;  /* 0x0000000000007918 */ /* 0x000fc80000000000 */
[----:B------:R-:W-:Y:S04]  /*21dc0*/  STL.64 [R1+0x5d0], R20 ;  /* 0x0005d01401007387 */ /* 0x000fe80000100a00 */
[----:B------:R0:W-:Y:S04]  /*21dd0*/  STL.64 [R1+0x5d8], R22 ;  /* 0x0005d81601007387 */ /* 0x0001e80000100a00 */
[----:B0-----:R-:W2:Y:S04]  /*21de0*/  LDL.LU.64 R22, [R1+0x19b8] ;  /* 0x0019b80001167983 */ /* 0x001ea80000300a00 */
[----:B------:R-:W2:Y:S04]  /*21df0*/  LDL.LU.64 R14, [R1+0x19b0] ;  /* 0x0019b000010e7983 */ /* 0x000ea80000300a00 */
[----:B------:R-:W2:Y:S02]  /*21e00*/  LDL.LU.64 R12, [R1+0x19a8] ;  /* 0x0019a800010c7983 */ /* 0x000ea40000300a00 */
[----:B--2---:R-:W-:-:S15]  /*21e10*/  HMMA.16816.F32.BF16 R12, R24, R22, R12 ;  /* 0x00000016180c723c */ /* 0x004fde000004180c */
[----:B------:R-:W-:-:S04]  /*21e20*/  NOP ;  /* 0x0000000000007918 */ /* 0x000fc80000000000 */
[----:B------:R-:W-:Y:S04]  /*21e30*/  STL.64 [R1+0x5c0], R12 ;  /* 0x0005c00c01007387 */ /* 0x000fe80000100a00 */
[----:B------:R0:W-:Y:S04]  /*21e40*/  STL.64 [R1+0x5c8], R14 ;  /* 0x0005c80e01007387 */ /* 0x0001e80000100a00 */
[----:B0-----:R-:W3:Y:S04]  /*21e50*/  LDL.LU.64 R14, [R1+0x19a0] ;  /* 0x0019a000010e7983 */ /* 0x001ee80000300a00 */
[----:B------:R-:W3:Y:S01]  /*21e60*/  LDL.LU.64 R12, [R1+0x1998] ;  /* 0x00199800010c7983 */ /* 0x000ee20000300a00 */
[----:B------:R-:W-:-:S02]  /*21e70*/  IMAD.MOV.U32 R29, RZ, RZ, R22 ;  /* 0x000000ffff1d7224 */ /* 0x000fc400078e0016 */
[----:B------:R-:W-:Y:S02]  /*21e80*/  IMAD.MOV.U32 R17, RZ, RZ, R23 ;  /* 0x000000ffff117224 */ /* 0x000fe400078e0017 */
[----:B---3--:R-:W-:Y:S01]  /*21e90*/  HMMA.16816.F32.BF16 R20, R24, R10, R12 ;  /* 0x0000000a1814723c */ /* 0x008fe2000004180c */
[----:B------:R-:W4:-:S15]  /*21ea0*/  LDL.LU R12, [R1+0x1a0] ;  /* 0x0001a000010c7983 */ /* 0x000f1e0000300800 */
[----:B------:R-:W-:-:S03]  /*21eb0*/  NOP ;  /* 0x0000000000007918 */ /* 0x000fc60000000000 */
[----:B------:R0:W-:Y:S04]  /*21ec0*/  STL.64 [R1+0x5b0], R20 ;  /* 0x0005b01401007387 */ /* 0x0001e80000100a00 */
[----:B------:R1:W-:Y:S04]  /*21ed0*/  STL.64 [R1+0x5b8], R22 ;  /* 0x0005b81601007387 */ /* 0x0003e80000100a00 */
[----:B------:R-:W4:Y:S04]  /*21ee0*/  LDL.LU R13, [R1+0x1a4] ;  /* 0x0001a400010d7983 */ /* 0x000f280000300800 */
[----:B------:R-:W4:Y:S04]  /*21ef0*/  LDL.LU R14, [R1+0x1a8] ;  /* 0x0001a800010e7983 */ /* 0x000f280000300800 */
[----:B------:R-:W4:Y:S04]  /*21f00*/  LDL.LU R15, [R1+0x1ac] ;  /* 0x0001ac00010f7983 */ /* 0x000f280000300800 */
[----:B------:R-:W-:Y:S04]  /*21f10*/  STL.64 [R1+0x1940], R10 ;  /* 0x0019400a01007387 */ /* 0x000fe80000100a00 */
[----:B------:R-:W-:Y:S04]  /*21f20*/  STL [R1+0x1938], R8 ;  /* 0x0019380801007387 */ /* 0x000fe80000100800 */
[----:B0-----:R-:W2:Y:S04]  /*21f30*/  LDL.LU R20, [R1+0x50] ;  /* 0x0000500001147983 */ /* 0x001ea80000300800 */
[----:B------:R-:W2:Y:S04]  /*21f40*/  LDL.LU R21, [R1+0x54] ;  /* 0x0000540001157983 */ /* 0x000ea80000300800 */
[----:B-1----:R-:W3:Y:S04]  /*21f50*/  LDL.LU R22, [R1+0x58] ;  /* 0x0000580001167983 */ /* 0x002ee80000300800 */
[----:B------:R-:W3:Y:S04]  /*21f60*/  LDL.LU R23, [R1+0x5c] ;  /* 0x00005c0001177983 */ /* 0x000ee80000300800 */
[----:B---3--:R0:W-:Y:S04]  /*21f70*/  STL.64 [R1+0x1920], R22 ;  /* 0x0019201601007387 */ /* 0x0081e80000100a00 */
[----:B--2---:R-:W-:Y:S01]  /*21f80*/  STL.64 [R1+0x1918], R20 ;  /* 0x0019181401007387 */ /* 0x004fe20000100a00 */
[----:B0-----:R-:W-:-:S02]  /*21f90*/  IMAD.MOV.U32 R22, RZ, RZ, R29 ;  /* 0x000000ffff167224 */ /* 0x001fc400078e001d */
[----:B------:R-:W-:-:S05]  /*21fa0*/  IMAD.MOV.U32 R23, RZ, RZ, R17 ;  /* 0x000000ffff177224 */ /* 0x000fca00078e0011 */
[----:B------:R0:W-:Y:S04]  /*21fb0*/  STL.64 [R1+0x1948], R22 ;  /* 0x0019481601007387 */ /* 0x0001e80000100a00 */
[----:B0-----:R-:W2:Y:S02]  /*21fc0*/  LDL.LU.64 R22, [R1+0x48] ;  /* 0x0000480001167983 */ /* 0x001ea40000300a00 */
[----:B--2---:R-:W-:-:S15]  /*21fd0*/  HMMA.16816.F32.BF16 R4, R24, R22, R4 ;  /* 0x000000161804723c */ /* 0x004fde0000041804 */
[----:B------:R-:W-:-:S04]  /*21fe0*/  NOP ;  /* 0x0000000000007918 */ /* 0x000fc80000000000 */
[----:B------:R0:W-:Y:S04]  /*21ff0*/  STL.64 [R1+0x1f0], R4 ;  /* 0x0001f00401007387 */ /* 0x0001e80000100a00 */
[----:B------:R1:W-:Y:S01]  /*22000*/  STL.64 [R1+0x1f8], R6 ;  /* 0x0001f80601007387 */ /* 0x0003e20000100a00 */
[----:B0-----:R-:W-:Y:S02]  /*22010*/  IMAD.MOV.U32 R5, RZ, RZ, R22 ;  /* 0x000000ffff057224 */ /* 0x001fe400078e0016 */
[----:B------:R-:W-:Y:S02]  /*22020*/  IMAD.MOV.U32 R4, RZ, RZ, R23 ;  /* 0x000000ffff047224 */ /* 0x000fe400078e0017 */
[----:B------:R-:W-:Y:S02]  /*22030*/  IMAD.MOV.U32 R22, RZ, RZ, R16 ;  /* 0x000000ffff167224 */ /* 0x000fe400078e0010 */
[----:B------:R-:W-:Y:S01]  /*22040*/  IMAD.MOV.U32 R23, RZ, RZ, R9 ;  /* 0x000000ffff177224 */ /* 0x000fe200078e0009 */
[----:B-1----:R-:W2:Y:S04]  /*22050*/  LDL.LU.64 R6, [R1+0x1990] ;  /* 0x0019900001067983 */ /* 0x002ea80000300a00 */
[----:B------:R0:W-:Y:S04]  /*22060*/  STL.64 [R1+0x1978], R22 ;  /* 0x0019781601007387 */ /* 0x0001e80000100a00 */
[----:B------:R-:W3:Y:S04]  /*22070*/  LDL.LU R8, [R1+0x90] ;  /* 0x0000900001087983 */ /* 0x000ee80000300800 */
[----:B------:R-:W3:Y:S04]  /*22080*/  LDL.LU R9, [R1+0x94] ;  /* 0x0000940001097983 */ /* 0x000ee80000300800 */
[----:B------:R-:W2:Y:S04]  /*22090*/  LDL.LU R10, [R1+0x98] ;  /* 0x00009800010a7983 */ /* 0x000ea80000300800 */
[----:B------:R-:W2:Y:S01]  /*220a0*/  LDL.LU R11, [R1+0x9c] ;  /* 0x00009c00010b7983 */ /* 0x000ea20000300800 */
[C---:B----4-:R-:W-:Y:S03]  /*220b0*/  HMMA.16816.F32.BF16 R12, R24.reuse, R18, R12 ;  /* 0x00000012180c723c */ /* 0x050fe6000004180c */
[----:B------:R-:W4:Y:S04]  /*220c0*/  LDL.LU R20, [R1+0xc0] ;  /* 0x0000c00001147983 */ /* 0x000f280000300800 */
[----:B------:R-:W4:Y:S04]  /*220d0*/  LDL.LU R21, [R1+0xc4] ;  /* 0x0000c40001157983 */ /* 0x000f280000300800 */
[----:B0-----:R-:W4:Y:S04]  /*220e0*/  LDL.LU R22, [R1+0xc8] ;  /* 0x0000c80001167983 */ /* 0x001f280000300800 */
[----:B------:R-:W4:Y:S04]  /*220f0*/  LDL.LU R23, [R1+0xcc] ;  /* 0x0000cc0001177983 */ /* 0x000f280000300800 */
[----:B--2---:R-:W-:Y:S04]  /*22100*/  STL.64 [R1+0x1958], R10 ;  /* 0x0019580a01007387 */ /* 0x004fe80000100a00 */
[----:B---3--:R0:W-:Y:S04]  /*22110*/  STL.64 [R1+0x1950], R8 ;  /* 0x0019500801007387 */ /* 0x0081e80000100a00 */
[----:B0-----:R-:W2:Y:S04]  /*22120*/  LDL.LU R8, [R1+0xa0] ;  /* 0x0000a00001087983 */ /* 0x001ea80000300800 */
[----:B------:R-:W2:Y:S04]  /*22130*/  LDL.LU R9, [R1+0xa4] ;  /* 0x0000a40001097983 */ /* 0x000ea80000300800 */
[----:B------:R-:W2:Y:S04]  /*22140*/  LDL.LU R10, [R1+0xa8] ;  /* 0x0000a800010a7983 */ /* 0x000ea80000300800 */
[----:B------:R-:W2:Y:S04]  /*22150*/  LDL.LU R11, [R1+0xac] ;  /* 0x0000ac00010b7983 */ /* 0x000ea80000300800 */
[----:B------:R-:W3:Y:S04]  /*22160*/  LDL R29, [R1+0x764] ;  /* 0x00076400011d7983 */ /* 0x000ee80000100800 */
[----:B------:R-:W-:Y:S04]  /*22170*/  STL.64 [R1+0x1e0], R12 ;  /* 0x0001e00c01007387 */ /* 0x000fe80000100a00 */
[----:B------:R0:W-:Y:S04]  /*22180*/  STL.64 [R1+0x1e8], R14 ;  /* 0x0001e80e01007387 */ /* 0x0001e80000100a00 */
[----:B0-----:R-:W2:Y:S04]  /*22190*/  LDL.LU.64 R14, [R1+0x1988] ;  /* 0x00198800010e7983 */ /* 0x001ea80000300a00 */
[----:B------:R0:W-:Y:S04]  /*221a0*/  STL.64 [R1+0x1900], R18 ;  /* 0x0019001201007387 */ /* 0x0001e80000100a00 */
[----:B------:R-:W2:Y:S04]  /*221b0*/  LDL.LU R16, [R1+0x190] ;  /* 0x0001900001107983 */ /* 0x000ea80000300800 */
[----:B------:R-:W2:Y:S04]  /*221c0*/  LDL.LU R17, [R1+0x194] ;  /* 0x0001940001117983 */ /* 0x000ea80000300800 */
[----:B0-----:R-:W2:Y:S04]  /*221d0*/  LDL.LU R18, [R1+0x198] ;  /* 0x0001980001127983 */ /* 0x001ea80000300800 */
[----:B------:R-:W2:Y:S02]  /*221e0*/  LDL.LU R19, [R1+0x19c] ;  /* 0x00019c0001137983 */ /* 0x000ea40000300800 */
[----:B--2---:R-:W-:-:S15]  /*221f0*/  HMMA.16816.F32.BF16 R16, R24, R14, R16 ;  /* 0x0000000e1810723c */ /* 0x004fde0000041810 */
[----:B------:R-:W-:-:S04]  /*22200*/  NOP ;  /* 0x0000000000007918 */ /* 0x000fc80000000000 */
[----:B------:R-:W-:Y:S04]  /*22210*/  STL.64 [R1+0x1d0], R16 ;  /* 0x0001d01001007387 */ /* 0x000fe80000100a00 */
[----:B------:R-:W-:Y:S04]  /*22220*/  STL.64 [R1+0x1d8], R18 ;  /* 0x0001d81201007387 */ /* 0x000fe80000100a00 */
[----:B------:R0:W-:Y:S04]  /*22230*/  STL.64 [R1+0x18f8], R14 ;  /* 0x0018f80e01007387 */ /* 0x0001e80000100a00 */
[----:B------:R-:W2:Y:S04]  /*22240*/  LDL.LU R12, [R1+0x330] ;  /* 0x00033000010c7983 */ /* 0x000ea80000300800 */
[----:B------:R-:W2:Y:S04]  /*22250*/  LDL.LU R13, [R1+0x334] ;  /* 0x00033400010d7983 */ /* 0x000ea80000300800 */
[----:B0-----:R-:W2:Y:S04]  /*22260*/  LDL.LU R14, [R1+0x338] ;  /* 0x00033800010e7983 */ /* 0x001ea80000300800 */
[----:B------:R-:W2:Y:S01]  /*22270*/  LDL.LU R15, [R1+0x33c] ;  /* 0x00033c00010f7983 */ /* 0x000ea20000300800 */
[----:B----4-:R-:W-:Y:S03]  /*22280*/  HMMA.16816.F32.BF16 R24, R24, R6, R20 ;  /* 0x000000061818723c */ /* 0x010fe60000041814 */
[----:B--2---:R0:W-:Y:S04]  /*22290*/  STL.64 [R1+0x1910], R14 ;  /* 0x0019100e01007387 */ /* 0x0041e80000100a00 */
[----:B------:R1:W-:Y:S01]  /*222a0*/  STL.64 [R1+0x1908], R12 ;  /* 0x0019080c01007387 */ /* 0x0003e20000100a00 */
[----:B0-----:R-:W-:-:S03]  /*222b0*/  IMAD.MOV.U32 R14, RZ, RZ, R2 ;  /* 0x000000ffff0e7224 */ /* 0x001fc600078e0002 */
[----:B-1----:R-:W2:Y:S04]  /*222c0*/  LDL.LU R12, [R1+0x220] ;  /* 0x00022000010c7983 */ /* 0x002ea80000300800 */
[----:B------:R-:W2:Y:S04]  /*222d0*/  LDL.LU R13, [R1+0x224] ;  /* 0x00022400010d7983 */ /* 0x000ea80000300800 */
[----:B------:R-:W4:Y:S04]  /*222e0*/  LDL.LU R2, [R1+0x1980] ;  /* 0x0019800001027983 */ /* 0x000f280000300800 */
[----:B------:R-:W2:Y:S01]  /*222f0*/  LDL.LU R15, [R1+0x22c] ;  /* 0x00022c00010f7983 */ /* 0x000ea20000300800 */
[----:B------:R-:W-:-:S02]  /*22300*/  IMAD.MOV.U32 R17, RZ, RZ, R6 ;  /* 0x000000ffff117224 */ /* 0x000fc400078e0006 */
[----:B------:R-:W-:Y:S02]  /*22310*/  IMAD.MOV.U32 R16, RZ, RZ, R7 ;  /* 0x000000ffff107224 */ /* 0x000fe400078e0007 */
[----:B------:R-:W-:Y:S02]  /*22320*/  IMAD.MOV.U32 R18, RZ, RZ, R5 ;  /* 0x000000ffff127224 */ /* 0x000fe400078e0005 */
[----:B------:R-:W-:Y:S01]  /*22330*/  IMAD.MOV.U32 R19, RZ, RZ, R4 ;  /* 0x000000ffff137224 */ /* 0x000fe200078e0004 */
[----:B--2---:R-:W-:Y:S04]  /*22340*/  STL.64 [R1+0x1930], R14 ;  /* 0x0019300e01007387 */ /* 0x004fe80000100a00 */
[----:B------:R0:W-:Y:S04]  /*22350*/  STL.64 [R1+0x1928], R12 ;  /* 0x0019280c01007387 */ /* 0x0001e80000100a00 */
[----:B0-----:R-:W2:Y:S04]  /*22360*/  LDL.LU R12, [R1+0x60] ;  /* 0x00006000010c7983 */ /* 0x001ea80000300800 */
[----:B------:R-:W2:Y:S04]  /*22370*/  LDL.LU R13, [R1+0x64] ;  /* 0x00006400010d7983 */ /* 0x000ea80000300800 */
[----:B------:R-:W2:Y:S04]  /*22380*/  LDL.LU R14, [R1+0x68] ;  /* 0x00006800010e7983 */ /* 0x000ea80000300800 */
[----:B------:R-:W2:Y:S04]  /*22390*/  LDL.LU.64 R22, [R1+0x1978] ;  /* 0x0019780001167983 */ /* 0x000ea80000300a00 */
[----:B------:R-:W-:Y:S04]  /*223a0*/  STL.64 [R1+0x4f0], R24 ;  /* 0x0004f01801007387 */ /* 0x000fe80000100a00 */
[----:B------:R0:W-:Y:S04]  /*223b0*/  STL.64 [R1+0x4f8], R26 ;  /* 0x0004f81a01007387 */ /* 0x0001e80000100a00 */
[----:B------:R-:W2:Y:S04]  /*223c0*/  LDL.LU.64 R6, [R1+0x1970] ;  /* 0x0019700001067983 */ /* 0x000ea80000300a00 */
[----:B------:R-:W2:Y:S01]  /*223d0*/  LDL.LU.64 R4, [R1+0x1968] ;  /* 0x0019680001047983 */ /* 0x000ea20000300a00 */
[----:B0-----:R-:W-:-:S03]  /*223e0*/  IMAD.MOV.U32 R26, RZ, RZ, R28 ;  /* 0x000000ffff1a7224 */ /* 0x001fc600078e001c */
[----:B------:R-:W3:Y:S01]  /*223f0*/  LDL.LU R28, [R1+0x1960] ;  /* 0x00196000011c7983 */ /* 0x000ee20000300800 */
[----:B--2---:R-:W-:Y:S03]  /*22400*/  HMMA.16816.F32.BF16 R20, R4, R22, R8 ;  /* 0x000000160414723c */ /* 0x004fe60000041808 */
[----:B------:R-:W2:Y:S04]  /*22410*/  LDL.LU.64 R10, [R1+0x1958] ;  /* 0x00195800010a7983 */ /* 0x000ea80000300a00 */
[----:B------:R-:W2:-:S12]  /*22420*/  LDL.LU.64 R8, [R1+0x1950] ;  /* 0x0019500001087983 */ /* 0x000e980000300a00 */
[----:B------:R-:W-:Y:S04]  /*22430*/  STL.64 [R1+0x4a0], R20 ;  /* 0x0004a01401007387 */ /* 0x000fe80000100a00 */
[----:B------:R0:W-:Y:S04]  /*22440*/  STL.64 [R1+0x4a8], R22 ;  /* 0x0004a81601007387 */ /* 0x0001e80000100a00 */
[----:B0-----:R-:W3:Y:S01]  /*22450*/  LDL.LU.64 R22, [R1+0x1948] ;  /* 0x0019480001167983 */ /* 0x001ee20000300a00 */
[----:B----4-:R-:W-:Y:S02]  /*22460*/  IMAD.MOV.U32 R15, RZ, RZ, R2 ;  /* 0x000000ffff0f7224 */ /* 0x010fe400078e0002 */
[----:B------:R-:W0:Y:S01]  /*22470*/  S2R R2, SR_TID.X ;  /* 0x0000000000027919 */ /* 0x000e220000002100 */
[----:B------:R-:W-:-:S07]  /*22480*/  IMAD.MOV.U32 R27, RZ, RZ, R3 ;  /* 0x000000ffff1b7224 */ /* 0x000fce00078e0003 */
[C---:B--2---:R-:W-:Y:S01]  /*22490*/  HMMA.16816.F32.BF16 R24, R4.reuse, R26, R8 ;  /* 0x0000001a0418723c */ /* 0x044fe20000041808 */
[----:B------:R-:W2:Y:S04]  /*224a0*/  LDL.LU.64 R10, [R1+0x1940] ;  /* 0x00194000010a7983 */ /* 0x000ea80000300a00 */
[----:B------:R-:W4:Y:S01]  /*224b0*/  LDL.LU R8, [R1+0x1938] ;  /* 0x0019380001087983 */ /* 0x000f220000300800 */
[C---:B0-----:R-:W-:Y:S02]  /*224c0*/  LOP3.LUT R9, R2.reuse, 0x7, RZ, 0xc0, !PT ;  /* 0x0000000702097812 */ /* 0x041fe400078ec0ff */
[----:B---3--:R-:W-:Y:S11]  /*224d0*/  HMMA.16816.F32.BF16 R20, R4, R22, R12 ;  /* 0x000000160414723c */ /* 0x008ff6000004180c */
[----:B------:R-:W-:Y:S04]  /*224e0*/  STL.64 [R1+0x480], R24 ;  /* 0x0004801801007387 */ /* 0x000fe80000100a00 */
[----:B------:R0:W-:Y:S04]  /*224f0*/  STL.64 [R1+0x488], R26 ;  /* 0x0004881a01007387 */ /* 0x0001e80000100a00 */
[----:B------:R-:W3:Y:S04]  /*22500*/  LDL.LU.64 R14, [R1+0x1930] ;  /* 0x00193000010e7983 */ /* 0x000ee80000300a00 */
[----:B------:R-:W3:Y:S01]  /*22510*/  LDL.LU.64 R12, [R1+0x1928] ;  /* 0x00192800010c7983 */ /* 0x000ee20000300a00 */
[----:B0-----:R-:W-:-:S02]  /*22520*/  IMAD.SHL.U32 R27, R2, 0x80, RZ ;  /* 0x00000080021b7824 */ /* 0x001fc400078e00ff */
[----:B------:R-:W-:Y:S02]  /*22530*/  IMAD.SHL.U32 R26, R2, 0x2, RZ ;  /* 0x00000002021a7824 */ /* 0x000fe400078e00ff */
[----:B------:R-:W-:Y:S01]  /*22540*/  IMAD.MOV.U32 R3, RZ, RZ, R22 ;  /* 0x000000ffff037224 */ /* 0x000fe200078e0016 */
[----:B------:R0:W-:Y:S01]  /*22550*/  STL.64 [R1+0xc0], R20 ;  /* 0x0000c01401007387 */ /* 0x0001e20000100a00 */
[----:B------:R-:W-:-:S03]  /*22560*/  IMAD.MOV.U32 R2, RZ, RZ, R23 ;  /* 0x000000ffff027224 */ /* 0x000fc600078e0017 */
[----:B------:R-:W2:Y:S04]  /*22570*/  LDL.LU.64 R22, [R1+0x1920] ;  /* 0x0019200001167983 */ /* 0x000ea80000300a00 */
[----:B0-----:R-:W2:Y:S01]  /*22580*/  LDL.LU.64 R20, [R1+0x1918] ;  /* 0x0019180001147983 */ /* 0x001ea20000300a00 */
[----:B------:R-:W-:-:S05]  /*22590*/  IMAD R9, R9, 0x110, RZ ;  /* 0x0000011009097824 */ /* 0x000fca00078e02ff */
[----:B------:R-:W-:-:S04]  /*225a0*/  LOP3.LUT R9, R9, 0x10, R26, 0x78, !PT ;  /* 0x0000001009097812 */ /* 0x000fc800078e781a */
[----:B------:R-:W-:-:S05]  /*225b0*/  LOP3.LUT R9, R9, 0x800, R27, 0xf8, !PT ;  /* 0x0000080009097812 */ /* 0x000fca00078ef81b */
[----:B------:R-:W0:Y:S04]  /*225c0*/  LDSM.16.MT88.4 R24, [R9+UR5+0x2000] ;  /* 0x002000050918783b */ /* 0x000e280008004200 */
[----:B------:R-:W-:Y:S04]  /*225d0*/  STL [R1+0x1604], R2 ;  /* 0x0016040201007387 */ /* 0x000fe80000100800 */
[----:B------:R-:W-:Y:S04]  /*225e0*/  STL [R1+0x1600], R3 ;  /* 0x0016000301007387 */ /* 0x000fe80000100800 */
[----:B0-----:R0:W-:Y:S02]  /*225f0*/  STL.64 [R1+0x18e0], R26 ;  /* 0x0018e01a01007387 */ /* 0x0011e40000100a00 */
[----:B0-----:R-:W-:-:S02]  /*22600*/  IMAD.MOV.U32 R26, RZ, RZ, R17 ;  /* 0x000000ffff1a7224 */ /* 0x001fc400078e0011 */
[----:B------:R-:W-:Y:S02]  /*22610*/  IMAD.MOV.U32 R27, RZ, RZ, R16 ;  /* 0x000000ffff1b7224 */ /* 0x000fe400078e0010 */
[C---:B---3--:R-:W-:Y:S08]  /*22620*/  HMMA.16816.F32.BF16 R16, R4.reuse, R18, R12 ;  /* 0x000000120410723c */ /* 0x048ff0000004180c */
[----:B--2---:R-:W-:-:S15]  /*22630*/  HMMA.16816.F32.BF16 R20, R4, R10, R20 ;  /* 0x0000000a0414723c */ /* 0x004fde0000041814 */
[----:B------:R-:W-:-:S04]  /*22640*/  NOP ;  /* 0x0000000000007918 */ /* 0x000fc80000000000 */
[----:B------:R-:W-:Y:S04]  /*22650*/  STL.64 [R1+0xb0], R20 ;  /* 0x0000b01401007387 */ /* 0x000fe80000100a00 */
[----:B------:R-:W-:Y:S04]  /*22660*/  STL.64 [R1+0xb8], R22 ;  /* 0x0000b81601007387 */ /* 0x000fe80000100a00 */
[----:B------:R0:W-:Y:S04]  /*22670*/  STL.64 [R1+0x18d8], R24 ;  /* 0x0018d81801007387 */ /* 0x0001e80000100a00 */
[----:B------:R1:W-:Y:S04]  /*22680*/  STL.64 [R1+0x18f0], R26 ;  /* 0x0018f01a01007387 */ /* 0x0003e80000100a00 */
[----:B------:R-:W-:Y:S04]  /*22690*/  LDSM.16.M88.4 R20, [R29+UR5+0x4000] ;  /* 0x004000051d14783b */ /* 0x000fe80008000200 */
[----:B0-----:R-:W2:Y:S04]  /*226a0*/  LDL.LU R24, [R1+0x450] ;  /* 0x0004500001187983 */ /* 0x001ea80000300800 */
[----:B------:R-:W2:Y:S04]  /*226b0*/  LDL.LU R25, [R1+0x454] ;  /* 0x0004540001197983 */ /* 0x000ea80000300800 */
[----:B-1----:R-:W2:Y:S04]  /*226c0*/  LDL.LU R26, [R1+0x458] ;  /* 0x00045800011a7983 */ /* 0x002ea80000300800 */
[----:B------:R-:W2:Y:S04]  /*226d0*/  LDL.LU R27, [R1+0x45c] ;  /* 0x00045c00011b7983 */ /* 0x000ea80000300800 */
[----:B------:R-:W-:Y:S04]  /*226e0*/  STL [R1+0x18b8], R9 ;  /* 0x0018b80901007387 */ /* 0x000fe80000100800 */
[----:B----4-:R0:W-:Y:S04]  /*226f0*/  STL [R1+0x18e8], R8 ;  /* 0x0018e80801007387 */ /* 0x0101e80000100800 */
[----:B0-----:R-:W3:Y:S04]  /*22700*/  LDL.LU R8, [R1+0x460] ;  /* 0x0004600001087983 */ /* 0x001ee80000300800 */
[----:B------:R-:W3:Y:S04]  /*22710*/  LDL.LU R9, [R1+0x464] ;  /* 0x0004640001097983 */ /* 0x000ee80000300800 */
[----:B------:R-:W3:Y:S04]  /*22720*/  LDL.LU R10, [R1+0x468] ;  /* 0x00046800010a7983 */ /* 0x000ee80000300800 */
[----:B------:R-:W3:Y:S04]  /*22730*/  LDL.LU R11, [R1+0x46c] ;  /* 0x00046c00010b7983 */ /* 0x000ee80000300800 */
[----:B------:R-:W4:Y:S04]  /*22740*/  LDL.LU.64 R14, [R1+0x1910] ;  /* 0x00191000010e7983 */ /* 0x000f280000300a00 */
[----:B------:R-:W4:Y:S04]  /*22750*/  LDL.LU.64 R12, [R1+0x1908] ;  /* 0x00190800010c7983 */ /* 0x000f280000300a00 */
[----:B------:R-:W-:Y:S04]  /*22760*/  STL.64 [R1+0xa0], R16 ;  /* 0x0000a01001007387 */ /* 0x000fe80000100a00 */
[----:B------:R-:W-:Y:S04]  /*22770*/  STL.64 [R1+0xa8], R18 ;  /* 0x0000a81201007387 */ /* 0x000fe80000100a00 */
[----:B------:R-:W0:Y:S04]  /*22780*/  LDSM.16.M88.4 R16, [R29+UR5+0x4800] ;  /* 0x004800051d10783b */ /* 0x000e280008000200 */
[----:B0-----:R-:W-:Y:S04]  /*22790*/  STL.64 [R1+0x50], R16 ;  /* 0x0000501001007387 */ /* 0x001fe80000100a00 */
[----:B------:R0:W-:Y:S04]  /*227a0*/  STL.64 [R1+0x58], R18 ;  /* 0x0000581201007387 */ /* 0x0001e80000100a00 */
[----:B0-----:R-:W4:Y:S04]  /*227b0*/  LDL.LU.64 R18, [R1+0x1900] ;  /* 0x0019000001127983 */ /* 0x001f280000300a00 */
[----:B------:R-:W-:Y:S04]  /*227c0*/  STL.64 [R1+0x60], R20 ;  /* 0x0000601401007387 */ /* 0x000fe80000100a00 */
[----:B------:R-:W-:Y:S01]  /*227d0*/  STL.64 [R1+0x68], R22 ;  /* 0x0000681601007387 */ /* 0x000fe20000100a00 */
[----:B----4-:R-:W-:-:S15]  /*227e0*/  HMMA.16816.F32.BF16 R12, R4, R18, R12 ;  /* 0x00000012040c723c */ /* 0x010fde000004180c */
[----:B------:R-:W-:-:S04]  /*227f0*/  NOP ;  /* 0x0000000000007918 */ /* 0x000fc80000000000 */
[----:B------:R-:W-:Y:S04]  /*22800*/  STL.64 [R1+0x90], R12 ;  /* 0x0000900c01007387 */ /* 0x000fe80000100a00 */
[----:B------:R-:W-:Y:S04]  /*22810*/  STL.64 [R1+0x98], R14 ;  /* 0x0000980e01007387 */ /* 0x000fe80000100a00 */
[----:B------:R-:W0:Y:S04]  /*22820*/  LDSM.16.M88.4 R12, [R29+UR5+0x5000] ;  /* 0x005000051d0c783b */ /* 0x000e280008000200 */
[----:B0-----:R-:W-:Y:S01]  /*22830*/  STL.64 [R1+0x40], R12 ;  /* 0x0000400c01007387 */ /* 0x001fe20000100a00 */
[----:B------:R-:W-:-:S03]  /*22840*/  IMAD.MOV.U32 R19, RZ, RZ, R12 ;  /* 0x000000ffff137224 */ /* 0x000fc600078e000c */
[----:B------:R-:W-:Y:S01]  /*22850*/  STL.64 [R1+0x48], R14 ;  /* 0x0000480e01007387 */ /* 0x000fe20000100a00 */
[----:B------:R-:W-:-:S03]  /*22860*/  IMAD.MOV.U32 R18, RZ, RZ, R13 ;  /* 0x000000ffff127224 */ /* 0x000fc600078e000d */
[----:B------:R-:W0:Y:S04]  /*22870*/  LDSM.16.M88.4 R12, [R29+UR5+0x5800] ;  /* 0x005800051d0c783b */ /* 0x000e280008000200 */
[----:B------:R1:W-:Y:S04]  /*22880*/  STL.64 [R1+0x18d0], R18 ;  /* 0x0018d01201007387 */ /* 0x0003e80000100a00 */
[----:B------:R-:W4:Y:S04]  /*22890*/  LDL.LU R16, [R1+0x320] ;  /* 0x0003200001107983 */ /* 0x000f280000300800 */
[----:B------:R-:W4:Y:S04]  /*228a0*/  LDL.LU R17, [R1+0x324] ;  /* 0x0003240001117983 */ /* 0x000f280000300800 */
[----:B-1----:R-:W4:Y:S04]  /*228b0*/  LDL.LU R18, [R1+0x328] ;  /* 0x0003280001127983 */ /* 0x002f280000300800 */
[----:B------:R-:W4:Y:S04]  /*228c0*/  LDL.LU R19, [R1+0x32c] ;  /* 0x00032c0001137983 */ /* 0x000f280000300800 */
[----:B0-----:R-:W-:Y:S04]  /*228d0*/  STL.64 [R1+0x30], R12 ;  /* 0x0000300c01007387 */ /* 0x001fe80000100a00 */
[----:B------:R0:W-:Y:S04]  /*228e0*/  STL.64 [R1+0x38], R14 ;  /* 0x0000380e01007387 */ /* 0x0001e80000100a00 */
[----:B0-----:R-:W2:Y:S02]  /*228f0*/  LDL.LU.64 R14, [R1+0x18f8] ;  /* 0x0018f800010e7983 */ /* 0x001ea40000300a00 */
[----:B--2---:R-:W-:Y:S02]  /*22900*/  HMMA.16816.F32.BF16 R12, R4, R14, R24 ;  /* 0x0000000e040c723c */ /* 0x004fe40000041818 */
[----:B------:R-:W3:-:S15]  /*22910*/  LDL.LU.64 R26, [R1+0x18f0] ;  /* 0x0018f000011a7983 */ /* 0x000ede0000300a00 */
[----:B------:R-:W-:Y:S02]  /*22920*/  NOP ;  /* 0x0000000000007918 */ /* 0x000fe40000000000 */
[----:B------:R-:W-:Y:S04]  /*22930*/  STL.64 [R1+0x360], R12 ;  /* 0x0003600c01007387 */ /* 0x000fe80000100a00 */
[----:B------:R-:W-:Y:S04]  /*22940*/  STL.64 [R1+0x368], R14 ;  /* 0x0003680e01007387 */ /* 0x000fe80000100a00 */
[----:B------:R-:W-:Y:S01]  /*22950*/  LDSM.16.M88.4 R12, [R29+UR5+0x6000] ;  /* 0x006000051d0c783b */ /* 0x000fe20008000200 */
[----:B---3--:R-:W-:Y:S03]  /*22960*/  HMMA.16816.F32.BF16 R24, R4, R26, R8 ;  /* 0x0000001a0418723c */ /* 0x008fe60000041808 */
[----:B------:R-:W2:Y:S04]  /*22970*/  LDL.LU R8, [R1+0x18e8] ;  /* 0x0018e80001087983 */ /* 0x000ea80000300800 */
[----:B------:R-:W3:-:S12]  /*22980*/  LDL.LU R4, [R1+0x310] ;  /* 0x0003100001047983 */ /* 0x000ed80000300800 */
[----:B------:R-:W-:Y:S04]  /*22990*/  STL.64 [R1+0x70], R24 ;  /* 0x0000701801007387 */ /* 0x000fe80000100a00 */
[----:B------:R-:W-:Y:S04]  /*229a0*/  STL.64 [R1+0x78], R26 ;  /* 0x0000781a01007387 */ /* 0x000fe80000100a00 */
[----:B------:R-:W0:Y:S04]  /*229b0*/  LDSM.16.M88.4 R24, [R29+UR5+0x6800] ;  /* 0x006800051d18783b */ /* 0x000e280008000200 */
[----:B------:R-:W3:Y:S04]  /*229c0*/  LDL.LU R5, [R1+0x314] ;  /* 0x0003140001057983 */ /* 0x000ee80000300800 */
[----:B------:R-:W3:Y:S04]  /*229d0*/  LDL.LU R6, [R1+0x318] ;  /* 0x0003180001067983 */ /* 0x000ee80000300800 */
[----:B------:R-:W3:Y:S04]  /*229e0*/  LDL.LU R7, [R1+0x31c] ;  /* 0x00031c0001077983 */ /* 0x000ee80000300800 */
[----:B0-----:R-:W-:Y:S01]  /*229f0*/  STL.64 [R1+0x10], R24 ;  /* 0x0000101801007387 */ /* 0x001fe20000100a00 */
[----:B------:R-:W-:-:S03]  /*22a00*/  IMAD.MOV.U32 R2, RZ, RZ, R26 ;  /* 0x000000ffff027224 */ /* 0x000fc600078e001a */
[----:B------:R0:W-:Y:S01]  /*22a10*/  STL.64 [R1+0x18], R26 ;  /* 0x0000181a01007387 */ /* 0x0001e20000100a00 */
[----:B------:R-:W-:-:S03]  /*22a20*/  IMAD.MOV.U32 R3, RZ, RZ, R27 ;  /* 0x000000ffff037224 */ /* 0x000fc600078e001b */
[----:B0-----:R-:W4:Y:S04]  /*22a30*/  LDL.LU.64 R26, [R1+0x18e0] ;  /* 0x0018e000011a7983 */ /* 0x001f280000300a00 */
[----:B------:R-:W4:Y:S04]  /*22a40*/  LDL.LU.64 R24, [R1+0x18d8] ;  /* 0x0018d80001187983 */ /* 0x000f280000300a00 */
[----:B------:R-:W2:Y:S01]  /*22a50*/  LDL.LU R9, [R1+0x304] ;  /* 0x0003040001097983 */ /* 0x000ea20000300800 */
[----:B------:R-:W-:Y:S02]  /*22a60*/  IMAD.MOV.U32 R10, RZ, RZ, R28 ;  /* 0x000000ffff0a7224 */ /* 0x000fe400078e001c */
[----:B------:R-:W-:-:S05]  /*22a70*/  IMAD.MOV.U32 R11, RZ, RZ, R0 ;  /* 0x000000ffff0b7224 */ /* 0x000fca00078e0000 */
[----:B------:R-:W-:Y:S04]  /*22a80*/  STL.64 [R1+0x18c8], R10 ;  /* 0x0018c80a01007387 */ /* 0x000fe80000100a00 */
[----:B--2---:R0:W-:Y:S04]  /*22a90*/  STL.64 [R1+0x18c0], R8 ;  /* 0x0018c00801007387 */ /* 0x0041e80000100a00 */
[----:B0-----:R-:W3:Y:S01]  /*22aa0*/  LDL.64 R8, [R1+0x50] ;  /* 0x0000500001087983 */ /* 0x001ee20000100a00 */
[----:B----4-:R-:W-:Y:S03]  /*22ab0*/  HMMA.16816.F32.BF16 R16, R24, R20, R16 ;  /* 0x000000141810723c */ /* 0x010fe60000041810 */
[----:B------:R-:W-:Y:S04]  /*22ac0*/  STL.64 [R1+0x20], R12 ;  /* 0x0000200c01007387 */ /* 0x000fe80000100a00 */
[----:B------:R-:W-:Y:S04]  /*22ad0*/  STL.64 [R1+0x28], R14 ;  /* 0x0000280e01007387 */ /* 0x000fe80000100a00 */
[----:B------:R0:W-:Y:S04]  /*22ae0*/  STL.64 [R1+0x18b0], R12 ;  /* 0x0018b00c01007387 */ /* 0x0001e80000100a00 */
[----:B0-----:R-:W2:Y:S04]  /*22af0*/  LDL.64 R12, [R1+0x30] ;  /* 0x00003000010c7983 */ /* 0x001ea80000100a00 */
[----:B------:R-:W-:Y:S04]  /*22b00*/  STL [R1+0x161c], R3 ;  /* 0x00161c0301007387 */ /* 0x000fe80000100800 */
[----:B------:R-:W-:Y:S04]  /*22b10*/  STL [R1+0x1618], R2 ;  /* 0x0016180201007387 */ /* 0x000fe80000100800 */
[----:B------:R-:W-:Y:S04]  /*22b20*/  STL.64 [R1+0x350], R16 ;  /* 0x0003501001007387 */ /* 0x000fe80000100a00 */
[----:B------:R0:W-:Y:S04]  /*22b30*/  STL.64 [R1+0x358], R18 ;  /* 0x0003581201007387 */ /* 0x0001e80000100a00 */
[----:B0-----:R-:W4:Y:S04]  /*22b40*/  LDL.LU.64 R18, [R1+0x18d0] ;  /* 0x0018d00001127983 */ /* 0x001f280000300a00 */
[----:B------:R-:W2:Y:S01]  /*22b50*/  LDL.LU.64 R10, [R1+0x18c8] ;  /* 0x0018c800010a7983 */ /* 0x000ea20000300a00 */
[----:B------:R-:W-:-:S02]  /*22b60*/  IMAD.MOV.U32 R3, RZ, RZ, R20 ;  /* 0x000000ffff037224 */ /* 0x000fc400078e0014 */
[----:B------:R-:W-:Y:S02]  /*22b70*/  IMAD.MOV.U32 R2, RZ, RZ, R21 ;  /* 0x000000ffff027224 */ /* 0x000fe400078e0015 */
[----:B------:R-:W0:Y:S01]  /*22b80*/  LDSM.16.M88.4 R20, [R29+UR5+0x7000] ;  /* 0x007000051d14783b */ /* 0x000e220008000200 */
[----:B---3--:R-:W-:Y:S01]  /*22b90*/  HMMA.16816.F32.BF16 R4, R24, R8, R4 ;  /* 0x000000081804723c */ /* 0x008fe20000041804 */
[----:B------:R-:W-:Y:S02]  /*22ba0*/  IMAD.MOV.U32 R17, RZ, RZ, R8 ;  /* 0x000000ffff117224 */ /* 0x000fe400078e0008 */
[----:B------:R-:W-:Y:S02]  /*22bb0*/  IMAD.MOV.U32 R16, RZ, RZ, R9 ;  /* 0x000000ffff107224 */ /* 0x000fe400078e0009 */
[----:B------:R-:W2:-:S14]  /*22bc0*/  LDL.LU.64 R8, [R1+0x18c0] ;  /* 0x0018c00001087983 */ /* 0x000e9c0000300a00 */
[----:B------:R-:W-:Y:S01]  /*22bd0*/  IMAD.MOV.U32 R28, RZ, RZ, R6 ;  /* 0x000000ffff1c7224 */ /* 0x000fe200078e0006 */
[----:B------:R-:W-:Y:S01]  /*22be0*/  STL.64 [R1+0x340], R4 ;  /* 0x0003400401007387 */ /* 0x000fe20000100a00 */
[----:B------:R-:W-:-:S03]  /*22bf0*/  IMAD.MOV.U32 R0, RZ, RZ, R7 ;  /* 0x000000ffff007224 */ /* 0x000fc600078e0007 */
[----:B------:R-:W1:Y:S04]  /*22c00*/  LDSM.16.M88.4 R4, [R29+UR5+0x7800] ;  /* 0x007800051d04783b */ /* 0x000e680008000200 */
[----:B0-----:R-:W-:Y:S04]  /*22c10*/  STL.64 [R1], R20 ;  /* 0x0000001401007387 */ /* 0x001fe80000100a00 */
[----:B------:R-:W-:Y:S04]  /*22c20*/  STL.64 [R1+0x8], R22 ;  /* 0x0000081601007387 */ /* 0x000fe80000100a00 */
[----:B------:R0:W-:Y:S04]  /*22c30*/  STL.64 [R1+0x18a0], R20 ;  /* 0x0018a01401007387 */ /* 0x0001e80000100a00 */
[----:B0-----:R-:W3:Y:S04]  /*22c40*/  LDL.LU R20, [R1+0x2f0] ;  /* 0x0002f00001147983 */ /* 0x001ee80000300800 */
[----:B------:R-:W3:Y:S04]  /*22c50*/  LDL.LU R21, [R1+0x2f4] ;  /* 0x0002f40001157983 */ /* 0x000ee80000300800 */
[----:B------:R-:W3:Y:S04]  /*22c60*/  LDL.LU R22, [R1+0x2f8] ;  /* 0x0002f80001167983 */ /* 0x000ee80000300800 */
[----:B------:R-:W3:Y:S04]  /*22c70*/  LDL.LU R23, [R1+0x2fc] ;  /* 0x0002fc0001177983 */ /* 0x000ee80000300800 */
[----:B------:R-:W-:Y:S04]  /*22c80*/  STL [R1+0x1534], R0 ;  /* 0x0015340001007387 */ /* 0x000fe80000100800 */
[----:B------:R-:W-:Y:S04]  /*22c90*/  STL [R1+0x1530], R28 ;  /* 0x0015301c01007387 */ /* 0x000fe80000100800 */
[----:B------:R-:W3:Y:S04]  /*22ca0*/  LDL.LU R29, [R1+0x18bc] ;  /* 0x0018bc00011d7983 */ /* 0x000ee80000300800 */
[----:B-1----:R-:W-:Y:S04]  /*22cb0*/  STL [R1+0x1474], R6 ;  /* 0x0014740601007387 */ /* 0x002fe80000100800 */
[----:B------:R-:W-:Y:S04]  /*22cc0*/  STL [R1+0x1470], R7 ;  /* 0x0014700701007387 */ /* 0x000fe80000100800 */
[----:B------:R4:W-:Y:S02]  /*22cd0*/  STL.64 [R1+0x18a8], R4 ;  /* 0x0018a80401007387 */ /* 0x0009e40000100a00 */
[----:B----4-:R-:W-:-:S02]  /*22ce0*/  IMAD.MOV.U32 R4, RZ, RZ, R19 ;  /* 0x000000ffff047224 */ /* 0x010fc400078e0013 */
[----:B------:R-:W-:-:S07]  /*22cf0*/  IMAD.MOV.U32 R5, RZ, RZ, R18 ;  /* 0x000000ffff057224 */ /* 0x000fce00078e0012 */
[----:B--2---:R-:W-:Y:S01]  /*22d00*/  HMMA.16816.F32.BF16 R4, R24, R4, R8 ;  /* 0x000000041804723c */ /* 0x004fe20000041808 */
[----:B------:R-:W2:Y:S01]  /*22d10*/  LDL.LU R9, [R1+0x18b8] ;  /* 0x0018b80001097983 */ /* 0x000ea20000300800 */
[----:B------:R-:W0:-:S15]  /*22d20*/  S2R R8, SR_TID.X ;  /* 0x0000000000087919 */ /* 0x000e1e0000002100 */
[----:B------:R-:W-:Y:S02]  /*22d30*/  NOP ;  /* 0x0000000000007918 */ /* 0x000fe40000000000 */
[----:B------:R-:W-:Y:S04]  /*22d40*/  STL.64 [R1+0x330], R4 ;  /* 0x0003300401007387 */ /* 0x000fe80000100a00 */
[----:B------:R3:W-:Y:S01]  /*22d50*/  STL.64 [R1+0x338], R6 ;  /* 0x0003380601007387 */ /* 0x0007e20000100a00 */
[C---:B0-----:R-:W-:Y:S01]  /*22d60*/  LOP3.LUT R19, R8.reuse, 0x7, RZ, 0xc0, !PT ;  /* 0x0000000708137812 */ /* 0x041fe200078ec0ff */
[C---:B------:R-:W-:Y:S02]  /*22d70*/  IMAD.SHL.U32 R14, R8.reuse, 0x2, RZ ;  /* 0x00000002080e7824 */ /* 0x040fe400078e00ff */
[----:B------:R-:W-:Y:S01]  /*22d80*/  IMAD.SHL.U32 R15, R8, 0x80, RZ ;  /* 0x00000080080f7824 */ /* 0x000fe200078e00ff */
[----:B---3--:R-:W-:Y:S01]  /*22d90*/  HMMA.16816.F32.BF16 R4, R24, R12, R20 ;  /* 0x0000000c1804723c */ /* 0x008fe20000041814 */
[----:B------:R-:W-:-:S02]  /*22da0*/  IMAD.MOV.U32 R22, RZ, RZ, R12 ;  /* 0x000000ffff167224 */ /* 0x000fc400078e000c */
[----:B------:R-:W-:Y:S02]  /*22db0*/  IMAD.MOV.U32 R18, RZ, RZ, R13 ;  /* 0x000000ffff127224 */ /* 0x000fe400078e000d */
[----:B------:R-:W3:-:S14]  /*22dc0*/  LDL.LU.64 R12, [R1+0x18b0] ;  /* 0x0018b000010c7983 */ /* 0x000edc0000300a00 */
[----:B------:R-:W-:Y:S02]  /*22dd0*/  IMAD.MOV.U32 R28, RZ, RZ, R7 ;  /* 0x000000ffff1c7224 */ /* 0x000fe400078e0007 */
[----:B------:R-:W-:Y:S01]  /*22de0*/  IMAD.MOV.U32 R0, RZ, RZ, R6 ;  /* 0x000000ffff007224 */ /* 0x000fe200078e0006 */
[----:B------:R0:W-:Y:S04]  /*22df0*/  STL.64 [R1+0x320], R4 ;  /* 0x0003200401007387 */ /* 0x0001e80000100a00 */
[----:B------:R-:W-:Y:S04]  /*22e00*/  STL [R1+0x154c], R28 ;  /* 0x00154c1c01007387 */ /* 0x000fe80000100800 */
[----:B------:R-:W-:Y:S04]  /*22e10*/  STL [R1+0x1548], R0 ;  /* 0x0015480001007387 */ /* 0x000fe80000100800 */
[----:B0-----:R-:W4:Y:S04]  /*22e20*/  LDL.LU R4, [R1+0x4d0] ;  /* 0x0004d00001047983 */ /* 0x001f280000300800 */
[----:B------:R-:W4:Y:S04]  /*22e30*/  LDL.LU R5, [R1+0x4d4] ;  /* 0x0004d40001057983 */ /* 0x000f280000300800 */
[----:B------:R-:W4:Y:S04]  /*22e40*/  LDL.LU R6, [R1+0x4d8] ;  /* 0x0004d80001067983 */ /* 0x000f280000300800 */
[----:B------:R-:W4:Y:S04]  /*22e50*/  LDL.LU R7, [R1+0x4dc] ;  /* 0x0004dc0001077983 */ /* 0x000f280000300800 */
[----:B------:R-:W4:Y:S04]  /*22e60*/  LDL.64 R20, [R1+0x10] ;  /* 0x0000100001147983 */ /* 0x000f280000100a00 */
[----:B--2---:R-:W0:Y:S04]  /*22e70*/  LDSM.16.MT88.4 R8, [R9+UR5+0x2080] ;  /* 0x002080050908783b */ /* 0x004e280008004200 */
[----:B0-----:R-:W-:Y:S04]  /*22e80*/  STL.64 [R1+0x1890], R10 ;  /* 0x0018900a01007387 */ /* 0x001fe80000100a00 */
[----:B------:R0:W-:Y:S04]  /*22e90*/  STL.64 [R1+0x1888], R8 ;  /* 0x0018880801007387 */ /* 0x0001e80000100a00 */
[----:B0-----:R-:W3:Y:S04]  /*22ea0*/  LDL.LU R8, [R1+0x2e0] ;  /* 0x0002e00001087983 */ /* 0x001ee80000300800 */
[----:B------:R-:W3:Y:S04]  /*22eb0*/  LDL.LU R9, [R1+0x2e4] ;  /* 0x0002e40001097983 */ /* 0x000ee80000300800 */
[----:B------:R-:W3:Y:S04]  /*22ec0*/  LDL.LU R10, [R1+0x2e8] ;  /* 0x0002e800010a7983 */ /* 0x000ee80000300800 */
[----:B------:R-:W3:Y:S01]  /*22ed0*/  LDL.LU R11, [R1+0x2ec] ;  /* 0x0002ec00010b7983 */ /* 0x000ee20000300800 */
[----:B------:R-:W-:-:S05]  /*22ee0*/  IMAD R19, R19, 0x110, RZ ;  /* 0x0000011013137824 */ /* 0x000fca00078e02ff */
[----:B------:R-:W-:-:S04]  /*22ef0*/  LOP3.LUT R19, R19, 0x10, R14, 0x78, !PT ;  /* 0x0000001013137812 */ /* 0x000fc800078e780e */
[----:B------:R-:W-:-:S04]  /*22f00*/  LOP3.LUT R19, R19, 0x800, R15, 0xf8, !PT ;  /* 0x0000080013137812 */ /* 0x000fc800078ef80f */
[----:B------:R-:W-:Y:S01]  /*22f10*/  LOP3.LUT R19, R19, 0x20, RZ, 0x3c, !PT ;  /* 0x0000002013137812 */ /* 0x000fe200078e3cff */
[----:B---3--:R-:W-:Y:S04]  /*22f20*/  HMMA.16816.F32.BF16 R8, R24, R12, R8 ;  /* 0x0000000c1808723c */ /* 0x008fe80000041808 */
[----:B------:R-:W0:Y:S04]  /*22f30*/  LDSM.16.MT88.4 R12, [R19+UR5+0x2000] ;  /* 0x00200005130c783b */ /* 0x000e280008004200 */
[----:B0-----:R-:W-:Y:S11]  /*22f40*/  STL.64 [R1+0x1800], R14 ;  /* 0x0018000e01007387 */ /* 0x001ff60000100a00 */
[----:B------:R-:W-:Y:S04]  /*22f50*/  STL.64 [R1+0x310], R8 ;  /* 0x0003100801007387 */ /* 0x000fe80000100a00 */
[----:B------:R-:W-:Y:S04]  /*22f60*/  STL.64 [R1+0x318], R10 ;  /* 0x0003180a01007387 */ /* 0x000fe80000100a00 */
[----:B------:R0:W-:Y:S02]  /*22f70*/  STL.64 [R1+0x17f8], R12 ;  /* 0x0017f80c01007387 */ /* 0x0001e40000100a00 */
[----:B0-----:R-:W-:-:S02]  /*22f80*/  IMAD.MOV.U32 R12, RZ, RZ, R22 ;  /* 0x000000ffff0c7224 */ /* 0x001fc400078e0016 */
[----:B------:R-:W-:-:S05]  /*22f90*/  IMAD.MOV.U32 R13, RZ, RZ, R18 ;  /* 0x000000ffff0d7224 */ /* 0x000fca00078e0012 */
[----:B------:R0:W-:Y:S04]  /*22fa0*/  STL.64 [R1+0x1848], R12 ;  /* 0x0018480c01007387 */ /* 0x0001e80000100a00 */
[----:B0-----:R-:W2:Y:S04]  /*22fb0*/  LDL.LU R12, [R1+0x580] ;  /* 0x00058000010c7983 */ /* 0x001ea80000300800 */
[----:B------:R-:W2:Y:S04]  /*22fc0*/  LDL.LU R13, [R1+0x584] ;  /* 0x00058400010d7983 */ /* 0x000ea80000300800 */
[----:B------:R-:W3:Y:S04]  /*22fd0*/  LDL.LU R14, [R1+0x588] ;  /* 0x00058800010e7983 */ /* 0x000ee80000300800 */
[----:B------:R-:W3:Y:S01]  /*22fe0*/  LDL.LU R15, [R1+0x58c] ;  /* 0x00058c00010f7983 */ /* 0x000ee20000300800 */
[----:B----4-:R-:W-:Y:S03]  /*22ff0*/  HMMA.16816.F32.BF16 R4, R24, R20, R4 ;  /* 0x000000141804723c */ /* 0x010fe60000041804 */
[----:B---3--:R-:W-:Y:S04]  /*23000*/  STL.64 [R1+0x1858], R14 ;  /* 0x0018580e01007387 */ /* 0x008fe80000100a00 */
[----:B--2---:R0:W-:Y:S02]  /*23010*/  STL.64 [R1+0x1850], R12 ;  /* 0x0018500c01007387 */ /* 0x0041e40000100a00 */
[----:B0-----:R-:W-:-:S02]  /*23020*/  IMAD.MOV.U32 R12, RZ, RZ, R17 ;  /* 0x000000ffff0c7224 */ /* 0x001fc400078e0011 */
[----:B------:R-:W-:Y:S02]  /*23030*/  IMAD.MOV.U32 R13, RZ, RZ, R16 ;  /* 0x000000ffff0d7224 */ /* 0x000fe400078e0010 */
[----:B------:R-:W0:Y:S04]  /*23040*/  LDSM.16.MT88.4 R16, [R19+UR5+0x2080] ;  /* 0x002080051310783b */ /* 0x000e280008004200 */
[----:B------:R1:W-:Y:S02]  /*23050*/  STL.64 [R1+0x1870], R12 ;  /* 0x0018700c01007387 */ /* 0x0003e40000100a00 */
[----:B-1----:R-:W-:Y:S02]  /*23060*/  IMAD.MOV.U32 R12, RZ, RZ, R3 ;  /* 0x000000ffff0c7224 */ /* 0x002fe400078e0003 */
[----:B------:R-:W-:-:S05]  /*23070*/  IMAD.MOV.U32 R13, RZ, RZ, R2 ;  /* 0x000000ffff0d7224 */ /* 0x000fca00078e0002 */
[----:B------:R1:W-:Y:S01]  /*23080*/  STL.64 [R1+0x1898], R12 ;  /* 0x0018980c01007387 */ /* 0x0003e20000100a00 */
[----:B------:R-:W-:-:S03]  /*23090*/  IMAD.MOV.U32 R3, RZ, RZ, R21 ;  /* 0x000000ffff037224 */ /* 0x000fc600078e0015 */
[----:B-1----:R-:W2:Y:S04]  /*230a0*/  LDL.LU R12, [R1+0x560] ;  /* 0x00056000010c7983 */ /* 0x002ea80000300800 */
[----:B------:R-:W2:Y:S04]  /*230b0*/  LDL.LU R13, [R1+0x564] ;  /* 0x00056400010d7983 */ /* 0x000ea80000300800 */
[----:B------:R-:W2:Y:S04]  /*230c0*/  LDL.LU R14, [R1+0x568] ;  /* 0x00056800010e7983 */ /* 0x000ea80000300800 */
[----:B------:R-:W2:Y:S04]  /*230d0*/  LDL.LU R15, [R1+0x56c] ;  /* 0x00056c00010f7983 */ /* 0x000ea80000300800 */
[----:B------:R-:W3:Y:S04]  /*230e0*/  LDL.LU R8, [R1+0x550] ;  /* 0x0005500001087983 */ /* 0x000ee80000300800 */
[----:B------:R-:W3:Y:S04]  /*230f0*/  LDL.LU R9, [R1+0x554] ;  /* 0x0005540001097983 */ /* 0x000ee80000300800 */
[----:B------:R-:W3:Y:S04]  /*23100*/  LDL.LU R10, [R1+0x558] ;  /* 0x00055800010a7983 */ /* 0x000ee80000300800 */
[----:B------:R-:W3:Y:S04]  /*23110*/  LDL.LU R11, [R1+0x55c] ;  /* 0x00055c00010b7983 */ /* 0x000ee80000300800 */
[----:B------:R1:W-:Y:S04]  /*23120*/  STL.64 [R1+0x300], R4 ;  /* 0x0003000401007387 */ /* 0x0003e80000100a00 */
[----:B------:R4:W-:Y:S04]  /*23130*/  STL.64 [R1+0x308], R6 ;  /* 0x0003080601007387 */ /* 0x0009e80000100a00 */
[----:B-1----:R-:W3:Y:S01]  /*23140*/  LDL.LU.64 R4, [R1+0x18a8] ;  /* 0x0018a80001047983 */ /* 0x002ee20000300a00 */
[----:B----4-:R-:W-:-:S03]  /*23150*/  IMAD.MOV.U32 R6, RZ, RZ, R20 ;  /* 0x000000ffff067224 */ /* 0x010fc600078e0014 */
[----:B------:R-:W2:Y:S04]  /*23160*/  LDL.LU.64 R20, [R1+0x18a0] ;  /* 0x0018a00001147983 */ /* 0x000ea80000300a00 */
[----:B0-----:R0:W-:Y:S04]  /*23170*/  STL [R1+0x17a8], R16 ;  /* 0x0017a81001007387 */ /* 0x0011e80000100800 */
[----:B------:R1:W-:Y:S04]  /*23180*/  STL [R1+0x1790], R17 ;  /* 0x0017901101007387 */ /* 0x0003e80000100800 */
[----:B------:R4:W-:Y:S04]  /*23190*/  STL [R1+0x178c], R18 ;  /* 0x00178c1201007387 */ /* 0x0009e80000100800 */
[----:B------:R4:W-:Y:S04]  /*231a0*/  STL [R1+0x1788], R19 ;  /* 0x0017881301007387 */ /* 0x0009e80000100800 */
[----:B0-----:R-:W2:Y:S04]  /*231b0*/  LDL.LU R16, [R1+0x570] ;  /* 0x0005700001107983 */ /* 0x001ea80000300800 */
[----:B-1----:R-:W2:Y:S04]  /*231c0*/  LDL.LU R17, [R1+0x574] ;  /* 0x0005740001117983 */ /* 0x002ea80000300800 */
[----:B----4-:R-:W4:Y:S04]  /*231d0*/  LDL.LU R18, [R1+0x578] ;  /* 0x0005780001127983 */ /* 0x010f280000300800 */
[----:B------:R-:W4:Y:S01]  /*231e0*/  LDL.LU R19, [R1+0x57c] ;  /* 0x00057c0001137983 */ /* 0x000f220000300800 */
[----:B------:R-:W0:Y:S03]  /*231f0*/  S2R R23, SR_TID.X ;  /* 0x0000000000177919 */ /* 0x000e260000002100 */
[----:B----4-:R-:W-:Y:S04]  /*23200*/  STL.64 [R1+0x1868], R18 ;  /* 0x0018681201007387 */ /* 0x010fe80000100a00 */
[----:B--2---:R1:W-:Y:S04]  /*23210*/  STL.64 [R1+0x1860], R16 ;  /* 0x0018601001007387 */ /* 0x0043e80000100a00 */
[----:B-1----:R-:W2:Y:S04]  /*23220*/  LDL.LU R16, [R1+0x590] ;  /* 0x0005900001107983 */ /* 0x002ea80000300800 */
[----:B------:R-:W2:Y:S04]  /*23230*/  LDL.LU R17, [R1+0x594] ;  /* 0x0005940001117983 */ /* 0x000ea80000300800 */
[----:B------:R-:W4:Y:S04]  /*23240*/  LDL.LU R18, [R1+0x598] ;  /* 0x0005980001127983 */ /* 0x000f280000300800 */
[----:B------:R-:W4:Y:S01]  /*23250*/  LDL.LU R19, [R1+0x59c] ;  /* 0x00059c0001137983 */ /* 0x000f220000300800 */
[C---:B0-----:R-:W-:Y:S01]  /*23260*/  LOP3.LUT R2, R23.reuse, 0x7, RZ, 0xc0, !PT ;  /* 0x0000000717027812 */ /* 0x041fe200078ec0ff */
[----:B------:R-:W-:-:S04]  /*23270*/  IMAD.SHL.U32 R22, R23, 0x2, RZ ;  /* 0x0000000217167824 */ /* 0x000fc800078e00ff */
[----:B------:R-:W-:Y:S02]  /*23280*/  IMAD R2, R2, 0x110, RZ ;  /* 0x0000011002027824 */ /* 0x000fe400078e02ff */
[----:B------:R-:W-:-:S03]  /*23290*/  IMAD.SHL.U32 R23, R23, 0x80, RZ ;  /* 0x0000008017177824 */ /* 0x000fc600078e00ff */
[----:B------:R-:W-:-:S04]  /*232a0*/  LOP3.LUT R2, R2, 0x10, R22, 0x78, !PT ;  /* 0x0000001002027812 */ /* 0x000fc800078e7816 */
[----:B------:R-:W-:Y:S02]  /*232b0*/  LOP3.LUT R2, R2, 0x800, R23, 0xf8, !PT ;  /* 0x0000080002027812 */ /* 0x000fe400078ef817 */
[----:B------:R-:W-:Y:S02]  /*232c0*/  HMMA.16816.F32.BF16 R20, R24, R20, R12 ;  /* 0x000000141814723c */ /* 0x000fe4000004180c */
[----:B------:R-:W-:-:S06]  /*232d0*/  LOP3.LUT R2, R2, 0x40, RZ, 0x3c, !PT ;  /* 0x0000004002027812 */ /* 0x000fcc00078e3cff */
[----:B---3--:R-:W-:Y:S01]  /*232e0*/  HMMA.16816.F32.BF16 R24, R24, R4, R8 ;  /* 0x000000041818723c */ /* 0x008fe20000041808 */
[----:B----4-:R-:W-:Y:S04]  /*232f0*/  STL.64 [R1+0x1880], R18 ;  /* 0x0018801201007387 */ /* 0x010fe80000100a00 */
[----:B--2---:R0:W-:Y:S04]  /*23300*/  STL.64 [R1+0x1878], R16 ;  /* 0x0018781001007387 */ /* 0x0041e80000100a00 */
[----:B0-----:R-:W2:Y:S04]  /*23310*/  LDL.LU R16, [R1+0x5a0] ;  /* 0x0005a00001107983 */ /* 0x001ea80000300800 */
[----:B------:R-:W2:Y:S04]  /*23320*/  LDL.LU R17, [R1+0x5a4] ;  /* 0x0005a40001117983 */ /* 0x000ea80000300800 */
[----:B------:R-:W2:Y:S04]  /*23330*/  LDL.LU R18, [R1+0x5a8] ;  /* 0x0005a80001127983 */ /* 0x000ea80000300800 */
[----:B------:R-:W2:Y:S04]  /*23340*/  LDL.LU R19, [R1+0x5ac] ;  /* 0x0005ac0001137983 */ /* 0x000ea80000300800 */
[----:B------:R-:W2:Y:S04]  /*23350*/  LDL.LU.64 R12, [R1+0x1898] ;  /* 0x00189800010c7983 */ /* 0x000ea80000300a00 */
[----:B------:R-:W-:Y:S04]  /*23360*/  STL.64 [R1+0x2f0], R20 ;  /* 0x0002f01401007387 */ /* 0x000fe80000100a00 */
[----:B------:R-:W-:Y:S04]  /*23370*/  STL.64 [R1+0x2f8], R22 ;  /* 0x0002f81601007387 */ /* 0x000fe80000100a00 */
[----:B------:R-:W0:Y:S04]  /*23380*/  LDSM.16.MT88.4 R20, [R2+UR5+0x2000] ;  /* 0x002000050214783b */ /* 0x000e280008004200 */
[----:B0-----:R-:W-:Y:S04]  /*23390*/  STL.64 [R1+0x16f8], R22 ;  /* 0x0016f81601007387 */ /* 0x001fe80000100a00 */
[----:B------:R0:W-:Y:S04]  /*233a0*/  STL.64 [R1+0x16f0], R20 ;  /* 0x0016f01401007387 */ /* 0x0001e80000100a00 */
[----:B0-----:R-:W3:Y:S04]  /*233b0*/  LDL.64 R20, [R1+0x20] ;  /* 0x0000200001147983 */ /* 0x001ee80000100a00 */
[----:B------:R-:W2:Y:S04]  /*233c0*/  LDL.LU.64 R10, [R1+0x1890] ;  /* 0x00189000010a7983 */ /* 0x000ea80000300a00 */
[----:B------:R-:W2:Y:S04]  /*233d0*/  LDL.LU.64 R8, [R1+0x1888] ;  /* 0x0018880001087983 */ /* 0x000ea80000300a00 */
[----:B------:R-:W-:Y:S04]  /*233e0*/  STL.64 [R1+0x250], R24 ;  /* 0x0002501801007387 */ /* 0x000fe80000100a00 */
[----:B------:R-:W-:Y:S01]  /*233f0*/  STL [R1+0x258], R26 ;  /* 0x0002581a01007387 */ /* 0x000fe20000100800 */
[----:B------:R-:W-:-:S03]  /*23400*/  IMAD.MOV.U32 R28, RZ, RZ, R27 ;  /* 0x000000ffff1c7224 */ /* 0x000fc600078e001b */
[----:B------:R-:W0:Y:S04]  /*23410*/  LDSM.16.MT88.4 R24, [R2+UR5+0x2080] ;  /* 0x002080050218783b */ /* 0x000e280008004200 */
[----:B------:R-:W-:Y:S04]  /*23420*/  STL.64 [R1+0x1808], R4 ;  /* 0x0018080401007387 */ /* 0x000fe80000100a00 */
[----:B0-----:R-:W-:Y:S04]  /*23430*/  STL.64 [R1+0x1688], R26 ;  /* 0x0016881a01007387 */ /* 0x001fe80000100a00 */
[----:B------:R0:W-:Y:S04]  /*23440*/  STL.64 [R1+0x1680], R24 ;  /* 0x0016801801007387 */ /* 0x0001e80000100a00 */
[----:B0-----:R-:W4:Y:S01]  /*23450*/  LDL.64 R24, [R1+0x40] ;  /* 0x0000400001187983 */ /* 0x001f220000100a00 */
[----:B--2---:R-:W-:Y:S03]  /*23460*/  HMMA.16816.F32.BF16 R12, R8, R12, R16 ;  /* 0x0000000c080c723c */ /* 0x004fe60000041810 */
[----:B------:R-:W2:Y:S04]  /*23470*/  LDL.LU.64 R18, [R1+0x1880] ;  /* 0x0018800001127983 */ /* 0x000ea80000300a00 */
[----:B------:R-:W2:-:S12]  /*23480*/  LDL.LU.64 R16, [R1+0x1878] ;  /* 0x0018780001107983 */ /* 0x000e980000300a00 */
        /* <DEDUP_REMOVED lines=9> */
[----:B------:R-:W4:Y:S02]  /*23520*/  LDL.LU.64 R12, [R1+0x1850] ;  /* 0x00185000010c7983 */ /* 0x000f240000300a00 */
[----:B----4-:R-:W-:-:S15]  /*23530*/  HMMA.16816.F32.BF16 R12, R8, R24, R12 ;  /* 0x00000018080c723c */ /* 0x010fde000004180c */
[----:B------:R-:W-:-:S04]  /*23540*/  NOP ;  /* 0x0000000000007918 */ /* 0x000fc80000000000 */
[----:B------:R0:W-:Y:S04]  /*23550*/  STL.64 [R1+0x1a0], R12 ;  /* 0x0001a00c01007387 */ /* 0x0001e80000100a00 */
[----:B------:R2:W-:Y:S04]  /*23560*/  STL.64 [R1+0x1a8], R14 ;  /* 0x0001a80e01007387 */ /* 0x0005e80000100a00 */
[----:B0-----:R-:W2:Y:S01]  /*23570*/  LDL.LU.64 R12, [R1+0x1848] ;  /* 0x00184800010c7983 */ /* 0x001ea20000300a00 */
[----:B------:R-:W-:-:S03]  /*23580*/  IMAD.MOV.U32 R2, RZ, RZ, R24 ;  /* 0x000000ffff027224 */ /* 0x000fc600078e0018 */
[----:B------:R-:W4:Y:S01]  /*23590*/  LDL.LU R24, [R1+0x520] ;  /* 0x0005200001187983 */ /* 0x000f220000300800 */
[----:B------:R-:W-:Y:S02]  /*235a0*/  IMAD.MOV.U32 R0, RZ, RZ, R25 ;  /* 0x000000ffff007224 */ /* 0x000fe400078e0019 */
[----:B------:R-:W-:Y:S02]  /*235b0*/  IMAD.MOV.U32 R27, RZ, RZ, R29 ;  /* 0x000000ffff1b7224 */ /* 0x000fe400078e001d */
[----:B------:R-:W-:Y:S02]  /*235c0*/  IMAD.MOV.U32 R4, RZ, RZ, R6 ;  /* 0x000000ffff047224 */ /* 0x000fe400078e0006 */
[----:B------:R-:W-:Y:S01]  /*235d0*/  IMAD.MOV.U32 R5, RZ, RZ, R3 ;  /* 0x000000ffff057224 */ /* 0x000fe200078e0003 */
[----:B--2---:R-:W-:-:S15]  /*235e0*/  HMMA.16816.F32.BF16 R12, R8, R12, R16 ;  /* 0x0000000c080c723c */ /* 0x004fde0000041810 */
[----:B------:R-:W-:-:S04]  /*235f0*/  NOP ;  /* 0x0000000000007918 */ /* 0x000fc80000000000 */
[----:B------:R0:W-:Y:S04]  /*23600*/  STL.64 [R1+0x190], R12 ;  /* 0x0001900c01007387 */ /* 0x0001e80000100a00 */
[----:B------:R1:W-:Y:S04]  /*23610*/  STL.64 [R1+0x198], R14 ;  /* 0x0001980e01007387 */ /* 0x0003e80000100a00 */
[----:B------:R-:W4:Y:S04]  /*23620*/  LDL.LU R25, [R1+0x524] ;  /* 0x0005240001197983 */ /* 0x000f280000300800 */
[----:B------:R-:W2:Y:S04]  /*23630*/  LDL.LU R26, [R1+0x528] ;  /* 0x00052800011a7983 */ /* 0x000ea80000300800 */
[----:B------:R-:W2:Y:S04]  /*23640*/  LDL.LU R29, [R1+0x1840] ;  /* 0x00184000011d7983 */ /* 0x000ea80000300800 */
[----:B0-----:R-:W2:Y:S04]  /*23650*/  LDL.LU R12, [R1+0x120] ;  /* 0x00012000010c7983 */ /* 0x001ea80000300800 */
[----:B------:R-:W2:Y:S04]  /*23660*/  LDL.LU R13, [R1+0x124] ;  /* 0x00012400010d7983 */ /* 0x000ea80000300800 */
[----:B-1----:R-:W2:Y:S04]  /*23670*/  LDL.LU R14, [R1+0x128] ;  /* 0x00012800010e7983 */ /* 0x002ea80000300800 */
[----:B------:R-:W2:Y:S04]  /*23680*/  LDL.LU R15, [R1+0x12c] ;  /* 0x00012c00010f7983 */ /* 0x000ea80000300800 */
[----:B------:R0:W-:Y:S04]  /*23690*/  STL.64 [R1+0x1838], R4 ;  /* 0x0018380401007387 */ /* 0x0001e80000100a00 */
[----:B0-----:R-:W3:Y:S04]  /*236a0*/  LDL.LU R4, [R1+0x180] ;  /* 0x0001800001047983 */ /* 0x001ee80000300800 */
[----:B------:R-:W3:Y:S04]  /*236b0*/  LDL.LU R5, [R1+0x184] ;  /* 0x0001840001057983 */ /* 0x000ee80000300800 */
[----:B------:R-:W3:Y:S04]  /*236c0*/  LDL.LU R6, [R1+0x188] ;  /* 0x0001880001067983 */ /* 0x000ee80000300800 */
[----:B------:R-:W3:Y:S04]  /*236d0*/  LDL.LU R7, [R1+0x18c] ;  /* 0x00018c0001077983 */ /* 0x000ee80000300800 */
[----:B------:R-:W2:Y:S04]  /*236e0*/  LDL.LU R16, [R1+0x160] ;  /* 0x0001600001107983 */ /* 0x000ea80000300800 */
[----:B------:R-:W2:Y:S04]  /*236f0*/  LDL.LU R17, [R1+0x164] ;  /* 0x0001640001117983 */ /* 0x000ea80000300800 */
[----:B------:R-:W2:Y:S04]  /*23700*/  LDL.LU R18, [R1+0x168] ;  /* 0x0001680001127983 */ /* 0x000ea80000300800 */
[----:B------:R-:W2:Y:S04]  /*23710*/  LDL.LU R19, [R1+0x16c] ;  /* 0x00016c0001137983 */ /* 0x000ea80000300800 */
[----:B--2---:R-:W-:Y:S04]  /*23720*/  STL.64 [R1+0x1828], R18 ;  /* 0x0018281201007387 */ /* 0x004fe80000100a00 */
[----:B------:R0:W-:Y:S04]  /*23730*/  STL.64 [R1+0x1820], R16 ;  /* 0x0018201001007387 */ /* 0x0001e80000100a00 */
[----:B0-----:R-:W2:Y:S04]  /*23740*/  LDL.LU R16, [R1+0x170] ;  /* 0x0001700001107983 */ /* 0x001ea80000300800 */
[----:B------:R-:W2:Y:S04]  /*23750*/  LDL.LU R17, [R1+0x174] ;  /* 0x0001740001117983 */ /* 0x000ea80000300800 */
[----:B------:R-:W2:Y:S04]  /*23760*/  LDL.LU R18, [R1+0x178] ;  /* 0x0001780001127983 */ /* 0x000ea80000300800 */
[----:B------:R-:W2:Y:S04]  /*23770*/  LDL.LU R19, [R1+0x17c] ;  /* 0x00017c0001137983 */ /* 0x000ea80000300800 */
[----:B------:R-:W-:Y:S04]  /*23780*/  STL.64 [R1+0x1818], R14 ;  /* 0x0018180e01007387 */ /* 0x000fe80000100a00 */
[----:B------:R0:W-:Y:S04]  /*23790*/  STL.64 [R1+0x1810], R12 ;  /* 0x0018100c01007387 */ /* 0x0001e80000100a00 */
[----:B0-----:R-:W2:Y:S04]  /*237a0*/  LDL.64 R12, [R1] ;  /* 0x00000000010c7983 */ /* 0x001ea80000100a00 */
[----:B------:R-:W-:Y:S04]  /*237b0*/  STL.64 [R1+0x17b8], R26 ;  /* 0x0017b81a01007387 */ /* 0x000fe80000100a00 */
[----:B----4-:R0:W-:Y:S02]  /*237c0*/  STL.64 [R1+0x17b0], R24 ;  /* 0x0017b01801007387 */ /* 0x0101e40000100a00 */
[----:B0-----:R-:W-:-:S02]  /*237d0*/  IMAD.MOV.U32 R24, RZ, RZ, R2 ;  /* 0x000000ffff187224 */ /* 0x001fc400078e0002 */
[----:B------:R-:W-:-:S05]  /*237e0*/  IMAD.MOV.U32 R25, RZ, RZ, R0 ;  /* 0x000000ffff197224 */ /* 0x000fca00078e0000 */
[----:B------:R0:W-:Y:S04]  /*237f0*/  STL.64 [R1+0x17c8], R24 ;  /* 0x0017c81801007387 */ /* 0x0001e80000100a00 */
[----:B0-----:R-:W4:Y:S01]  /*23800*/  LDL.64 R24, [R1+0x50] ;  /* 0x0000500001187983 */ /* 0x001f220000100a00 */
[----:B---3--:R-:W-:Y:S03]  /*23810*/  HMMA.16816.F32.BF16 R4, R8, R20, R4 ;  /* 0x000000140804723c */ /* 0x008fe60000041804 */
[----:B----4-:R0:W-:Y:S04]  /*23820*/  STL.64 [R1+0x17e0], R24 ;  /* 0x0017e01801007387 */ /* 0x0101e80000100a00 */
[----:B0-----:R-:W3:-:S12]  /*23830*/  LDL.64 R24, [R1+0x60] ;  /* 0x0000600001187983 */ /* 0x001ed80000100a00 */
[----:B------:R0:W-:Y:S04]  /*23840*/  STL.64 [R1+0x180], R4 ;  /* 0x0001800401007387 */ /* 0x0001e80000100a00 */
[----:B------:R-:W-:Y:S04]  /*23850*/  STL.64 [R1+0x188], R6 ;  /* 0x0001880601007387 */ /* 0x000fe80000100a00 */
[----:B0-----:R-:W2:Y:S04]  /*23860*/  LDL.LU.64 R4, [R1+0x1838] ;  /* 0x0018380001047983 */ /* 0x001ea80000300a00 */
[----:B------:R0:W-:Y:S04]  /*23870*/  STL.64 [R1+0x17c0], R20 ;  /* 0x0017c01401007387 */ /* 0x0001e80000100a00 */
[----:B0-----:R-:W4:Y:S04]  /*23880*/  LDL.LU R20, [R1+0x540] ;  /* 0x0005400001147983 */ /* 0x001f280000300800 */
[----:B------:R-:W4:Y:S04]  /*23890*/  LDL.LU R21, [R1+0x544] ;  /* 0x0005440001157983 */ /* 0x000f280000300800 */
[----:B------:R-:W2:Y:S01]  /*238a0*/  LDL.LU R22, [R1+0x548] ;  /* 0x0005480001167983 */ /* 0x000ea20000300800 */
[----:B------:R-:W-:-:S03]  /*238b0*/  IMAD.MOV.U32 R23, RZ, RZ, R29 ;  /* 0x000000ffff177224 */ /* 0x000fc600078e001d */
[----:B------:R-:W3:Y:S04]  /*238c0*/  LDL.LU R29, [R1+0x1830] ;  /* 0x00183000011d7983 */ /* 0x000ee80000300800 */
[----:B--2---:R-:W-:Y:S04]  /*238d0*/  STL.64 [R1+0x17d8], R22 ;  /* 0x0017d81601007387 */ /* 0x004fe80000100a00 */
[----:B----4-:R0:W-:Y:S04]  /*238e0*/  STL.64 [R1+0x17d0], R20 ;  /* 0x0017d01401007387 */ /* 0x0101e80000100a00 */
[----:B0-----:R-:W2:Y:S04]  /*238f0*/  LDL.LU R20, [R1+0x130] ;  /* 0x0001300001147983 */ /* 0x001ea80000300800 */
[----:B------:R-:W2:Y:S04]  /*23900*/  LDL.LU R21, [R1+0x134] ;  /* 0x0001340001157983 */ /* 0x000ea80000300800 */
[----:B------:R-:W4:Y:S04]  /*23910*/  LDL.LU R22, [R1+0x138] ;  /* 0x0001380001167983 */ /* 0x000f280000300800 */
[----:B------:R-:W4:Y:S01]  /*23920*/  LDL.LU R23, [R1+0x13c] ;  /* 0x00013c0001177983 */ /* 0x000f220000300800 */
[----:B------:R-:W-:Y:S03]  /*23930*/  HMMA.16816.F32.BF16 R4, R8, R4, R16 ;  /* 0x000000040804723c */ /* 0x000fe60000041810 */
[----:B----4-:R-:W-:Y:S04]  /*23940*/  STL.64 [R1+0x17f0], R22 ;  /* 0x0017f01601007387 */ /* 0x010fe80000100a00 */
[----:B--2---:R0:W-:Y:S04]  /*23950*/  STL.64 [R1+0x17e8], R20 ;  /* 0x0017e81401007387 */ /* 0x0041e80000100a00 */
[----:B0-----:R-:W2:Y:S04]  /*23960*/  LDL.LU R20, [R1+0x140] ;  /* 0x0001400001147983 */ /* 0x001ea80000300800 */
[----:B------:R-:W2:Y:S04]  /*23970*/  LDL.LU R21, [R1+0x144] ;  /* 0x0001440001157983 */ /* 0x000ea80000300800 */
[----:B------:R-:W2:Y:S04]  /*23980*/  LDL.LU R22, [R1+0x148] ;  /* 0x0001480001167983 */ /* 0x000ea80000300800 */
[----:B------:R-:W4:Y:S04]  /*23990*/  LDL.LU.64 R18, [R1+0x1828] ;  /* 0x0018280001127983 */ /* 0x000f280000300a00 */
[----:B------:R-:W4:Y:S04]  /*239a0*/  LDL.LU.64 R16, [R1+0x1820] ;  /* 0x0018200001107983 */ /* 0x000f280000300a00 */
[----:B------:R-:W-:Y:S04]  /*239b0*/  STL.64 [R1+0x170], R4 ;  /* 0x0001700401007387 */ /* 0x000fe80000100a00 */
[----:B------:R4:W-:Y:S01]  /*239c0*/  STL.64 [R1+0x178], R6 ;  /* 0x0001780601007387 */ /* 0x0009e20000100a00 */
[----:B------:R-:W-:-:S03]  /*239d0*/  IMAD.MOV.U32 R3, RZ, RZ, R13 ;  /* 0x000000ffff037224 */ /* 0x000fc600078e000d */
[----:B------:R-:W2:Y:S01]  /*239e0*/  LDL.LU.64 R14, [R1+0x1818] ;  /* 0x00181800010e7983 */ /* 0x000ea20000300a00 */
[----:B----4-:R-:W-:Y:S01]  /*239f0*/  HMMA.16816.F32.BF16 R4, R8, R12, R16 ;  /* 0x0000000c0804723c */ /* 0x010fe20000041810 */
[----:B------:R-:W-:Y:S02]  /*23a00*/  IMAD.MOV.U32 R16, RZ, RZ, R12 ;  /* 0x000000ffff107224 */ /* 0x000fe400078e000c */
[----:B------:R-:W2:-:S15]  /*23a10*/  LDL.LU.64 R12, [R1+0x1810] ;  /* 0x00181000010c7983 */ /* 0x000e9e0000300a00 */
[----:B------:R-:W-:Y:S01]  /*23a20*/  NOP ;  /* 0x0000000000007918 */ /* 0x000fe20000000000 */
[----:B------:R0:W-:Y:S04]  /*23a30*/  STL.64 [R1+0x160], R4 ;  /* 0x0001600401007387 */ /* 0x0001e80000100a00 */
[----:B------:R-:W-:Y:S04]  /*23a40*/  STL [R1+0x168], R6 ;  /* 0x0001680601007387 */ /* 0x000fe80000100800 */
[----:B0-----:R-:W2:Y:S01]  /*23a50*/  LDL.LU.64 R4, [R1+0x1808] ;  /* 0x0018080001047983 */ /* 0x001ea20000300a00 */
[----:B---3--:R-:W-:Y:S02]  /*23a60*/  IMAD.MOV.U32 R23, RZ, RZ, R29 ;  /* 0x000000ffff177224 */ /* 0x008fe400078e001d */
[----:B------:R-:W-:-:S05]  /*23a70*/  IMAD.MOV.U32 R29, RZ, RZ, R7 ;  /* 0x000000ffff1d7224 */ /* 0x000fca00078e0007 */
[----:B------:R0:W-:Y:S01]  /*23a80*/  STL [R1+0x1458], R29 ;  /* 0x0014581d01007387 */ /* 0x0001e20000100800 */
[----:B--2---:R-:W-:Y:S03]  /*23a90*/  HMMA.16816.F32.BF16 R8, R8, R4, R12 ;  /* 0x000000040808723c */ /* 0x004fe6000004180c */
[----:B------:R-:W2:Y:S04]  /*23aa0*/  LDL.LU.64 R14, [R1+0x1800] ;  /* 0x00180000010e7983 */ /* 0x000ea80000300a00 */
[----:B------:R-:W2:Y:S01]  /*23ab0*/  LDL.LU.64 R12, [R1+0x17f8] ;  /* 0x0017f800010c7983 */ /* 0x000ea20000300a00 */
[----:B------:R-:W-:Y:S02]  /*23ac0*/  IMAD.MOV.U32 R19, RZ, RZ, R24 ;  /* 0x000000ffff137224 */ /* 0x000fe400078e0018 */
[----:B0-----:R-:W-:-:S09]  /*23ad0*/  IMAD.MOV.U32 R29, RZ, RZ, R25 ;  /* 0x000000ffff1d7224 */ /* 0x001fd200078e0019 */
[----:B------:R-:W-:Y:S02]  /*23ae0*/  IMAD.MOV.U32 R6, RZ, RZ, R10 ;  /* 0x000000ffff067224 */ /* 0x000fe400078e000a */
[----:B------:R-:W-:Y:S01]  /*23af0*/  IMAD.MOV.U32 R7, RZ, RZ, R11 ;  /* 0x000000ffff077224 */ /* 0x000fe200078e000b */
[----:B------:R-:W-:Y:S04]  /*23b00*/  STL.64 [R1+0xf0], R8 ;  /* 0x0000f00801007387 */ /* 0x000fe80000100a00 */
[----:B------:R-:W-:Y:S04]  /*23b10*/  STL.64 [R1+0x17a0], R6 ;  /* 0x0017a00601007387 */ /* 0x000fe80000100a00 */
[----:B------:R0:W-:Y:S04]  /*23b20*/  STL.64 [R1+0x1798], R4 ;  /* 0x0017980401007387 */ /* 0x0001e80000100a00 */
[----:B0-----:R-:W3:Y:S04]  /*23b30*/  LDL.LU R4, [R1+0x530] ;  /* 0x0005300001047983 */ /* 0x001ee80000300800 */
[----:B------:R-:W3:Y:S04]  /*23b40*/  LDL.LU R5, [R1+0x534] ;  /* 0x0005340001057983 */ /* 0x000ee80000300800 */
[----:B------:R-:W3:Y:S04]  /*23b50*/  LDL.LU R6, [R1+0x538] ;  /* 0x0005380001067983 */ /* 0x000ee80000300800 */
[----:B------:R-:W3:Y:S04]  /*23b60*/  LDL.LU R7, [R1+0x53c] ;  /* 0x00053c0001077983 */ /* 0x000ee80000300800 */
[----:B------:R-:W3:Y:S01]  /*23b70*/  LDL.LU.64 R8, [R1+0x30] ;  /* 0x0000300001087983 */ /* 0x000ee20000300a00 */
        /* <DEDUP_REMOVED lines=16> */
[----:B--2---:R-:W-:Y:S02]  /*23c80*/  HMMA.16816.F32.BF16 R24, R12, R24, R20 ;  /* 0x000000180c18723c */ /* 0x004fe40000041814 */
[----:B------:R-:W2:-:S15]  /*23c90*/  LDL.LU.64 R20, [R1+0x17c0] ;  /* 0x0017c00001147983 */ /* 0x000e9e0000300a00 */
[----:B------:R-:W-:Y:S02]  /*23ca0*/  NOP ;  /* 0x0000000000007918 */ /* 0x000fe40000000000 */
[----:B------:R-:W-:Y:S04]  /*23cb0*/  STL.64 [R1+0x120], R24 ;  /* 0x0001201801007387 */ /* 0x000fe80000100a00 */
[----:B------:R0:W-:Y:S04]  /*23cc0*/  STL.64 [R1+0x128], R26 ;  /* 0x0001281a01007387 */ /* 0x0001e80000100a00 */
[----:B0-----:R-:W2:Y:S04]  /*23cd0*/  LDL.LU.64 R26, [R1+0x17b8] ;  /* 0x0017b800011a7983 */ /* 0x001ea80000300a00 */
[----:B------:R-:W2:Y:S01]  /*23ce0*/  LDL.LU.64 R24, [R1+0x17b0] ;  /* 0x0017b00001187983 */ /* 0x000ea20000300a00 */
[----:B---3--:R-:W-:-:S15]  /*23cf0*/  HMMA.16816.F32.BF16 R4, R12, R8, R4 ;  /* 0x000000080c04723c */ /* 0x008fde0000041804 */
[----:B------:R-:W-:-:S04]  /*23d00*/  NOP ;  /* 0x0000000000007918 */ /* 0x000fc80000000000 */
[----:B------:R0:W-:Y:S04]  /*23d10*/  STL.64 [R1+0x110], R4 ;  /* 0x0001100401007387 */ /* 0x0001e80000100a00 */
[----:B------:R1:W-:Y:S04]  /*23d20*/  STL.64 [R1+0x118], R6 ;  /* 0x0001180601007387 */ /* 0x0003e80000100a00 */
[----:B0-----:R-:W3:Y:S04]  /*23d30*/  LDL.LU R4, [R1+0x510] ;  /* 0x0005100001047983 */ /* 0x001ee80000300800 */
[----:B------:R-:W3:Y:S04]  /*23d40*/  LDL.LU R5, [R1+0x514] ;  /* 0x0005140001057983 */ /* 0x000ee80000300800 */
[----:B-1----:R-:W3:Y:S04]  /*23d50*/  LDL.LU R6, [R1+0x518] ;  /* 0x0005180001067983 */ /* 0x002ee80000300800 */
[----:B------:R-:W3:Y:S04]  /*23d60*/  LDL.LU R7, [R1+0x51c] ;  /* 0x00051c0001077983 */ /* 0x000ee80000300800 */
[----:B------:R0:W-:Y:S04]  /*23d70*/  STL.64 [R1+0x1750], R8 ;  /* 0x0017500801007387 */ /* 0x0001e80000100a00 */
[----:B0-----:R-:W4:Y:S04]  /*23d80*/  LDL.LU R8, [R1+0x500] ;  /* 0x0005000001087983 */ /* 0x001f280000300800 */
[----:B------:R-:W4:Y:S04]  /*23d90*/  LDL.LU R9, [R1+0x504] ;  /* 0x0005040001097983 */ /* 0x000f280000300800 */
[----:B------:R-:W4:Y:S04]  /*23da0*/  LDL.LU R10, [R1+0x508] ;  /* 0x00050800010a7983 */ /* 0x000f280000300800 */
[----:B------:R-:W4:Y:S01]  /*23db0*/  LDL.LU R11, [R1+0x50c] ;  /* 0x00050c00010b7983 */ /* 0x000f220000300800 */
[----:B--2---:R-:W-:-:S15]  /*23dc0*/  HMMA.16816.F32.BF16 R24, R12, R20, R24 ;  /* 0x000000140c18723c */ /* 0x004fde0000041818 */
[----:B------:R-:W-:-:S04]  /*23dd0*/  NOP ;  /* 0x0000000000007918 */ /* 0x000fc80000000000 */
[----:B------:R0:W-:Y:S04]  /*23de0*/  STL.64 [R1+0x240], R24 ;  /* 0x0002401801007387 */ /* 0x0001e80000100a00 */
[----:B------:R1:W-:Y:S04]  /*23df0*/  STL.64 [R1+0x248], R26 ;  /* 0x0002481a01007387 */ /* 0x0003e80000100a00 */
[----:B0-----:R-:W2:Y:S04]  /*23e00*/  LDL.LU R24, [R1+0x2d0] ;  /* 0x0002d00001187983 */ /* 0x001ea80000300800 */
[----:B------:R-:W2:Y:S04]  /*23e10*/  LDL.LU R25, [R1+0x2d4] ;  /* 0x0002d40001197983 */ /* 0x000ea80000300800 */
[----:B-1----:R-:W2:Y:S04]  /*23e20*/  LDL.LU R26, [R1+0x2d8] ;  /* 0x0002d800011a7983 */ /* 0x002ea80000300800 */
        /* <DEDUP_REMOVED lines=9> */
[----:B------:R-:W2:Y:S04]  /*23ec0*/  LDL.LU R20, [R1+0x2b0] ;  /* 0x0002b00001147983 */ /* 0x000ea80000300800 */
[----:B------:R-:W2:Y:S04]  /*23ed0*/  LDL.LU R21, [R1+0x2b4] ;  /* 0x0002b40001157983 */ /* 0x000ea80000300800 */
[----:B------:R-:W2:Y:S04]  /*23ee0*/  LDL.LU R22, [R1+0x2b8] ;  /* 0x0002b80001167983 */ /* 0x000ea80000300800 */
[----:B------:R-:W2:Y:S04]  /*23ef0*/  LDL.LU R23, [R1+0x2bc] ;  /* 0x0002bc0001177983 */ /* 0x000ea80000300800 */
[----:B--2---:R-:W-:Y:S04]  /*23f00*/  STL.64 [R1+0x1708], R22 ;  /* 0x0017081601007387 */ /* 0x004fe80000100a00 */
[----:B------:R0:W-:Y:S02]  /*23f10*/  STL.64 [R1+0x1700], R20 ;  /* 0x0017001401007387 */ /* 0x0001e40000100a00 */
[----:B0-----:R-:W-:-:S02]  /*23f20*/  IMAD.MOV.U32 R20, RZ, RZ, R16 ;  /* 0x000000ffff147224 */ /* 0x001fc400078e0010 */
[----:B------:R-:W2:Y:S04]  /*23f30*/  LDL.LU R16, [R1+0x17a8] ;  /* 0x0017a80001107983 */ /* 0x000ea80000300800 */
[----:B------:R-:W-:Y:S04]  /*23f40*/  STL.64 [R1+0x16c0], R26 ;  /* 0x0016c01a01007387 */ /* 0x000fe80000100a00 */
[----:B------:R0:W-:Y:S04]  /*23f50*/  STL.64 [R1+0x16b8], R24 ;  /* 0x0016b81801007387 */ /* 0x0001e80000100a00 */
[----:B0-----:R-:W2:Y:S01]  /*23f60*/  LDL.64 R24, [R1+0x40] ;  /* 0x0000400001187983 */ /* 0x001ea20000100a00 */
[----:B------:R-:W-:-:S03]  /*23f70*/  IMAD.MOV.U32 R21, RZ, RZ, R3 ;  /* 0x000000ffff157224 */ /* 0x000fc600078e0003 */
[----:B--2---:R0:W-:Y:S04]  /*23f80*/  STL.64 [R1+0x1758], R24 ;  /* 0x0017581801007387 */ /* 0x0041e80000100a00 */
[----:B0-----:R-:W3:Y:S02]  /*23f90*/  LDL.64 R24, [R1+0x10] ;  /* 0x0000100001187983 */ /* 0x001ee40000100a00 */
[----:B---3--:R-:W-:Y:S01]  /*23fa0*/  HMMA.16816.F32.BF16 R4, R12, R24, R4 ;  /* 0x000000180c04723c */ /* 0x008fe20000041804 */
[----:B------:R-:W-:Y:S02]  /*23fb0*/  IMAD.MOV.U32 R22, RZ, RZ, R24 ;  /* 0x000000ffff167224 */ /* 0x000fe400078e0018 */
[----:B------:R-:W-:-:S05]  /*23fc0*/  IMAD.MOV.U32 R3, RZ, RZ, R25 ;  /* 0x000000ffff037224 */ /* 0x000fca00078e0019 */
[----:B----4-:R-:W-:Y:S11]  /*23fd0*/  HMMA.16816.F32.BF16 R24, R12, R20, R8 ;  /* 0x000000140c18723c */ /* 0x010ff60000041808 */
[----:B------:R-:W-:Y:S04]  /*23fe0*/  STL.64 [R1+0x2e0], R4 ;  /* 0x0002e00401007387 */ /* 0x000fe80000100a00 */
[----:B------:R0:W-:Y:S04]  /*23ff0*/  STL.64 [R1+0x2e8], R6 ;  /* 0x0002e80601007387 */ /* 0x0001e80000100a00 */
[----:B0-----:R-:W2:Y:S04]  /*24000*/  LDL.LU.64 R6, [R1+0x17a0] ;  /* 0x0017a00001067983 */ /* 0x001ea80000300a00 */
[----:B------:R-:W3:Y:S04]  /*24010*/  LDL.LU.64 R4, [R1+0x1798] ;  /* 0x0017980001047983 */ /* 0x000ee80000300a00 */
[----:B------:R-:W4:Y:S04]  /*24020*/  LDL.LU R8, [R1+0x440] ;  /* 0x0004400001087983 */ /* 0x000f280000300800 */
[----:B------:R0:W-:Y:S04]  /*24030*/  STL.64 [R1+0x400], R24 ;  /* 0x0004001801007387 */ /* 0x0001e80000100a00 */
[----:B------:R-:W-:Y:S04]  /*24040*/  STL.64 [R1+0x408], R26 ;  /* 0x0004081a01007387 */ /* 0x000fe80000100a00 */
[----:B------:R-:W4:Y:S04]  /*24050*/  LDL.LU R9, [R1+0x444] ;  /* 0x0004440001097983 */ /* 0x000f280000300800 */
[----:B------:R-:W2:Y:S04]  /*24060*/  LDL.LU R10, [R1+0x448] ;  /* 0x00044800010a7983 */ /* 0x000ea80000300800 */
[----:B------:R-:W2:Y:S01]  /*24070*/  LDL.LU R11, [R1+0x44c] ;  /* 0x00044c00010b7983 */ /* 0x000ea20000300800 */
[----:B0-----:R-:W-:-:S02]  /*24080*/  IMAD.MOV.U32 R24, RZ, RZ, R17 ;  /* 0x000000ffff187224 */ /* 0x001fc400078e0011 */
[----:B------:R-:W-:Y:S01]  /*24090*/  IMAD.MOV.U32 R25, RZ, RZ, R18 ;  /* 0x000000ffff197224 */ /* 0x000fe200078e0012 */
[----:B--2---:R-:W-:Y:S04]  /*240a0*/  STL.64 [R1+0x1768], R10 ;  /* 0x0017680a01007387 */ /* 0x004fe80000100a00 */
[----:B----4-:R-:W-:Y:S04]  /*240b0*/  STL.64 [R1+0x1760], R8 ;  /* 0x0017600801007387 */ /* 0x010fe80000100a00 */
[----:B------:R-:W2:Y:S04]  /*240c0*/  LDL.LU R17, [R1+0x1790] ;  /* 0x0017900001117983 */ /* 0x000ea80000300800 */
[----:B------:R-:W2:Y:S04]  /*240d0*/  LDL.LU R18, [R1+0x178c] ;  /* 0x00178c0001127983 */ /* 0x000ea80000300800 */
[----:B------:R0:W-:Y:S02]  /*240e0*/  STL.64 [R1+0x1770], R24 ;  /* 0x0017701801007387 */ /* 0x0001e40000100a00 */
[----:B0-----:R-:W-:-:S02]  /*240f0*/  IMAD.MOV.U32 R24, RZ, RZ, R19 ;  /* 0x000000ffff187224 */ /* 0x001fc400078e0013 */
[----:B------:R-:W2:Y:S04]  /*24100*/  LDL.LU R19, [R1+0x1788] ;  /* 0x0017880001137983 */ /* 0x000ea80000300800 */
[----:B------:R-:W4:Y:S04]  /*24110*/  LDL.LU R8, [R1+0x4b0] ;  /* 0x0004b00001087983 */ /* 0x000f280000300800 */
[----:B------:R-:W4:Y:S04]  /*24120*/  LDL.LU R9, [R1+0x4b4] ;  /* 0x0004b40001097983 */ /* 0x000f280000300800 */
[----:B------:R-:W2:Y:S04]  /*24130*/  LDL.LU R10, [R1+0x4b8] ;  /* 0x0004b800010a7983 */ /* 0x000ea80000300800 */
[----:B------:R-:W2:Y:S04]  /*24140*/  LDL.LU R11, [R1+0x4bc] ;  /* 0x0004bc00010b7983 */ /* 0x000ea80000300800 */
[----:B--2---:R-:W-:Y:S04]  /*24150*/  STL.64 [R1+0x1780], R10 ;  /* 0x0017800a01007387 */ /* 0x004fe80000100a00 */
[----:B----4-:R0:W-:Y:S04]  /*24160*/  STL.64 [R1+0x1778], R8 ;  /* 0x0017780801007387 */ /* 0x0101e80000100a00 */
[----:B0-----:R-:W2:Y:S04]  /*24170*/  LDL.LU R8, [R1+0x470] ;  /* 0x0004700001087983 */ /* 0x001ea80000300800 */
[----:B------:R-:W2:Y:S04]  /*24180*/  LDL.LU R9, [R1+0x474] ;  /* 0x0004740001097983 */ /* 0x000ea80000300800 */
[----:B------:R-:W2:Y:S04]  /*24190*/  LDL.LU R10, [R1+0x478] ;  /* 0x00047800010a7983 */ /* 0x000ea80000300800 */
[----:B------:R-:W2:Y:S04]  /*241a0*/  LDL.LU R11, [R1+0x47c] ;  /* 0x00047c00010b7983 */ /* 0x000ea80000300800 */
[----:B------:R0:W-:Y:S02]  /*241b0*/  STL.64 [R1+0x1720], R20 ;  /* 0x0017201401007387 */ /* 0x0001e40000100a00 */
[----:B0-----:R-:W-:-:S02]  /*241c0*/  IMAD.MOV.U32 R20, RZ, RZ, R22 ;  /* 0x000000ffff147224 */ /* 0x001fc400078e0016 */
[----:B------:R-:W-:-:S05]  /*241d0*/  IMAD.MOV.U32 R21, RZ, RZ, R3 ;  /* 0x000000ffff157224 */ /* 0x000fca00078e0003 */
[----:B------:R0:W-:Y:S04]  /*241e0*/  STL.64 [R1+0x1738], R20 ;  /* 0x0017381401007387 */ /* 0x0001e80000100a00 */
[----:B0-----:R-:W3:Y:S04]  /*241f0*/  LDL.LU R20, [R1+0x4c0] ;  /* 0x0004c00001147983 */ /* 0x001ee80000300800 */
[----:B------:R-:W3:Y:S04]  /*24200*/  LDL.LU R21, [R1+0x4c4] ;  /* 0x0004c40001157983 */ /* 0x000ee80000300800 */
[----:B------:R-:W3:Y:S04]  /*24210*/  LDL.LU R22, [R1+0x4c8] ;  /* 0x0004c80001167983 */ /* 0x000ee80000300800 */
[----:B------:R-:W3:Y:S02]  /*24220*/  LDL.LU R23, [R1+0x4cc] ;  /* 0x0004cc0001177983 */ /* 0x000ee40000300800 */
[----:B---3--:R-:W-:Y:S02]  /*24230*/  HMMA.16816.F32.BF16 R12, R12, R4, R20 ;  /* 0x000000040c0c723c */ /* 0x008fe40000041814 */
[----:B------:R-:W3:-:S15]  /*24240*/  LDL.LU R20, [R1+0x420] ;  /* 0x0004200001147983 */ /* 0x000ede0000300800 */
[----:B------:R-:W-:Y:S02]  /*24250*/  NOP ;  /* 0x0000000000007918 */ /* 0x000fe40000000000 */
[----:B------:R-:W-:Y:S04]  /*24260*/  STL.64 [R1+0x3f0], R12 ;  /* 0x0003f00c01007387 */ /* 0x000fe80000100a00 */
[----:B------:R-:W-:Y:S04]  /*24270*/  STL.64 [R1+0x3f8], R14 ;  /* 0x0003f80e01007387 */ /* 0x000fe80000100a00 */
[----:B------:R-:W3:Y:S04]  /*24280*/  LDL.LU R21, [R1+0x424] ;  /* 0x0004240001157983 */ /* 0x000ee80000300800 */
[----:B------:R-:W4:Y:S04]  /*24290*/  LDL.LU R22, [R1+0x428] ;  /* 0x0004280001167983 */ /* 0x000f280000300800 */
[----:B------:R-:W4:Y:S01]  /*242a0*/  LDL.LU R23, [R1+0x42c] ;  /* 0x00042c0001177983 */ /* 0x000f220000300800 */
[----:B------:R-:W-:-:S03]  /*242b0*/  IMAD.MOV.U32 R25, RZ, RZ, R29 ;  /* 0x000000ffff197224 */ /* 0x000fc600078e001d */
[----:B----4-:R-:W-:Y:S04]  /*242c0*/  STL.64 [R1+0x1748], R22 ;  /* 0x0017481601007387 */ /* 0x010fe80000100a00 */
[----:B---3--:R0:W-:Y:S04]  /*242d0*/  STL.64 [R1+0x1740], R20 ;  /* 0x0017401401007387 */ /* 0x0081e80000100a00 */
[----:B0-----:R-:W3:Y:S04]  /*242e0*/  LDL.LU R20, [R1+0x430] ;  /* 0x0004300001147983 */ /* 0x001ee80000300800 */
[----:B------:R-:W3:Y:S04]  /*242f0*/  LDL.LU R21, [R1+0x434] ;  /* 0x0004340001157983 */ /* 0x000ee80000300800 */
[----:B------:R-:W3:Y:S04]  /*24300*/  LDL.LU R22, [R1+0x438] ;  /* 0x0004380001167983 */ /* 0x000ee80000300800 */
[----:B------:R-:W3:Y:S04]  /*24310*/  LDL.LU R23, [R1+0x43c] ;  /* 0x00043c0001177983 */ /* 0x000ee80000300800 */
[----:B------:R-:W-:Y:S04]  /*24320*/  STL.64 [R1+0x1718], R6 ;  /* 0x0017180601007387 */ /* 0x000fe80000100a00 */
[----:B------:R0:W-:Y:S04]  /*24330*/  STL.64 [R1+0x1710], R4 ;  /* 0x0017100401007387 */ /* 0x0001e80000100a00 */
[----:B0-----:R-:W4:Y:S04]  /*24340*/  LDL.LU R4, [R1+0x3d0] ;  /* 0x0003d00001047983 */ /* 0x001f280000300800 */
[----:B------:R-:W4:Y:S04]  /*24350*/  LDL.LU R5, [R1+0x3d4] ;  /* 0x0003d40001057983 */ /* 0x000f280000300800 */
[----:B------:R-:W3:Y:S04]  /*24360*/  LDL.LU R6, [R1+0x3d8] ;  /* 0x0003d80001067983 */ /* 0x000ee80000300800 */
[----:B------:R-:W3:Y:S01]  /*24370*/  LDL.LU R7, [R1+0x3dc] ;  /* 0x0003dc0001077983 */ /* 0x000ee20000300800 */
[C---:B--2---:R-:W-:Y:S03]  /*24380*/  HMMA.16816.F32.BF16 R24, R16.reuse, R24, R8 ;  /* 0x000000181018723c */ /* 0x044fe60000041808 */
[----:B---3--:R-:W-:Y:S04]  /*24390*/  STL.64 [R1+0x1730], R6 ;  /* 0x0017300601007387 */ /* 0x008fe80000100a00 */
[----:B----4-:R0:W-:Y:S04]  /*243a0*/  STL.64 [R1+0x1728], R4 ;  /* 0x0017280401007387 */ /* 0x0101e80000100a00 */
[----:B0-----:R-:W2:Y:S04]  /*243b0*/  LDL.LU R4, [R1+0x410] ;  /* 0x0004100001047983 */ /* 0x001ea80000300800 */
[----:B------:R-:W2:Y:S04]  /*243c0*/  LDL.LU R5, [R1+0x414] ;  /* 0x0004140001057983 */ /* 0x000ea80000300800 */
[----:B------:R-:W2:Y:S04]  /*243d0*/  LDL.LU R6, [R1+0x418] ;  /* 0x0004180001067983 */ /* 0x000ea80000300800 */
[----:B------:R-:W2:Y:S04]  /*243e0*/  LDL.LU R7, [R1+0x41c] ;  /* 0x00041c0001077983 */ /* 0x000ea80000300800 */
[----:B------:R-:W3:Y:S04]  /*243f0*/  LDL.LU.64 R10, [R1+0x1780] ;  /* 0x00178000010a7983 */ /* 0x000ee80000300a00 */
[----:B------:R-:W3:Y:S04]  /*24400*/  LDL.LU.64 R8, [R1+0x1778] ;  /* 0x0017780001087983 */ /* 0x000ee80000300a00 */
[----:B------:R0:W-:Y:S04]  /*24410*/  STL.64 [R1+0x470], R24 ;  /* 0x0004701801007387 */ /* 0x0001e80000100a00 */
[----:B------:R3:W-:Y:S04]  /*24420*/  STL.64 [R1+0x478], R26 ;  /* 0x0004781a01007387 */ /* 0x0007e80000100a00 */
[----:B0-----:R-:W3:Y:S02]  /*24430*/  LDL.LU.64 R24, [R1+0x1770] ;  /* 0x0017700001187983 */ /* 0x001ee40000300a00 */
[----:B---3--:R-:W-:Y:S02]  /*24440*/  HMMA.16816.F32.BF16 R24, R16, R24, R8 ;  /* 0x000000181018723c */ /* 0x008fe40000041808 */
[----:B------:R-:W3:Y:S04]  /*24450*/  LDL.LU.64 R10, [R1+0x1768] ;  /* 0x00176800010a7983 */ /* 0x000ee80000300a00 */
[----:B------:R-:W3:-:S13]  /*24460*/  LDL.LU.64 R8, [R1+0x1760] ;  /* 0x0017600001087983 */ /* 0x000eda0000300a00 */
[----:B------:R0:W-:Y:S04]  /*24470*/  STL.64 [R1+0x460], R24 ;  /* 0x0004601801007387 */ /* 0x0001e80000100a00 */
[----:B------:R-:W-:Y:S04]  /*24480*/  STL.64 [R1+0x468], R26 ;  /* 0x0004681a01007387 */ /* 0x000fe80000100a00 */
[----:B0-----:R-:W3:Y:S02]  /*24490*/  LDL.LU.64 R24, [R1+0x1758] ;  /* 0x0017580001187983 */ /* 0x001ee40000300a00 */
[----:B---3--:R-:W-:-:S15]  /*244a0*/  HMMA.16816.F32.BF16 R8, R16, R24, R8 ;  /* 0x000000181008723c */ /* 0x008fde0000041808 */
[----:B------:R-:W-:-:S04]  /*244b0*/  NOP ;  /* 0x0000000000007918 */ /* 0x000fc80000000000 */
[----:B------:R0:W-:Y:S04]  /*244c0*/  STL.64 [R1+0x450], R8 ;  /* 0x0004500801007387 */ /* 0x0001e80000100a00 */
[----:B------:R-:W-:Y:S04]  /*244d0*/  STL.64 [R1+0x458], R10 ;  /* 0x0004580a01007387 */ /* 0x000fe80000100a00 */
[----:B0-----:R-:W3:Y:S04]  /*244e0*/  LDL.LU.64 R8, [R1+0x1750] ;  /* 0x0017500001087983 */ /* 0x001ee80000300a00 */
[----:B------:R0:W-:Y:S04]  /*244f0*/  STL.64 [R1+0x16d0], R24 ;  /* 0x0016d01801007387 */ /* 0x0001e80000100a00 */
[----:B0-----:R-:W4:Y:S01]  /*24500*/  LDL.64 R24, [R1+0x50] ;  /* 0x0000500001187983 */ /* 0x001f220000100a00 */
[----:B---3--:R-:W-:Y:S03]  /*24510*/  HMMA.16816.F32.BF16 R20, R16, R8, R20 ;  /* 0x000000081014723c */ /* 0x008fe60000041814 */
[----:B----4-:R0:W-:Y:S04]  /*24520*/  STL.64 [R1+0x16d8], R24 ;  /* 0x0016d81801007387 */ /* 0x0101e80000100a00 */
[----:B0-----:R-:W3:-:S12]  /*24530*/  LDL.64 R24, [R1+0x60] ;  /* 0x0000600001187983 */ /* 0x001ed80000100a00 */
[----:B------:R-:W-:Y:S04]  /*24540*/  STL.64 [R1+0x440], R20 ;  /* 0x0004401401007387 */ /* 0x000fe80000100a00 */
[----:B------:R0:W-:Y:S04]  /*24550*/  STL.64 [R1+0x448], R22 ;  /* 0x0004481601007387 */ /* 0x0001e80000100a00 */
[----:B0-----:R-:W4:Y:S04]  /*24560*/  LDL.LU.64 R22, [R1+0x1748] ;  /* 0x0017480001167983 */ /* 0x001f280000300a00 */
[----:B------:R-:W4:Y:S04]  /*24570*/  LDL.LU.64 R20, [R1+0x1740] ;  /* 0x0017400001147983 */ /* 0x000f280000300a00 */
[----:B------:R0:W-:Y:S04]  /*24580*/  STL.64 [R1+0x16c8], R8 ;  /* 0x0016c80801007387 */ /* 0x0001e80000100a00 */
[----:B0-----:R-:W2:Y:S04]  /*24590*/  LDL.LU R8, [R1+0x3a0] ;  /* 0x0003a00001087983 */ /* 0x001ea80000300800 */
[----:B------:R-:W2:Y:S04]  /*245a0*/  LDL.LU R9, [R1+0x3a4] ;  /* 0x0003a40001097983 */ /* 0x000ea80000300800 */
[----:B------:R-:W2:Y:S04]  /*245b0*/  LDL.LU R10, [R1+0x3a8] ;  /* 0x0003a800010a7983 */ /* 0x000ea80000300800 */
[----:B------:R-:W2:Y:S01]  /*245c0*/  LDL.LU R11, [R1+0x3ac] ;  /* 0x0003ac00010b7983 */ /* 0x000ea20000300800 */
[----:B------:R-:W-:-:S02]  /*245d0*/  IMAD.MOV.U32 R12, RZ, RZ, R2 ;  /* 0x000000ffff0c7224 */ /* 0x000fc400078e0002 */
[----:B------:R-:W-:-:S07]  /*245e0*/  IMAD.MOV.U32 R13, RZ, RZ, R0 ;  /* 0x000000ffff0d7224 */ /* 0x000fce00078e0000 */
[C---:B----4-:R-:W-:Y:S01]  /*245f0*/  HMMA.16816.F32.BF16 R20, R16.reuse, R12, R20 ;  /* 0x0000000c1014723c */ /* 0x050fe20000041814 */
[----:B--2---:R-:W-:Y:S04]  /*24600*/  STL.64 [R1+0x16e8], R10 ;  /* 0x0016e80a01007387 */ /* 0x004fe80000100a00 */
[----:B------:R0:W-:Y:S04]  /*24610*/  STL.64 [R1+0x16e0], R8 ;  /* 0x0016e00801007387 */ /* 0x0001e80000100a00 */
[----:B0-----:R-:W2:Y:S04]  /*24620*/  LDL.LU R8, [R1+0x3c0] ;  /* 0x0003c00001087983 */ /* 0x001ea80000300800 */
[----:B------:R-:W2:Y:S04]  /*24630*/  LDL.LU R9, [R1+0x3c4] ;  /* 0x0003c40001097983 */ /* 0x000ea80000300800 */
[----:B------:R-:W2:Y:S04]  /*24640*/  LDL.LU R10, [R1+0x3c8] ;  /* 0x0003c800010a7983 */ /* 0x000ea80000300800 */
[----:B------:R-:W2:Y:S04]  /*24650*/  LDL.LU R11, [R1+0x3cc] ;  /* 0x0003cc00010b7983 */ /* 0x000ea80000300800 */
[----:B------:R0:W-:Y:S04]  /*24660*/  STL.64 [R1+0x430], R20 ;  /* 0x0004301401007387 */ /* 0x0001e80000100a00 */
[----:B------:R1:W-:Y:S04]  /*24670*/  STL.64 [R1+0x438], R22 ;  /* 0x0004381601007387 */ /* 0x0003e80000100a00 */
[----:B0-----:R-:W1:Y:S02]  /*24680*/  LDL.LU.64 R20, [R1+0x1738] ;  /* 0x0017380001147983 */ /* 0x001e640000300a00 */
[----:B-1----:R-:W-:Y:S02]  /*24690*/  HMMA.16816.F32.BF16 R20, R16, R20, R4 ;  /* 0x000000141014723c */ /* 0x002fe40000041804 */
[----:B------:R-:W4:Y:S04]  /*246a0*/  LDL.LU.64 R6, [R1+0x1730] ;  /* 0x0017300001067983 */ /* 0x000f280000300a00 */
[----:B------:R-:W4:-:S13]  /*246b0*/  LDL.LU.64 R4, [R1+0x1728] ;  /* 0x0017280001047983 */ /* 0x000f1a0000300a00 */
[----:B------:R0:W-:Y:S04]  /*246c0*/  STL.64 [R1+0x420], R20 ;  /* 0x0004201401007387 */ /* 0x0001e80000100a00 */
[----:B------:R4:W-:Y:S04]  /*246d0*/  STL.64 [R1+0x428], R22 ;  /* 0x0004281601007387 */ /* 0x0009e80000100a00 */
[----:B0-----:R-:W4:Y:S02]  /*246e0*/  LDL.LU.64 R20, [R1+0x1720] ;  /* 0x0017200001147983 */ /* 0x001f240000300a00 */
[----:B----4-:R-:W-:Y:S02]  /*246f0*/  HMMA.16816.F32.BF16 R20, R16, R20, R4 ;  /* 0x000000141014723c */ /* 0x010fe40000041804 */
[----:B------:R-:W4:Y:S04]  /*24700*/  LDL.LU.64 R6, [R1+0x1718] ;  /* 0x0017180001067983 */ /* 0x000f280000300a00 */
[----:B------:R-:W2:-:S13]  /*24710*/  LDL.LU.64 R4, [R1+0x1710] ;  /* 0x0017100001047983 */ /* 0x000e9a0000300a00 */
[----:B------:R-:W-:Y:S04]  /*24720*/  STL.64 [R1+0x410], R20 ;  /* 0x0004101401007387 */ /* 0x000fe80000100a00 */
[----:B------:R0:W-:Y:S04]  /*24730*/  STL.64 [R1+0x418], R22 ;  /* 0x0004181601007387 */ /* 0x0001e80000100a00 */
[----:B0-----:R-:W2:Y:S04]  /*24740*/  LDL.LU.64 R22, [R1+0x1708] ;  /* 0x0017080001167983 */ /* 0x001ea80000300a00 */
[----:B------:R-:W2:Y:S02]  /*24750*/  LDL.LU.64 R20, [R1+0x1700] ;  /* 0x0017000001147983 */ /* 0x000ea40000300a00 */
[----:B--2---:R-:W-:Y:S02]  /*24760*/  HMMA.16816.F32.BF16 R16, R16, R4, R20 ;  /* 0x000000041010723c */ /* 0x004fe40000041814 */
[----:B------:R-:W2:Y:S04]  /*24770*/  LDL.LU.64 R22, [R1+0x16f8] ;  /* 0x0016f80001167983 */ /* 0x000ea80000300a00 */
[----:B------:R-:W2:Y:S04]  /*24780*/  LDL.LU.64 R20, [R1+0x16f0] ;  /* 0x0016f00001147983 */ /* 0x000ea80000300a00 */
[----:B----4-:R-:W-:Y:S04]  /*24790*/  STL.64 [R1+0x1698], R6 ;  /* 0x0016980601007387 */ /* 0x010fe80000100a00 */
[----:B------:R0:W-:Y:S01]  /*247a0*/  STL.64 [R1+0x1690], R4 ;  /* 0x0016900401007387 */ /* 0x0001e20000100a00 */
[----:B---3--:R-:W-:-:S02]  /*247b0*/  IMAD.MOV.U32 R2, RZ, RZ, R24 ;  /* 0x000000ffff027224 */ /* 0x008fc400078e0018 */
[----:B------:R-:W-:Y:S02]  /*247c0*/  IMAD.MOV.U32 R0, RZ, RZ, R25 ;  /* 0x000000ffff007224 */ /* 0x000fe400078e0019 */
[----:B------:R1:W-:Y:S04]  /*247d0*/  STL.64 [R1+0x370], R16 ;  /* 0x0003701001007387 */ /* 0x0003e80000100a00 */
[----:B------:R-:W-:Y:S04]  /*247e0*/  STL.64 [R1+0x378], R18 ;  /* 0x0003781201007387 */ /* 0x000fe80000100a00 */
[----:B0-----:R-:W3:Y:S04]  /*247f0*/  LDL.LU R4, [R1+0x3b0] ;  /* 0x0003b00001047983 */ /* 0x001ee80000300800 */
[----:B------:R-:W3:Y:S04]  /*24800*/  LDL.LU R5, [R1+0x3b4] ;  /* 0x0003b40001057983 */ /* 0x000ee80000300800 */
[----:B------:R-:W3:Y:S04]  /*24810*/  LDL.LU R6, [R1+0x3b8] ;  /* 0x0003b80001067983 */ /* 0x000ee80000300800 */
[----:B------:R-:W3:Y:S04]  /*24820*/  LDL.LU R7, [R1+0x3bc] ;  /* 0x0003bc0001077983 */ /* 0x000ee80000300800 */
[----:B-1----:R-:W4:Y:S01]  /*24830*/  LDL.LU.64 R16, [R1+0x10] ;  /* 0x0000100001107983 */ /* 0x002f220000300a00 */
[----:B--2---:R-:W-:-:S15]  /*24840*/  HMMA.16816.F32.BF16 R8, R20, R24, R8 ;  /* 0x000000181408723c */ /* 0x004fde0000041808 */
[----:B------:R-:W-:-:S04]  /*24850*/  NOP ;  /* 0x0000000000007918 */ /* 0x000fc80000000000 */
[----:B------:R-:W-:Y:S04]  /*24860*/  STL.64 [R1+0x3e0], R8 ;  /* 0x0003e00801007387 */ /* 0x000fe80000100a00 */
[----:B------:R0:W-:Y:S04]  /*24870*/  STL.64 [R1+0x3e8], R10 ;  /* 0x0003e80a01007387 */ /* 0x0001e80000100a00 */
[----:B0-----:R-:W2:Y:S04]  /*24880*/  LDL.LU.64 R10, [R1+0x16e8] ;  /* 0x0016e800010a7983 */ /* 0x001ea80000300a00 */
[----:B------:R-:W2:Y:S04]  /*24890*/  LDL.LU.64 R8, [R1+0x16e0] ;  /* 0x0016e00001087983 */ /* 0x000ea80000300a00 */
[----:B------:R-:W3:Y:S02]  /*248a0*/  LDL.LU.64 R24, [R1+0x16d8] ;  /* 0x0016d80001187983 */ /* 0x000ee40000300a00 */
[----:B---3--:R-:W-:Y:S01]  /*248b0*/  HMMA.16816.F32.BF16 R4, R20, R24, R4 ;  /* 0x000000181404723c */ /* 0x008fe20000041804 */
[----:B------:R-:W-:-:S15]  /*248c0*/  IMAD.MOV.U32 R3, RZ, RZ, R25 ;  /* 0x000000ffff037224 */ /* 0x000fde00078e0019 */
[----:B------:R-:W-:-:S03]  /*248d0*/  NOP ;  /* 0x0000000000007918 */ /* 0x000fc60000000000 */
[----:B------:R-:W-:Y:S04]  /*248e0*/  STL.64 [R1+0x3d0], R4 ;  /* 0x0003d00401007387 */ /* 0x000fe80000100a00 */
[----:B------:R0:W-:Y:S02]  /*248f0*/  STL.64 [R1+0x3d8], R6 ;  /* 0x0003d80601007387 */ /* 0x0001e40000100a00 */
[----:B0-----:R-:W-:Y:S02]  /*24900*/  IMAD.MOV.U32 R6, RZ, RZ, R24 ;  /* 0x000000ffff067224 */ /* 0x001fe400078e0018 */
[----:B------:R-:W2:Y:S02]  /*24910*/  LDL.LU.64 R24, [R1+0x16d0] ;  /* 0x0016d00001187983 */ /* 0x000ea40000300a00 */
[----:B--2---:R-:W-:Y:S01]  /*24920*/  HMMA.16816.F32.BF16 R8, R20, R24, R8 ;  /* 0x000000181408723c */ /* 0x004fe20000041808 */
[----:B------:R-:W-:-:S02]  /*24930*/  IMAD.MOV.U32 R5, RZ, RZ, R24 ;  /* 0x000000ffff057224 */ /* 0x000fc400078e0018 */
[----:B------:R-:W-:-:S15]  /*24940*/  IMAD.MOV.U32 R4, RZ, RZ, R25 ;  /* 0x000000ffff047224 */ /* 0x000fde00078e0019 */
[----:B------:R-:W-:Y:S01]  /*24950*/  NOP ;  /* 0x0000000000007918 */ /* 0x000fe20000000000 */
[----:B------:R0:W-:Y:S04]  /*24960*/  STL.64 [R1+0x3c0], R8 ;  /* 0x0003c00801007387 */ /* 0x0001e80000100a00 */
[----:B------:R-:W-:Y:S04]  /*24970*/  STL.64 [R1+0x3c8], R10 ;  /* 0x0003c80a01007387 */ /* 0x000fe80000100a00 */
[----:B0-----:R-:W2:Y:S04]  /*24980*/  LDL.LU.64 R8, [R1+0x16c8] ;  /* 0x0016c80001087983 */ /* 0x001ea80000300a00 */
[----:B------:R-:W2:Y:S04]  /*24990*/  LDL.LU.64 R26, [R1+0x16c0] ;  /* 0x0016c000011a7983 */ /* 0x000ea80000300a00 */
[----:B------:R-:W2:Y:S02]  /*249a0*/  LDL.LU.64 R24, [R1+0x16b8] ;  /* 0x0016b80001187983 */ /* 0x000ea40000300a00 */
[----:B--2---:R-:W-:-:S15]  /*249b0*/  HMMA.16816.F32.BF16 R24, R20, R8, R24 ;  /* 0x000000081418723c */ /* 0x004fde0000041818 */
[----:B------:R-:W-:-:S04]  /*249c0*/  NOP ;  /* 0x0000000000007918 */ /* 0x000fc80000000000 */
[----:B------:R-:W-:Y:S04]  /*249d0*/  STL.64 [R1+0x3b0], R24 ;  /* 0x0003b01801007387 */ /* 0x000fe80000100a00 */
[----:B------:R0:W-:Y:S04]  /*249e0*/  STL.64 [R1+0x3b8], R26 ;  /* 0x0003b81a01007387 */ /* 0x0001e80000100a00 */
[----:B0-----:R-:W4:Y:S04]  /*249f0*/  LDL.LU.64 R26, [R1+0x16b0] ;  /* 0x0016b000011a7983 */ /* 0x001f280000300a00 */
[----:B------:R-:W4:Y:S04]  /*24a00*/  LDL.LU.64 R24, [R1+0x16a8] ;  /* 0x0016a80001187983 */ /* 0x000f280000300a00 */
[----:B------:R0:W-:Y:S02]  /*24a10*/  STL.64 [R1+0x1638], R8 ;  /* 0x0016380801007387 */ /* 0x0001e40000100a00 */
[----:B0-----:R-:W-:-:S02]  /*24a20*/  IMAD.MOV.U32 R8, RZ, RZ, R5 ;  /* 0x000000ffff087224 */ /* 0x001fc400078e0005 */
[----:B------:R-:W-:-:S05]  /*24a30*/  IMAD.MOV.U32 R9, RZ, RZ, R4 ;  /* 0x000000ffff097224 */ /* 0x000fca00078e0004 */
[----:B------:R0:W-:Y:S04]  /*24a40*/  STL.64 [R1+0x1650], R8 ;  /* 0x0016500801007387 */ /* 0x0001e80000100a00 */
[----:B0-----:R-:W2:Y:S04]  /*24a50*/  LDL.LU R8, [R1+0x380] ;  /* 0x0003800001087983 */ /* 0x001ea80000300800 */
[----:B------:R-:W2:Y:S04]  /*24a60*/  LDL.LU R9, [R1+0x384] ;  /* 0x0003840001097983 */ /* 0x000ea80000300800 */
[----:B------:R-:W2:Y:S04]  /*24a70*/  LDL.LU R10, [R1+0x388] ;  /* 0x00038800010a7983 */ /* 0x000ea80000300800 */
[----:B------:R-:W2:Y:S04]  /*24a80*/  LDL.LU R11, [R1+0x38c] ;  /* 0x00038c00010b7983 */ /* 0x000ea80000300800 */
[----:B------:R0:W-:Y:S01]  /*24a90*/  STL.64 [R1+0x16a0], R12 ;  /* 0x0016a00c01007387 */ /* 0x0001e20000100a00 */
[----:B--2---:R-:W-:-:S15]  /*24aa0*/  HMMA.16816.F32.BF16 R8, R20, R12, R8 ;  /* 0x0000000c1408723c */ /* 0x004fde0000041808 */
[----:B------:R-:W-:-:S04]  /*24ab0*/  NOP ;  /* 0x0000000000007918 */ /* 0x000fc80000000000 */
[----:B------:R-:W-:Y:S04]  /*24ac0*/  STL.64 [R1+0x3a0], R8 ;  /* 0x0003a00801007387 */ /* 0x000fe80000100a00 */
[----:B------:R4:W-:Y:S04]  /*24ad0*/  STL.64 [R1+0x3a8], R10 ;  /* 0x0003a80a01007387 */ /* 0x0009e80000100a00 */
[----:B0-----:R-:W2:Y:S01]  /*24ae0*/  LDL.LU R12, [R1+0x2c0] ;  /* 0x0002c000010c7983 */ /* 0x001ea20000300800 */
[----:B----4-:R-:W-:-:S15]  /*24af0*/  HMMA.16816.F32.BF16 R8, R20, R16, R24 ;  /* 0x000000101408723c */ /* 0x010fde0000041818 */
[----:B------:R-:W-:-:S04]  /*24b00*/  NOP ;  /* 0x0000000000007918 */ /* 0x000fc80000000000 */
[----:B------:R0:W-:Y:S04]  /*24b10*/  STL.64 [R1+0x390], R8 ;  /* 0x0003900801007387 */ /* 0x0001e80000100a00 */
[----:B------:R-:W-:Y:S04]  /*24b20*/  STL.64 [R1+0x398], R10 ;  /* 0x0003980a01007387 */ /* 0x000fe80000100a00 */
[----:B------:R-:W2:Y:S04]  /*24b30*/  LDL.LU R13, [R1+0x2c4] ;  /* 0x0002c400010d7983 */ /* 0x000ea80000300800 */
[----:B------:R-:W2:Y:S04]  /*24b40*/  LDL.LU R14, [R1+0x2c8] ;  /* 0x0002c800010e7983 */ /* 0x000ea80000300800 */
[----:B------:R-:W2:Y:S04]  /*24b50*/  LDL.LU R15, [R1+0x2cc] ;  /* 0x0002cc00010f7983 */ /* 0x000ea80000300800 */
[----:B------:R-:W2:Y:S04]  /*24b60*/  LDL.64 R4, [R1] ;  /* 0x0000000001047983 */ /* 0x000ea80000100a00 */
[----:B------:R-:W3:Y:S04]  /*24b70*/  LDL.LU R24, [R1+0x200] ;  /* 0x0002000001187983 */ /* 0x000ee80000300800 */
[----:B------:R-:W3:Y:S04]  /*24b80*/  LDL.LU R25, [R1+0x204] ;  /* 0x0002040001197983 */ /* 0x000ee80000300800 */
[----:B------:R-:W3:Y:S04]  /*24b90*/  LDL.LU R26, [R1+0x208] ;  /* 0x00020800011a7983 */ /* 0x000ee80000300800 */
[----:B------:R-:W3:Y:S01]  /*24ba0*/  LDL.LU R27, [R1+0x20c] ;  /* 0x00020c00011b7983 */ /* 0x000ee20000300800 */
[----:B0-----:R-:W-:-:S02]  /*24bb0*/  IMAD.MOV.U32 R8, RZ, RZ, R6 ;  /* 0x000000ffff087224 */ /* 0x001fc400078e0006 */
[----:B------:R-:W-:-:S05]  /*24bc0*/  IMAD.MOV.U32 R9, RZ, RZ, R3 ;  /* 0x000000ffff097224 */ /* 0x000fca00078e0003 */
[----:B------:R-:W-:Y:S04]  /*24bd0*/  STL.64 [R1+0x1668], R8 ;  /* 0x0016680801007387 */ /* 0x000fe80000100a00 */
[----:B------:R0:W-:Y:S04]  /*24be0*/  STL.64 [R1+0x1630], R16 ;  /* 0x0016301001007387 */ /* 0x0001e80000100a00 */
[----:B0-----:R-:W4:Y:S04]  /*24bf0*/  LDL.LU R16, [R1+0xd0] ;  /* 0x0000d00001107983 */ /* 0x001f280000300800 */
[----:B------:R-:W4:Y:S04]  /*24c00*/  LDL.LU R17, [R1+0xd4] ;  /* 0x0000d40001117983 */ /* 0x000f280000300800 */
[----:B------:R-:W2:Y:S04]  /*24c10*/  LDL.LU R18, [R1+0xd8] ;  /* 0x0000d80001127983 */ /* 0x000ea80000300800 */
[----:B------:R-:W2:Y:S04]  /*24c20*/  LDL.LU R19, [R1+0xdc] ;  /* 0x0000dc0001137983 */ /* 0x000ea80000300800 */
        /* <DEDUP_REMOVED lines=11> */
[----:B------:R-:W4:Y:S04]  /*24ce0*/  LDL.LU R18, [R1+0x108] ;  /* 0x0001080001127983 */ /* 0x000f280000300800 */
[----:B------:R-:W4:Y:S04]  /*24cf0*/  LDL.LU R19, [R1+0x10c] ;  /* 0x00010c0001137983 */ /* 0x000f280000300800 */
[----:B----4-:R-:W-:Y:S04]  /*24d00*/  STL.64 [R1+0x1678], R18 ;  /* 0x0016781201007387 */ /* 0x010fe80000100a00 */
[----:B--2---:R0:W-:Y:S04]  /*24d10*/  STL.64 [R1+0x1670], R16 ;  /* 0x0016701001007387 */ /* 0x0041e80000100a00 */
[----:B0-----:R-:W2:Y:S04]  /*24d20*/  LDL.LU R16, [R1+0x150] ;  /* 0x0001500001107983 */ /* 0x001ea80000300800 */
[----:B------:R-:W2:Y:S04]  /*24d30*/  LDL.LU R17, [R1+0x154] ;  /* 0x0001540001117983 */ /* 0x000ea80000300800 */
[----:B------:R-:W2:Y:S04]  /*24d40*/  LDL.LU R18, [R1+0x158] ;  /* 0x0001580001127983 */ /* 0x000ea80000300800 */
[----:B------:R-:W2:Y:S04]  /*24d50*/  LDL.LU R19, [R1+0x15c] ;  /* 0x00015c0001137983 */ /* 0x000ea80000300800 */
[----:B------:R0:W-:Y:S04]  /*24d60*/  STL.64 [R1+0x380], R12 ;  /* 0x0003800c01007387 */ /* 0x0001e80000100a00 */
[----:B------:R1:W-:Y:S04]  /*24d70*/  STL.64 [R1+0x388], R14 ;  /* 0x0003880e01007387 */ /* 0x0003e80000100a00 */
[----:B0-----:R-:W4:Y:S01]  /*24d80*/  LDL.LU.64 R12, [R1+0x16a0] ;  /* 0x0016a000010c7983 */ /* 0x001f220000300a00 */
[----:B-1----:R-:W-:-:S02]  /*24d90*/  IMAD.MOV.U32 R15, RZ, RZ, R4 ;  /* 0x000000ffff0f7224 */ /* 0x002fc400078e0004 */
[----:B------:R-:W-:Y:S01]  /*24da0*/  IMAD.MOV.U32 R14, RZ, RZ, R5 ;  /* 0x000000ffff0e7224 */ /* 0x000fe200078e0005 */
[----:B------:R-:W2:Y:S04]  /*24db0*/  LDL.LU.64 R6, [R1+0x1698] ;  /* 0x0016980001067983 */ /* 0x000ea80000300a00 */
[----:B------:R-:W3:Y:S01]  /*24dc0*/  LDL.LU.64 R4, [R1+0x1690] ;  /* 0x0016900001047983 */ /* 0x000ee20000300a00 */
[----:B------:R-:W-:Y:S02]  /*24dd0*/  IMAD.MOV.U32 R8, RZ, RZ, R2 ;  /* 0x000000ffff087224 */ /* 0x000fe400078e0002 */
[----:B------:R-:W-:Y:S01]  /*24de0*/  IMAD.MOV.U32 R9, RZ, RZ, R0 ;  /* 0x000000ffff097224 */ /* 0x000fe200078e0000 */
[----:B---3--:R-:W-:Y:S01]  /*24df0*/  HMMA.16816.F32.BF16 R20, R20, R4, R24 ;  /* 0x000000041414723c */ /* 0x008fe20000041818 */
[----:B------:R-:W3:Y:S04]  /*24e00*/  LDL.LU.64 R26, [R1+0x1688] ;  /* 0x00168800011a7983 */ /* 0x000ee80000300a00 */
[----:B------:R-:W3:-:S14]  /*24e10*/  LDL.LU.64 R24, [R1+0x1680] ;  /* 0x0016800001187983 */ /* 0x000edc0000300a00 */
[----:B------:R0:W-:Y:S04]  /*24e20*/  STL.64 [R1+0x2d0], R20 ;  /* 0x0002d01401007387 */ /* 0x0001e80000100a00 */
[----:B------:R1:W-:Y:S04]  /*24e30*/  STL.64 [R1+0x2d8], R22 ;  /* 0x0002d81601007387 */ /* 0x0003e80000100a00 */
[----:B0-----:R-:W4:Y:S04]  /*24e40*/  LDL.LU R20, [R1+0x210] ;  /* 0x0002100001147983 */ /* 0x001f280000300800 */
[----:B------:R-:W4:Y:S04]  /*24e50*/  LDL.LU R21, [R1+0x214] ;  /* 0x0002140001157983 */ /* 0x000f280000300800 */
[----:B-1----:R-:W4:Y:S04]  /*24e60*/  LDL.LU R22, [R1+0x218] ;  /* 0x0002180001167983 */ /* 0x002f280000300800 */
[----:B------:R-:W4:Y:S04]  /*24e70*/  LDL.LU R23, [R1+0x21c] ;  /* 0x00021c0001177983 */ /* 0x000f280000300800 */
[----:B--2---:R-:W-:Y:S04]  /*24e80*/  STL.64 [R1+0x1628], R6 ;  /* 0x0016280601007387 */ /* 0x004fe80000100a00 */
[----:B------:R0:W-:Y:S04]  /*24e90*/  STL.64 [R1+0x1620], R4 ;  /* 0x0016200401007387 */ /* 0x0001e80000100a00 */
[----:B0-----:R-:W2:Y:S04]  /*24ea0*/  LDL.LU R4, [R1+0x260] ;  /* 0x0002600001047983 */ /* 0x001ea80000300800 */
[----:B------:R-:W2:Y:S04]  /*24eb0*/  LDL.LU R5, [R1+0x264] ;  /* 0x0002640001057983 */ /* 0x000ea80000300800 */
[----:B------:R-:W2:Y:S04]  /*24ec0*/  LDL.LU R6, [R1+0x268] ;  /* 0x0002680001067983 */ /* 0x000ea80000300800 */
[----:B------:R-:W2:Y:S01]  /*24ed0*/  LDL.LU R7, [R1+0x26c] ;  /* 0x00026c0001077983 */ /* 0x000ea20000300800 */
[----:B---3--:R-:W-:Y:S03]  /*24ee0*/  HMMA.16816.F32.BF16 R8, R24, R8, R16 ;  /* 0x000000081808723c */ /* 0x008fe60000041810 */
[----:B------:R-:W3:Y:S04]  /*24ef0*/  LDL.LU.64 R18, [R1+0x1678] ;  /* 0x0016780001127983 */ /* 0x000ee80000300a00 */
[----:B------:R-:W3:-:S12]  /*24f00*/  LDL.LU.64 R16, [R1+0x1670] ;  /* 0x0016700001107983 */ /* 0x000ed80000300a00 */
[----:B------:R0:W-:Y:S04]  /*24f10*/  STL.64 [R1+0x2c0], R8 ;  /* 0x0002c00801007387 */ /* 0x0001e80000100a00 */
[----:B------:R3:W-:Y:S04]  /*24f20*/  STL.64 [R1+0x2c8], R10 ;  /* 0x0002c80a01007387 */ /* 0x0007e80000100a00 */
[----:B0-----:R-:W3:Y:S02]  /*24f30*/  LDL.LU.64 R8, [R1+0x1668] ;  /* 0x0016680001087983 */ /* 0x001ee40000300a00 */
[----:B---3--:R-:W-:Y:S02]  /*24f40*/  HMMA.16816.F32.BF16 R8, R24, R8, R16 ;  /* 0x000000081808723c */ /* 0x008fe40000041810 */
[----:B------:R-:W3:Y:S04]  /*24f50*/  LDL.LU.64 R18, [R1+0x1660] ;  /* 0x0016600001127983 */ /* 0x000ee80000300a00 */
[----:B------:R-:W3:-:S13]  /*24f60*/  LDL.LU.64 R16, [R1+0x1658] ;  /* 0x0016580001107983 */ /* 0x000eda0000300a00 */
[----:B------:R0:W-:Y:S04]  /*24f70*/  STL.64 [R1+0x2b0], R8 ;  /* 0x0002b00801007387 */ /* 0x0001e80000100a00 */
[----:B------:R3:W-:Y:S04]  /*24f80*/  STL.64 [R1+0x2b8], R10 ;  /* 0x0002b80a01007387 */ /* 0x0007e80000100a00 */
[----:B0-----:R-:W3:Y:S01]  /*24f90*/  LDL.LU.64 R8, [R1+0x1650] ;  /* 0x0016500001087983 */ /* 0x001ee20000300a00 */
[----:B------:R-:W0:Y:S01]  /*24fa0*/  S2R R3, SR_TID.X ;  /* 0x0000000000037919 */ /* 0x000e220000002100 */
[----:B---3--:R-:W-:Y:S02]  /*24fb0*/  HMMA.16816.F32.BF16 R8, R24, R8, R16 ;  /* 0x000000081808723c */ /* 0x008fe40000041810 */
[----:B------:R-:W3:Y:S04]  /*24fc0*/  LDL.LU.64 R18, [R1+0x1648] ;  /* 0x0016480001127983 */ /* 0x000ee80000300a00 */
[----:B------:R-:W3:-:S13]  /*24fd0*/  LDL.LU.64 R16, [R1+0x1640] ;  /* 0x0016400001107983 */ /* 0x000eda0000300a00 */
[----:B------:R1:W-:Y:S04]  /*24fe0*/  STL.64 [R1+0x2a0], R8 ;  /* 0x0002a00801007387 */ /* 0x0003e80000100a00 */
[----:B------:R-:W-:Y:S04]  /*24ff0*/  STL.64 [R1+0x2a8], R10 ;  /* 0x0002a80a01007387 */ /* 0x000fe80000100a00 */
[----:B-1----:R-:W3:Y:S01]  /*25000*/  LDL.LU.64 R8, [R1+0x1638] ;  /* 0x0016380001087983 */ /* 0x002ee20000300a00 */
[C---:B0-----:R-:W-:Y:S01]  /*25010*/  LOP3.LUT R2, R3.reuse, 0x7, RZ, 0xc0, !PT ;  /* 0x0000000703027812 */ /* 0x041fe200078ec0ff */
[----:B------:R-:W-:-:S04]  /*25020*/  IMAD.SHL.U32 R0, R3, 0x2, RZ ;  /* 0x0000000203007824 */ /* 0x000fc800078e00ff */
[----:B------:R-:W-:Y:S02]  /*25030*/  IMAD R2, R2, 0x110, RZ ;  /* 0x0000011002027824 */ /* 0x000fe400078e02ff */
[----:B------:R-:W-:-:S03]  /*25040*/  IMAD.SHL.U32 R3, R3, 0x80, RZ ;  /* 0x0000008003037824 */ /* 0x000fc600078e00ff */
[----:B------:R-:W-:-:S04]  /*25050*/  LOP3.LUT R0, R2, 0x10, R0, 0x78, !PT ;  /* 0x0000001002007812 */ /* 0x000fc800078e7800 */
[----:B------:R-:W-:-:S04]  /*25060*/  LOP3.LUT R0, R0, 0x800, R3, 0xf8, !PT ;  /* 0x0000080000007812 */ /* 0x000fc800078ef803 */
[----:B------:R-:W-:Y:S01]  /*25070*/  LOP3.LUT R0, R0, 0x60, RZ, 0x3c, !PT ;  /* 0x0000006000007812 */ /* 0x000fe200078e3cff */
[C---:B----4-:R-:W-:Y:S08]  /*25080*/  HMMA.16816.F32.BF16 R20, R24.reuse, R12, R20 ;  /* 0x0000000c1814723c */ /* 0x050ff00000041814 */
[----:B---3--:R-:W-:Y:S01]  /*25090*/  HMMA.16816.F32.BF16 R16, R24, R8, R16 ;  /* 0x000000081810723c */ /* 0x008fe20000041810 */
[----:B------:R-:W-:-:S02]  /*250a0*/  IMAD.MOV.U32 R3, RZ, RZ, R8 ;  /* 0x000000ffff037224 */ /* 0x000fc400078e0008 */
[----:B------:R-:W-:Y:S02]  /*250b0*/  IMAD.MOV.U32 R2, RZ, RZ, R9 ;  /* 0x000000ffff027224 */ /* 0x000fe400078e0009 */
[----:B------:R-:W0:-:S14]  /*250c0*/  LDSM.16.MT88.4 R8, [R0+UR5+0x2000] ;  /* 0x002000050008783b */ /* 0x000e1c0008004200 */
[----:B------:R1:W-:Y:S04]  /*250d0*/  STL.64 [R1+0x290], R16 ;  /* 0x0002901001007387 */ /* 0x0003e80000100a00 */
[----:B------:R-:W-:Y:S04]  /*250e0*/  STL.64 [R1+0x298], R18 ;  /* 0x0002981201007387 */ /* 0x000fe80000100a00 */
[----:B-1----:R-:W2:Y:S04]  /*250f0*/  LDL.LU.64 R16, [R1+0x1630] ;  /* 0x0016300001107983 */ /* 0x002ea80000300a00 */
[----:B0-----:R-:W-:Y:S04]  /*25100*/  STL.64 [R1+0x1610], R10 ;  /* 0x0016100a01007387 */ /* 0x001fe80000100a00 */
[----:B------:R0:W-:Y:S02]  /*25110*/  STL.64 [R1+0x1608], R8 ;  /* 0x0016080801007387 */ /* 0x0001e40000100a00 */
[----:B0-----:R-:W-:-:S02]  /*25120*/  IMAD.MOV.U32 R8, RZ, RZ, R15 ;  /* 0x000000ffff087224 */ /* 0x001fc400078e000f */
[----:B------:R-:W-:Y:S02]  /*25130*/  IMAD.MOV.U32 R9, RZ, RZ, R14 ;  /* 0x000000ffff097224 */ /* 0x000fe400078e000e */
[----:B------:R-:W0:Y:S04]  /*25140*/  LDSM.16.MT88.4 R12, [R0+UR5+0x2080] ;  /* 0x00208005000c783b */ /* 0x000e280008004200 */
[----:B0-----:R-:W-:Y:S04]  /*25150*/  STL.64 [R1+0x1580], R14 ;  /* 0x0015800e01007387 */ /* 0x001fe80000100a00 */
[----:B------:R-:W-:Y:S04]  /*25160*/  STL.64 [R1+0x280], R20 ;  /* 0x0002801401007387 */ /* 0x000fe80000100a00 */
[----:B------:R-:W-:Y:S04]  /*25170*/  STL.64 [R1+0x288], R22 ;  /* 0x0002881601007387 */ /* 0x000fe80000100a00 */
[----:B------:R0:W-:Y:S04]  /*25180*/  STL.64 [R1+0x1578], R12 ;  /* 0x0015780c01007387 */ /* 0x0001e80000100a00 */
[----:B0-----:R-:W3:Y:S04]  /*25190*/  LDL.LU R12, [R1+0x4e0] ;  /* 0x0004e000010c7983 */ /* 0x001ee80000300800 */
[----:B------:R-:W3:Y:S04]  /*251a0*/  LDL.LU R13, [R1+0x4e4] ;  /* 0x0004e400010d7983 */ /* 0x000ee80000300800 */
[----:B------:R-:W3:Y:S04]  /*251b0*/  LDL.LU R14, [R1+0x4e8] ;  /* 0x0004e800010e7983 */ /* 0x000ee80000300800 */
[----:B------:R-:W3:Y:S01]  /*251c0*/  LDL.LU R15, [R1+0x4ec] ;  /* 0x0004ec00010f7983 */ /* 0x000ee20000300800 */
[----:B------:R-:W0:Y:S02]  /*251d0*/  S2R R0, SR_TID.X ;  /* 0x0000000000007919 */ /* 0x000e240000002100 */
[C---:B0-----:R-:W-:Y:S01]  /*251e0*/  LOP3.LUT R29, R0.reuse, 0x7, RZ, 0xc0, !PT ;  /* 0x00000007001d7812 */ /* 0x041fe200078ec0ff */
[----:B------:R-:W-:-:S04]  /*251f0*/  IMAD.SHL.U32 R19, R0, 0x2, RZ ;  /* 0x0000000200137824 */ /* 0x000fc800078e00ff */
[----:B------:R-:W-:Y:S02]  /*25200*/  IMAD R29, R29, 0x110, RZ ;  /* 0x000001101d1d7824 */ /* 0x000fe400078e02ff */
[----:B------:R-:W-:-:S03]  /*25210*/  IMAD.SHL.U32 R0, R0, 0x80, RZ ;  /* 0x0000008000007824 */ /* 0x000fc600078e00ff */
[----:B------:R-:W-:-:S04]  /*25220*/  LOP3.LUT R23, R29, 0x10, R19, 0x78, !PT ;  /* 0x000000101d177812 */ /* 0x000fc800078e7813 */
[----:B------:R-:W-:Y:S01]  /*25230*/  LOP3.LUT R23, R23, 0x800, R0, 0xf8, !PT ;  /* 0x0000080017177812 */ /* 0x000fe200078ef800 */
[C---:B--2---:R-:W-:Y:S01]  /*25240*/  HMMA.16816.F32.BF16 R4, R24.reuse, R16, R4 ;  /* 0x000000101804723c */ /* 0x044fe20000041804 */
[----:B------:R-:W-:Y:S02]  /*25250*/  IMAD.MOV.U32 R29, RZ, RZ, R16 ;  /* 0x000000ffff1d7224 */ /* 0x000fe400078e0010 */
[----:B------:R-:W-:Y:S02]  /*25260*/  IMAD.MOV.U32 R0, RZ, RZ, R17 ;  /* 0x000000ffff007224 */ /* 0x000fe400078e0011 */
[----:B------:R-:W0:Y:S04]  /*25270*/  LDSM.16.MT88.4 R16, [R23+UR5+0x3000] ;  /* 0x003000051710783b */ /* 0x000e280008004200 */
[----:B------:R-:W1:Y:S10]  /*25280*/  LDSM.16.MT88.4 R20, [R23+UR5+0x3080] ;  /* 0x003080051714783b */ /* 0x000e740008004200 */
[----:B------:R-:W-:Y:S04]  /*25290*/  STL.64 [R1+0x270], R4 ;  /* 0x0002700401007387 */ /* 0x000fe80000100a00 */
[----:B------:R2:W-:Y:S04]  /*252a0*/  STL.64 [R1+0x278], R6 ;  /* 0x0002780601007387 */ /* 0x0005e80000100a00 */
[----:B--2---:R-:W2:Y:S04]  /*252b0*/  LDL.LU.64 R6, [R1+0x1628] ;  /* 0x0016280001067983 */ /* 0x004ea80000300a00 */
[----:B------:R-:W4:Y:S04]  /*252c0*/  LDL.LU.64 R4, [R1+0x1620] ;  /* 0x0016200001047983 */ /* 0x000f280000300a00 */
[----:B0-----:R-:W-:Y:S04]  /*252d0*/  STL.64 [R1+0x1500], R18 ;  /* 0x0015001201007387 */ /* 0x001fe80000100a00 */
[----:B------:R-:W-:Y:S01]  /*252e0*/  STL.64 [R1+0x14f8], R16 ;  /* 0x0014f81001007387 */ /* 0x000fe20000100a00 */
[----:B---3--:R-:W-:Y:S03]  /*252f0*/  HMMA.16816.F32.BF16 R8, R24, R8, R12 ;  /* 0x000000081808723c */ /* 0x008fe6000004180c */
[----:B------:R-:W3:-:S15]  /*25300*/  LDL.LU R12, [R1+0x5b0] ;  /* 0x0005b000010c7983 */ /* 0x000ede0000300800 */
[----:B------:R-:W-:Y:S01]  /*25310*/  NOP ;  /* 0x0000000000007918 */ /* 0x000fe20000000000 */
[----:B------:R0:W-:Y:S04]  /*25320*/  STL.64 [R1+0x260], R8 ;  /* 0x0002600801007387 */ /* 0x0001e80000100a00 */
[----:B------:R0:W-:Y:S04]  /*25330*/  STL.64 [R1+0x268], R10 ;  /* 0x0002680a01007387 */ /* 0x0001e80000100a00 */
[----:B------:R-:W3:Y:S04]  /*25340*/  LDL.LU R13, [R1+0x5b4] ;  /* 0x0005b400010d7983 */ /* 0x000ee80000300800 */
[----:B------:R-:W2:Y:S04]  /*25350*/  LDL.LU R14, [R1+0x5b8] ;  /* 0x0005b800010e7983 */ /* 0x000ea80000300800 */
[----:B------:R-:W2:Y:S04]  /*25360*/  LDL.LU R15, [R1+0x5bc] ;  /* 0x0005bc00010f7983 */ /* 0x000ea80000300800 */
[----:B0-----:R-:W4:Y:S04]  /*25370*/  LDL.LU R8, [R1+0x230] ;  /* 0x0002300001087983 */ /* 0x001f280000300800 */
[----:B------:R-:W4:Y:S04]  /*25380*/  LDL.LU R9, [R1+0x234] ;  /* 0x0002340001097983 */ /* 0x000f280000300800 */
[----:B------:R-:W4:Y:S04]  /*25390*/  LDL.LU R10, [R1+0x238] ;  /* 0x00023800010a7983 */ /* 0x000f280000300800 */
[----:B------:R-:W4:Y:S04]  /*253a0*/  LDL.LU R11, [R1+0x23c] ;  /* 0x00023c00010b7983 */ /* 0x000f280000300800 */
[----:B--2---:R-:W-:Y:S04]  /*253b0*/  STL.64 [R1+0x15c8], R14 ;  /* 0x0015c80e01007387 */ /* 0x004fe80000100a00 */
[----:B---3--:R0:W-:Y:S04]  /*253c0*/  STL.64 [R1+0x15c0], R12 ;  /* 0x0015c00c01007387 */ /* 0x0081e80000100a00 */
[----:B0-----:R-:W2:Y:S04]  /*253d0*/  LDL.LU R12, [R1+0x5c0] ;  /* 0x0005c000010c7983 */ /* 0x001ea80000300800 */
[----:B------:R-:W2:Y:S04]  /*253e0*/  LDL.LU R13, [R1+0x5c4] ;  /* 0x0005c400010d7983 */ /* 0x000ea80000300800 */
[----:B------:R-:W3:Y:S04]  /*253f0*/  LDL.LU R14, [R1+0x5c8] ;  /* 0x0005c800010e7983 */ /* 0x000ee80000300800 */
[----:B------:R-:W3:Y:S04]  /*25400*/  LDL.LU R15, [R1+0x5cc] ;  /* 0x0005cc00010f7983 */ /* 0x000ee80000300800 */
[----:B---3--:R-:W-:Y:S04]  /*25410*/  STL.64 [R1+0x15d8], R14 ;  /* 0x0015d80e01007387 */ /* 0x008fe80000100a00 */
[----:B--2---:R0:W-:Y:S04]  /*25420*/  STL.64 [R1+0x15d0], R12 ;  /* 0x0015d00c01007387 */ /* 0x0041e80000100a00 */
[----:B0-----:R-:W2:Y:S04]  /*25430*/  LDL.LU.64 R12, [R1+0x50] ;  /* 0x00005000010c7983 */ /* 0x001ea80000300a00 */
[----:B--2---:R0:W-:Y:S04]  /*25440*/  STL.64 [R1+0x15e8], R12 ;  /* 0x0015e80c01007387 */ /* 0x0041e80000100a00 */
[----:B0-----:R-:W2:Y:S04]  /*25450*/  LDL.LU.64 R12, [R1+0x60] ;  /* 0x00006000010c7983 */ /* 0x001ea80000300a00 */
[----:B-1----:R-:W-:Y:S04]  /*25460*/  STL.64 [R1+0x1468], R22 ;  /* 0x0014681601007387 */ /* 0x002fe80000100a00 */
[----:B------:R0:W-:Y:S02]  /*25470*/  STL.64 [R1+0x1460], R20 ;  /* 0x0014601401007387 */ /* 0x0001e40000100a00 */
[----:B0-----:R-:W-:-:S02]  /*25480*/  IMAD.MOV.U32 R20, RZ, RZ, R3 ;  /* 0x000000ffff147224 */ /* 0x001fc400078e0003 */
[----:B------:R-:W-:Y:S01]  /*25490*/  IMAD.MOV.U32 R21, RZ, RZ, R2 ;  /* 0x000000ffff157224 */ /* 0x000fe200078e0002 */
[----:B------:R-:W3:Y:S04]  /*254a0*/  LDL.LU R3, [R1+0x161c] ;  /* 0x00161c0001037983 */ /* 0x000ee80000300800 */
[----:B------:R-:W2:Y:S04]  /*254b0*/  LDL.LU R2, [R1+0x1618] ;  /* 0x0016180001027983 */ /* 0x000ea80000300800 */
[----:B------:R0:W-:Y:S04]  /*254c0*/  STL.64 [R1+0x15e0], R20 ;  /* 0x0015e01401007387 */ /* 0x0001e80000100a00 */
[----:B0-----:R-:W2:Y:S04]  /*254d0*/  LDL.LU R20, [R1+0x5d0] ;  /* 0x0005d00001147983 */ /* 0x001ea80000300800 */
[----:B------:R-:W2:Y:S04]  /*254e0*/  LDL.LU R21, [R1+0x5d4] ;  /* 0x0005d40001157983 */ /* 0x000ea80000300800 */
[----:B------:R-:W2:Y:S04]  /*254f0*/  LDL.LU R22, [R1+0x5d8] ;  /* 0x0005d80001167983 */ /* 0x000ea80000300800 */
[----:B------:R-:W2:Y:S01]  /*25500*/  LDL.LU R23, [R1+0x5dc] ;  /* 0x0005dc0001177983 */ /* 0x000ea20000300800 */
[----:B----4-:R-:W-:Y:S01]  /*25510*/  HMMA.16816.F32.BF16 R24, R24, R4, R8 ;  /* 0x000000041818723c */ /* 0x010fe20000041808 */
[----:B------:R-:W0:Y:S02]  /*25520*/  S2R R18, SR_TID.X ;  /* 0x0000000000127919 */ /* 0x000e240000002100 */
[C---:B0-----:R-:W-:Y:S01]  /*25530*/  LOP3.LUT R19, R18.reuse, 0x7, RZ, 0xc0, !PT ;  /* 0x0000000712137812 */ /* 0x041fe200078ec0ff */
[----:B------:R-:W-:-:S04]  /*25540*/  IMAD.SHL.U32 R17, R18, 0x2, RZ ;  /* 0x0000000212117824 */ /* 0x000fc800078e00ff */
[----:B------:R-:W-:Y:S01]  /*25550*/  IMAD R19, R19, 0x110, RZ ;  /* 0x0000011013137824 */ /* 0x000fe200078e02ff */
[----:B--2---:R-:W-:Y:S04]  /*25560*/  STL.64 [R1+0x15f8], R22 ;  /* 0x0015f81601007387 */ /* 0x004fe80000100a00 */
[----:B------:R0:W-:Y:S04]  /*25570*/  STL.64 [R1+0x15f0], R20 ;  /* 0x0015f01401007387 */ /* 0x0001e80000100a00 */
[----:B0-----:R-:W2:Y:S04]  /*25580*/  LDL.LU R20, [R1+0x5e0] ;  /* 0x0005e00001147983 */ /* 0x001ea80000300800 */
[----:B------:R-:W2:Y:S04]  /*25590*/  LDL.LU R21, [R1+0x5e4] ;  /* 0x0005e40001157983 */ /* 0x000ea80000300800 */
[----:B------:R-:W2:Y:S04]  /*255a0*/  LDL.LU R22, [R1+0x5e8] ;  /* 0x0005e80001167983 */ /* 0x000ea80000300800 */
[----:B------:R-:W2:Y:S04]  /*255b0*/  LDL.LU R23, [R1+0x5ec] ;  /* 0x0005ec0001177983 */ /* 0x000ea80000300800 */
[----:B------:R-:W2:Y:S04]  /*255c0*/  LDL.LU.64 R10, [R1+0x1610] ;  /* 0x00161000010a7983 */ /* 0x000ea80000300a00 */
[----:B------:R-:W2:Y:S01]  /*255d0*/  LDL.LU.64 R8, [R1+0x1608] ;  /* 0x0016080001087983 */ /* 0x000ea20000300a00 */
[----:B------:R-:W-:Y:S01]  /*255e0*/  IMAD.SHL.U32 R18, R18, 0x80, RZ ;  /* 0x0000008012127824 */ /* 0x000fe200078e00ff */
[----:B------:R-:W-:-:S04]  /*255f0*/  LOP3.LUT R19, R19, 0x10, R17, 0x78, !PT ;  /* 0x0000001013137812 */ /* 0x000fc800078e7811 */
[----:B------:R-:W-:Y:S01]  /*25600*/  LOP3.LUT R19, R19, 0x800, R18, 0xf8, !PT ;  /* 0x0000080013137812 */ /* 0x000fe200078ef812 */
[----:B------:R-:W-:Y:S03]  /*25610*/  STL.64 [R1+0x150], R24 ;  /* 0x0001501801007387 */ /* 0x000fe60000100a00 */
[----:B------:R-:W-:Y:S01]  /*25620*/  LOP3.LUT R19, R19, 0x20, RZ, 0x3c, !PT ;  /* 0x0000002013137812 */ /* 0x000fe200078e3cff */
[----:B------:R-:W-:Y:S04]  /*25630*/  STL.64 [R1+0x158], R26 ;  /* 0x0001581a01007387 */ /* 0x000fe80000100a00 */
[----:B------:R-:W0:Y:S04]  /*25640*/  LDSM.16.MT88.4 R24, [R19+UR5+0x3000] ;  /* 0x003000051318783b */ /* 0x000e280008004200 */
[----:B------:R-:W-:Y:S04]  /*25650*/  STL.64 [R1+0x1590], R6 ;  /* 0x0015900601007387 */ /* 0x000fe80000100a00 */
[----:B------:R1:W-:Y:S04]  /*25660*/  STL.64 [R1+0x1588], R4 ;  /* 0x0015880401007387 */ /* 0x0003e80000100a00 */
[----:B-1----:R-:W4:Y:S04]  /*25670*/  LDL.LU.64 R4, [R1+0x40] ;  /* 0x0000400001047983 */ /* 0x002f280000300a00 */
[----:B0-----:R0:W-:Y:S04]  /*25680*/  STL.64 [R1+0x13c8], R26 ;  /* 0x0013c81a01007387 */ /* 0x0011e80000100a00 */
[----:B------:R1:W-:Y:S01]  /*25690*/  STL.64 [R1+0x13c0], R24 ;  /* 0x0013c01801007387 */ /* 0x0003e20000100a00 */
[----:B0-----:R-:W-:-:S02]  /*256a0*/  IMAD.MOV.U32 R26, RZ, RZ, R2 ;  /* 0x000000ffff1a7224 */ /* 0x001fc400078e0002 */
[----:B---3--:R-:W-:Y:S01]  /*256b0*/  IMAD.MOV.U32 R27, RZ, RZ, R3 ;  /* 0x000000ffff1b7224 */ /* 0x008fe200078e0003 */
[----:B------:R-:W3:Y:S04]  /*256c0*/  LDL.LU R2, [R1+0x1604] ;  /* 0x0016040001027983 */ /* 0x000ee80000300800 */
[----:B------:R-:W3:Y:S01]  /*256d0*/  LDL.LU R3, [R1+0x1600] ;  /* 0x0016000001037983 */ /* 0x000ee20000300800 */
[----:B-1----:R-:W-:Y:S02]  /*256e0*/  IMAD.MOV.U32 R24, RZ, RZ, R29 ;  /* 0x000000ffff187224 */ /* 0x002fe400078e001d */
[----:B------:R-:W-:Y:S01]  /*256f0*/  IMAD.MOV.U32 R25, RZ, RZ, R0 ;  /* 0x000000ffff197224 */ /* 0x000fe200078e0000 */
[----:B------:R-:W3:Y:S04]  /*25700*/  LDL.LU R16, [R1+0x1f0] ;  /* 0x0001f00001107983 */ /* 0x000ee80000300800 */
[----:B------:R-:W3:Y:S04]  /*25710*/  LDL.LU R17, [R1+0x1f4] ;  /* 0x0001f40001117983 */ /* 0x000ee80000300800 */
[----:B------:R-:W3:Y:S04]  /*25720*/  LDL.LU R18, [R1+0x1f8] ;  /* 0x0001f80001127983 */ /* 0x000ee80000300800 */
[----:B------:R-:W3:Y:S04]  /*25730*/  LDL.LU R19, [R1+0x1fc] ;  /* 0x0001fc0001137983 */ /* 0x000ee80000300800 */
[----:B------:R-:W-:Y:S04]  /*25740*/  STL.64 [R1+0x15b8], R26 ;  /* 0x0015b81a01007387 */ /* 0x000fe80000100a00 */
[----:B------:R0:W-:Y:S01]  /*25750*/  STL.64 [R1+0x15b0], R24 ;  /* 0x0015b01801007387 */ /* 0x0001e20000100a00 */
[----:B------:R-:W-:-:S03]  /*25760*/  IMAD.MOV.U32 R0, RZ, RZ, R13 ;  /* 0x000000ffff007224 */ /* 0x000fc600078e000d */
[----:B0-----:R-:W3:Y:S01]  /*25770*/  LDL.LU.64 R24, [R1+0x20] ;  /* 0x0000200001187983 */ /* 0x001ee20000300a00 */
[----:B------:R-:W-:Y:S01]  /*25780*/  IMAD.MOV.U32 R26, RZ, RZ, R12 ;  /* 0x000000ffff1a7224 */ /* 0x000fe200078e000c */
        /* <DEDUP_REMOVED lines=11> */
[----:B------:R0:W-:Y:S04]  /*25840*/  STL.64 [R1+0x220], R20 ;  /* 0x0002201401007387 */ /* 0x0001e80000100a00 */
[----:B------:R4:W-:Y:S04]  /*25850*/  STL.64 [R1+0x228], R22 ;  /* 0x0002281601007387 */ /* 0x0009e80000100a00 */
[----:B0-----:R-:W2:Y:S04]  /*25860*/  LDL.LU.64 R20, [R1+0x15e0] ;  /* 0x0015e00001147983 */ /* 0x001ea80000300a00 */
[----:B------:R-:W2:Y:S04]  /*25870*/  LDL.LU.64 R14, [R1+0x15d8] ;  /* 0x0015d800010e7983 */ /* 0x000ea80000300a00 */
[----:B------:R-:W2:Y:S01]  /*25880*/  LDL.LU.64 R12, [R1+0x15d0] ;  /* 0x0015d000010c7983 */ /* 0x000ea20000300a00 */
[----:B----4-:R-:W-:-:S02]  /*25890*/  IMAD.MOV.U32 R23, RZ, RZ, R4 ;  /* 0x000000ffff177224 */ /* 0x010fc400078e0004 */
[----:B------:R-:W-:Y:S01]  /*258a0*/  IMAD.MOV.U32 R22, RZ, RZ, R5 ;  /* 0x000000ffff167224 */ /* 0x000fe200078e0005 */
[----:B--2---:R-:W-:-:S15]  /*258b0*/  HMMA.16816.F32.BF16 R12, R8, R4, R12 ;  /* 0x00000004080c723c */ /* 0x004fde000004180c */
[----:B------:R-:W-:-:S04]  /*258c0*/  NOP ;  /* 0x0000000000007918 */ /* 0x000fc80000000000 */
[----:B------:R-:W-:Y:S04]  /*258d0*/  STL.64 [R1+0x210], R12 ;  /* 0x0002100c01007387 */ /* 0x000fe80000100a00 */
[----:B------:R0:W-:Y:S04]  /*258e0*/  STL.64 [R1+0x218], R14 ;  /* 0x0002180e01007387 */ /* 0x0001e80000100a00 */
[----:B0-----:R-:W2:Y:S04]  /*258f0*/  LDL.LU.64 R14, [R1+0x15c8] ;  /* 0x0015c800010e7983 */ /* 0x001ea80000300a00 */
[----:B------:R-:W2:Y:S04]  /*25900*/  LDL.LU.64 R12, [R1+0x15c0] ;  /* 0x0015c000010c7983 */ /* 0x000ea80000300a00 */
[----:B------:R-:W4:Y:S01]  /*25910*/  LDL.LU.64 R4, [R1] ;  /* 0x0000000001047983 */ /* 0x000f220000300a00 */
[----:B--2---:R-:W-:Y:S03]  /*25920*/  HMMA.16816.F32.BF16 R12, R8, R20, R12 ;  /* 0x00000014080c723c */ /* 0x004fe6000004180c */
[----:B----4-:R0:W-:-:S15]  /*25930*/  STL.64 [R1+0x15a8], R4 ;  /* 0x0015a80401007387 */ /* 0x0101de0000100a00 */
[----:B------:R-:W-:Y:S01]  /*25940*/  NOP ;  /* 0x0000000000007918 */ /* 0x000fe20000000000 */
[----:B------:R1:W-:Y:S04]  /*25950*/  STL.64 [R1+0x200], R12 ;  /* 0x0002000c01007387 */ /* 0x0003e80000100a00 */
[----:B------:R2:W-:Y:S04]  /*25960*/  STL.64 [R1+0x208], R14 ;  /* 0x0002080e01007387 */ /* 0x0005e80000100a00 */
[----:B0-----:R-:W4:Y:S04]  /*25970*/  LDL.LU R4, [R1+0x1e0] ;  /* 0x0001e00001047983 */ /* 0x001f280000300800 */
[----:B------:R-:W4:Y:S04]  /*25980*/  LDL.LU R5, [R1+0x1e4] ;  /* 0x0001e40001057983 */ /* 0x000f280000300800 */
[----:B------:R-:W4:Y:S04]  /*25990*/  LDL.LU R6, [R1+0x1e8] ;  /* 0x0001e80001067983 */ /* 0x000f280000300800 */
[----:B------:R-:W4:Y:S04]  /*259a0*/  LDL.LU R7, [R1+0x1ec] ;  /* 0x0001ec0001077983 */ /* 0x000f280000300800 */
[----:B-1----:R-:W4:Y:S04]  /*259b0*/  LDL.LU R12, [R1+0x4f0] ;  /* 0x0004f000010c7983 */ /* 0x002f280000300800 */
[----:B------:R-:W4:Y:S04]  /*259c0*/  LDL.LU R13, [R1+0x4f4] ;  /* 0x0004f400010d7983 */ /* 0x000f280000300800 */
[----:B--2---:R-:W2:Y:S04]  /*259d0*/  LDL.LU R14, [R1+0x4f8] ;  /* 0x0004f800010e7983 */ /* 0x004ea80000300800 */
[----:B------:R-:W2:Y:S01]  /*259e0*/  LDL.LU R15, [R1+0x4fc] ;  /* 0x0004fc00010f7983 */ /* 0x000ea20000300800 */
[----:B---3--:R-:W-:Y:S03]  /*259f0*/  HMMA.16816.F32.BF16 R16, R8, R24, R16 ;  /* 0x000000180810723c */ /* 0x008fe60000041810 */
        /* <DEDUP_REMOVED lines=10> */
[----:B------:R1:W-:Y:S04]  /*25aa0*/  STL.64 [R1+0x1f0], R16 ;  /* 0x0001f01001007387 */ /* 0x0003e80000100a00 */
[----:B------:R-:W-:Y:S01]  /*25ab0*/  STL.64 [R1+0x1f8], R18 ;  /* 0x0001f81201007387 */ /* 0x000fe20000100a00 */
[----:B0-----:R-:W-:Y:S02]  /*25ac0*/  IMAD.MOV.U32 R20, RZ, RZ, R26 ;  /* 0x000000ffff147224 */ /* 0x001fe400078e001a */
[----:B-1----:R-:W-:-:S02]  /*25ad0*/  IMAD.MOV.U32 R17, RZ, RZ, R24 ;  /* 0x000000ffff117224 */ /* 0x002fc400078e0018 */
[----:B------:R-:W-:Y:S01]  /*25ae0*/  IMAD.MOV.U32 R16, RZ, RZ, R25 ;  /* 0x000000ffff107224 */ /* 0x000fe200078e0019 */
[----:B------:R-:W3:Y:S04]  /*25af0*/  LDL.LU.64 R26, [R1+0x15b8] ;  /* 0x0015b800011a7983 */ /* 0x000ee80000300a00 */
[----:B------:R-:W4:Y:S04]  /*25b00*/  LDL.LU.64 R24, [R1+0x15b0] ;  /* 0x0015b00001187983 */ /* 0x000f280000300a00 */
[----:B------:R0:W-:Y:S04]  /*25b10*/  STL.64 [R1+0x1558], R16 ;  /* 0x0015581001007387 */ /* 0x0001e80000100a00 */
[----:B0-----:R-:W2:Y:S04]  /*25b20*/  LDL.LU R16, [R1+0x480] ;  /* 0x0004800001107983 */ /* 0x001ea80000300800 */
[----:B------:R-:W2:Y:S04]  /*25b30*/  LDL.LU R17, [R1+0x484] ;  /* 0x0004840001117983 */ /* 0x000ea80000300800 */
[----:B------:R-:W2:Y:S04]  /*25b40*/  LDL.LU R18, [R1+0x488] ;  /* 0x0004880001127983 */ /* 0x000ea80000300800 */
[----:B------:R-:W2:Y:S01]  /*25b50*/  LDL.LU R19, [R1+0x48c] ;  /* 0x00048c0001137983 */ /* 0x000ea20000300800 */
[----:B----4-:R-:W-:Y:S03]  /*25b60*/  HMMA.16816.F32.BF16 R4, R8, R24, R4 ;  /* 0x000000180804723c */ /* 0x010fe60000041804 */
[----:B--2---:R-:W-:Y:S04]  /*25b70*/  STL.64 [R1+0x1570], R18 ;  /* 0x0015701201007387 */ /* 0x004fe80000100a00 */
[----:B------:R0:W-:Y:S04]  /*25b80*/  STL.64 [R1+0x1568], R16 ;  /* 0x0015681001007387 */ /* 0x0001e80000100a00 */
[----:B0-----:R-:W2:Y:S04]  /*25b90*/  LDL.LU R16, [R1+0x4a0] ;  /* 0x0004a00001107983 */ /* 0x001ea80000300800 */
[----:B------:R-:W2:Y:S04]  /*25ba0*/  LDL.LU R17, [R1+0x4a4] ;  /* 0x0004a40001117983 */ /* 0x000ea80000300800 */
[----:B------:R-:W2:Y:S04]  /*25bb0*/  LDL.LU R18, [R1+0x4a8] ;  /* 0x0004a80001127983 */ /* 0x000ea80000300800 */
[----:B------:R-:W2:Y:S04]  /*25bc0*/  LDL.LU R19, [R1+0x4ac] ;  /* 0x0004ac0001137983 */ /* 0x000ea80000300800 */
[----:B------:R0:W-:Y:S04]  /*25bd0*/  STL.64 [R1+0x1e0], R4 ;  /* 0x0001e00401007387 */ /* 0x0001e80000100a00 */
[----:B------:R-:W-:Y:S04]  /*25be0*/  STL.64 [R1+0x1e8], R6 ;  /* 0x0001e80601007387 */ /* 0x000fe80000100a00 */
[----:B0-----:R-:W4:Y:S04]  /*25bf0*/  LDL.LU.64 R4, [R1+0x15a8] ;  /* 0x0015a80001047983 */ /* 0x001f280000300a00 */
[----:B---3--:R-:W-:Y:S04]  /*25c00*/  STL.64 [R1+0x1540], R26 ;  /* 0x0015401a01007387 */ /* 0x008fe80000100a00 */
[----:B------:R0:W-:Y:S01]  /*25c10*/  STL.64 [R1+0x1538], R24 ;  /* 0x0015381801007387 */ /* 0x0001e20000100a00 */
[----:B------:R-:W-:-:S03]  /*25c20*/  IMAD.MOV.U32 R21, RZ, RZ, R0 ;  /* 0x000000ffff157224 */ /* 0x000fc600078e0000 */
[----:B0-----:R-:W3:Y:S04]  /*25c30*/  LDL.LU R24, [R1+0xb0] ;  /* 0x0000b00001187983 */ /* 0x001ee80000300800 */
[----:B------:R-:W3:Y:S04]  /*25c40*/  LDL.LU R25, [R1+0xb4] ;  /* 0x0000b40001197983 */ /* 0x000ee80000300800 */
[----:B------:R-:W3:Y:S04]  /*25c50*/  LDL.LU R26, [R1+0xb8] ;  /* 0x0000b800011a7983 */ /* 0x000ee80000300800 */
[----:B------:R-:W3:Y:S01]  /*25c60*/  LDL.LU R27, [R1+0xbc] ;  /* 0x0000bc00011b7983 */ /* 0x000ee20000300800 */
[----:B----4-:R-:W-:Y:S01]  /*25c70*/  HMMA.16816.F32.BF16 R12, R8, R4, R12 ;  /* 0x00000004080c723c */ /* 0x010fe2000004180c */
[----:B------:R-:W-:-:S02]  /*25c80*/  IMAD.MOV.U32 R0, RZ, RZ, R4 ;  /* 0x000000ffff007224 */ /* 0x000fc400078e0004 */
[----:B------:R-:W-:-:S15]  /*25c90*/  IMAD.MOV.U32 R29, RZ, RZ, R5 ;  /* 0x000000ffff1d7224 */ /* 0x000fde00078e0005 */
[----:B------:R-:W-:Y:S01]  /*25ca0*/  NOP ;  /* 0x0000000000007918 */ /* 0x000fe20000000000 */
[----:B------:R-:W-:Y:S04]  /*25cb0*/  STL.64 [R1+0x1d0], R12 ;  /* 0x0001d00c01007387 */ /* 0x000fe80000100a00 */
[----:B------:R0:W-:Y:S04]  /*25cc0*/  STL.64 [R1+0x1d8], R14 ;  /* 0x0001d80e01007387 */ /* 0x0001e80000100a00 */
[----:B0-----:R-:W4:Y:S04]  /*25cd0*/  LDL.LU.64 R14, [R1+0x15a0] ;  /* 0x0015a000010e7983 */ /* 0x001f280000300a00 */
[----:B------:R-:W4:Y:S04]  /*25ce0*/  LDL.LU.64 R12, [R1+0x1598] ;  /* 0x00159800010c7983 */ /* 0x000f280000300a00 */
[----:B------:R-:W2:Y:S04]  /*25cf0*/  LDL.LU.64 R6, [R1+0x1590] ;  /* 0x0015900001067983 */ /* 0x000ea80000300a00 */
[----:B------:R-:W4:Y:S02]  /*25d00*/  LDL.LU.64 R4, [R1+0x1588] ;  /* 0x0015880001047983 */ /* 0x000f240000300a00 */
[----:B----4-:R-:W-:Y:S02]  /*25d10*/  HMMA.16816.F32.BF16 R8, R8, R4, R12 ;  /* 0x000000040808723c */ /* 0x010fe4000004180c */
[----:B------:R-:W4:Y:S04]  /*25d20*/  LDL.LU.64 R14, [R1+0x1580] ;  /* 0x00158000010e7983 */ /* 0x000f280000300a00 */
[----:B------:R-:W4:-:S13]  /*25d30*/  LDL.LU.64 R12, [R1+0x1578] ;  /* 0x00157800010c7983 */ /* 0x000f1a0000300a00 */
[----:B------:R0:W-:Y:S02]  /*25d40*/  STL.64 [R1+0x100], R8 ;  /* 0x0001000801007387 */ /* 0x0001e40000100a00 */
[----:B0-----:R-:W-:Y:S02]  /*25d50*/  IMAD.MOV.U32 R8, RZ, RZ, R23 ;  /* 0x000000ffff087224 */ /* 0x001fe400078e0017 */
[----:B------:R-:W-:Y:S01]  /*25d60*/  IMAD.MOV.U32 R9, RZ, RZ, R22 ;  /* 0x000000ffff097224 */ /* 0x000fe200078e0016 */
[----:B------:R-:W-:Y:S04]  /*25d70*/  STL.64 [R1+0x108], R10 ;  /* 0x0001080a01007387 */ /* 0x000fe80000100a00 */
[----:B--2---:R-:W-:Y:S04]  /*25d80*/  STL.64 [R1+0x1510], R6 ;  /* 0x0015100601007387 */ /* 0x004fe80000100a00 */
[----:B------:R0:W-:Y:S04]  /*25d90*/  STL.64 [R1+0x1508], R4 ;  /* 0x0015080401007387 */ /* 0x0001e80000100a00 */
[----:B0-----:R-:W2:Y:S04]  /*25da0*/  LDL.LU R4, [R1+0xc0] ;  /* 0x0000c00001047983 */ /* 0x001ea80000300800 */
[----:B------:R-:W2:Y:S01]  /*25db0*/  LDL.LU R5, [R1+0xc4] ;  /* 0x0000c40001057983 */ /* 0x000ea20000300800 */
[----:B----4-:R-:W-:Y:S03]  /*25dc0*/  HMMA.16816.F32.BF16 R20, R12, R20, R16 ;  /* 0x000000140c14723c */ /* 0x010fe60000041810 */
[----:B------:R-:W4:Y:S04]  /*25dd0*/  LDL.LU.64 R18, [R1+0x1570] ;  /* 0x0015700001127983 */ /* 0x000f280000300a00 */
[----:B------:R-:W4:-:S12]  /*25de0*/  LDL.LU.64 R16, [R1+0x1568] ;  /* 0x0015680001107983 */ /* 0x000f180000300a00 */
[----:B------:R0:W-:Y:S04]  /*25df0*/  STL.64 [R1+0xe0], R20 ;  /* 0x0000e01401007387 */ /* 0x0001e80000100a00 */
[----:B0-----:R-:W4:Y:S01]  /*25e00*/  LDL.LU.64 R20, [R1+0x1560] ;  /* 0x0015600001147983 */ /* 0x001f220000300a00 */
[----:B------:R-:W-:Y:S02]  /*25e10*/  IMAD.MOV.U32 R6, RZ, RZ, R3 ;  /* 0x000000ffff067224 */ /* 0x000fe400078e0003 */
[----:B------:R-:W-:Y:S02]  /*25e20*/  IMAD.MOV.U32 R7, RZ, RZ, R2 ;  /* 0x000000ffff077224 */ /* 0x000fe400078e0002 */
[----:B------:R-:W-:Y:S02]  /*25e30*/  IMAD.MOV.U32 R3, RZ, RZ, R22 ;  /* 0x000000ffff037224 */ /* 0x000fe400078e0016 */
[----:B------:R-:W-:-:S02]  /*25e40*/  IMAD.MOV.U32 R2, RZ, RZ, R23 ;  /* 0x000000ffff027224 */ /* 0x000fc400078e0017 */
[----:B----4-:R-:W-:Y:S01]  /*25e50*/  HMMA.16816.F32.BF16 R20, R12, R20, R16 ;  /* 0x000000140c14723c */ /* 0x010fe20000041810 */
[----:B------:R-:W4:-:S15]  /*25e60*/  LDL.LU.64 R16, [R1+0x1558] ;  /* 0x0015580001107983 */ /* 0x000f1e0000300a00 */
[----:B------:R-:W-:-:S03]  /*25e70*/  NOP ;  /* 0x0000000000007918 */ /* 0x000fc60000000000 */
[----:B------:R0:W-:Y:S04]  /*25e80*/  STL.64 [R1+0xd0], R20 ;  /* 0x0000d01401007387 */ /* 0x0001e80000100a00 */
[----:B------:R1:W-:Y:S04]  /*25e90*/  STL.64 [R1+0xd8], R22 ;  /* 0x0000d81601007387 */ /* 0x0003e80000100a00 */
[----:B0-----:R-:W3:Y:S01]  /*25ea0*/  LDL.LU.64 R20, [R1+0x1550] ;  /* 0x0015500001147983 */ /* 0x001ee20000300a00 */
[C---:B--2---:R-:W-:Y:S08]  /*25eb0*/  HMMA.16816.F32.BF16 R8, R12.reuse, R8, R4 ;  /* 0x000000080c08723c */ /* 0x044ff00000041804 */
[----:B---3--:R-:W-:Y:S01]  /*25ec0*/  HMMA.16816.F32.BF16 R4, R12, R20, R24 ;  /* 0x000000140c04723c */ /* 0x008fe20000041818 */
[----:B------:R-:W2:Y:S10]  /*25ed0*/  LDL.LU R20, [R1+0x2f0] ;  /* 0x0002f00001147983 */ /* 0x000eb40000300800 */
[----:B------:R-:W-:Y:S04]  /*25ee0*/  STL.64 [R1+0xc0], R8 ;  /* 0x0000c00801007387 */ /* 0x000fe80000100a00 */
[----:B------:R-:W-:Y:S04]  /*25ef0*/  STL.64 [R1+0xc8], R10 ;  /* 0x0000c80a01007387 */ /* 0x000fe80000100a00 */
[----:B------:R-:W-:Y:S04]  /*25f00*/  STL.64 [R1+0xb0], R4 ;  /* 0x0000b00401007387 */ /* 0x000fe80000100a00 */
[----:B------:R-:W-:Y:S04]  /*25f10*/  STL.64 [R1+0xb8], R6 ;  /* 0x0000b80601007387 */ /* 0x000fe80000100a00 */
[----:B------:R-:W2:Y:S04]  /*25f20*/  LDL.LU R21, [R1+0x2f4] ;  /* 0x0002f40001157983 */ /* 0x000ea80000300800 */
[----:B-1----:R-:W3:Y:S04]  /*25f30*/  LDL.LU R22, [R1+0x2f8] ;  /* 0x0002f80001167983 */ /* 0x002ee80000300800 */
[----:B------:R-:W3:Y:S04]  /*25f40*/  LDL.LU R23, [R1+0x2fc] ;  /* 0x0002fc0001177983 */ /* 0x000ee80000300800 */
[----:B---3--:R-:W-:Y:S04]  /*25f50*/  STL.64 [R1+0x1480], R22 ;  /* 0x0014801601007387 */ /* 0x008fe80000100a00 */
[----:B--2---:R0:W-:Y:S04]  /*25f60*/  STL.64 [R1+0x1478], R20 ;  /* 0x0014781401007387 */ /* 0x0041e80000100a00 */
[----:B0-----:R-:W2:Y:S04]  /*25f70*/  LDL.LU R20, [R1+0x300] ;  /* 0x0003000001147983 */ /* 0x001ea80000300800 */
[----:B------:R-:W2:Y:S04]  /*25f80*/  LDL.LU R21, [R1+0x304] ;  /* 0x0003040001157983 */ /* 0x000ea80000300800 */
[----:B------:R-:W3:Y:S04]  /*25f90*/  LDL.LU R22, [R1+0x308] ;  /* 0x0003080001167983 */ /* 0x000ee80000300800 */
[----:B------:R-:W3:Y:S04]  /*25fa0*/  LDL.LU R23, [R1+0x30c] ;  /* 0x00030c0001177983 */ /* 0x000ee80000300800 */
[----:B---3--:R0:W-:Y:S04]  /*25fb0*/  STL.64 [R1+0x1490], R22 ;  /* 0x0014901601007387 */ /* 0x0081e80000100a00 */
[----:B--2---:R4:W-:Y:S04]  /*25fc0*/  STL.64 [R1+0x1488], R20 ;  /* 0x0014881401007387 */ /* 0x0049e80000100a00 */
[----:B0-----:R-:W2:Y:S04]  /*25fd0*/  LDL R22, [R1+0x28] ;  /* 0x0000280001167983 */ /* 0x001ea80000100800 */
[----:B------:R-:W2:Y:S04]  /*25fe0*/  LDL R23, [R1+0x2c] ;  /* 0x00002c0001177983 */ /* 0x000ea80000100800 */
[----:B------:R-:W3:Y:S04]  /*25ff0*/  LDL.LU R8, [R1+0x250] ;  /* 0x0002500001087983 */ /* 0x000ee80000300800 */
[----:B------:R-:W3:Y:S04]  /*26000*/  LDL.LU R9, [R1+0x254] ;  /* 0x0002540001097983 */ /* 0x000ee80000300800 */
[----:B------:R-:W2:Y:S01]  /*26010*/  LDL.LU R10, [R1+0x258] ;  /* 0x00025800010a7983 */ /* 0x000ea20000300800 */
[----:B------:R-:W-:-:S03]  /*26020*/  IMAD.MOV.U32 R11, RZ, RZ, R28 ;  /* 0x000000ffff0b7224 */ /* 0x000fc600078e001c */
[----:B------:R-:W3:Y:S01]  /*26030*/  LDL.LU R28, [R1+0x154c] ;  /* 0x00154c00011c7983 */ /* 0x000ee20000300800 */
[----:B----4-:R-:W-:Y:S02]  /*26040*/  IMAD.MOV.U32 R21, RZ, RZ, R16 ;  /* 0x000000ffff157224 */ /* 0x010fe400078e0010 */
[----:B------:R-:W-:Y:S01]  /*26050*/  IMAD.MOV.U32 R20, RZ, RZ, R17 ;  /* 0x000000ffff147224 */ /* 0x000fe200078e0011 */
[----:B--2---:R-:W-:Y:S04]  /*26060*/  STL.64 [R1+0x14a0], R10 ;  /* 0x0014a00a01007387 */ /* 0x004fe80000100a00 */
[----:B---3--:R0:W-:Y:S04]  /*26070*/  STL.64 [R1+0x1498], R8 ;  /* 0x0014980801007387 */ /* 0x0081e80000100a00 */
[----:B0-----:R-:W2:Y:S04]  /*26080*/  LDL.LU R8, [R1+0x310] ;  /* 0x0003100001087983 */ /* 0x001ea80000300800 */
[----:B------:R-:W2:Y:S04]  /*26090*/  LDL.LU R9, [R1+0x314] ;  /* 0x0003140001097983 */ /* 0x000ea80000300800 */
[----:B------:R-:W3:Y:S04]  /*260a0*/  LDL.LU R10, [R1+0x318] ;  /* 0x00031800010a7983 */ /* 0x000ee80000300800 */
[----:B------:R-:W3:Y:S04]  /*260b0*/  LDL.LU R11, [R1+0x31c] ;  /* 0x00031c00010b7983 */ /* 0x000ee80000300800 */
[----:B------:R-:W4:Y:S04]  /*260c0*/  LDL.LU R24, [R1+0xa0] ;  /* 0x0000a00001187983 */ /* 0x000f280000300800 */
[----:B------:R-:W4:Y:S04]  /*260d0*/  LDL.LU R25, [R1+0xa4] ;  /* 0x0000a40001197983 */ /* 0x000f280000300800 */
[----:B------:R-:W4:Y:S04]  /*260e0*/  LDL.LU R26, [R1+0xa8] ;  /* 0x0000a800011a7983 */ /* 0x000f280000300800 */
[----:B------:R-:W4:Y:S04]  /*260f0*/  LDL.LU R27, [R1+0xac] ;  /* 0x0000ac00011b7983 */ /* 0x000f280000300800 */
[----:B------:R-:W2:Y:S04]  /*26100*/  LDL.LU R16, [R1+0x70] ;  /* 0x0000700001107983 */ /* 0x000ea80000300800 */
[----:B------:R-:W2:Y:S04]  /*26110*/  LDL.LU R17, [R1+0x74] ;  /* 0x0000740001117983 */ /* 0x000ea80000300800 */
[----:B------:R-:W2:Y:S04]  /*26120*/  LDL.LU R18, [R1+0x78] ;  /* 0x0000780001127983 */ /* 0x000ea80000300800 */
[----:B------:R-:W2:Y:S01]  /*26130*/  LDL.LU R19, [R1+0x7c] ;  /* 0x00007c0001137983 */ /* 0x000ea20000300800 */
[----:B------:R-:W-:-:S02]  /*26140*/  IMAD.MOV.U32 R4, RZ, RZ, R0 ;  /* 0x000000ffff047224 */ /* 0x000fc400078e0000 */
[----:B------:R-:W-:Y:S01]  /*26150*/  IMAD.MOV.U32 R5, RZ, RZ, R29 ;  /* 0x000000ffff057224 */ /* 0x000fe200078e001d */
[----:B--2---:R-:W-:Y:S04]  /*26160*/  STL.64 [R1+0x1520], R18 ;  /* 0x0015201201007387 */ /* 0x004fe80000100a00 */
[----:B------:R0:W-:Y:S04]  /*26170*/  STL.64 [R1+0x1518], R16 ;  /* 0x0015181001007387 */ /* 0x0001e80000100a00 */
[----:B------:R-:W2:Y:S04]  /*26180*/  LDL.LU R0, [R1+0x1548] ;  /* 0x0015480001007983 */ /* 0x000ea80000300800 */
[----:B------:R1:W-:Y:S04]  /*26190*/  STL.64 [R1+0x1528], R4 ;  /* 0x0015280401007387 */ /* 0x0003e80000100a00 */
[----:B0-----:R-:W2:Y:S04]  /*261a0*/  LDL.LU R16, [R1+0x360] ;  /* 0x0003600001107983 */ /* 0x001ea80000300800 */
[----:B------:R-:W2:Y:S04]  /*261b0*/  LDL.LU R17, [R1+0x364] ;  /* 0x0003640001117983 */ /* 0x000ea80000300800 */
[----:B------:R-:W2:Y:S04]  /*261c0*/  LDL.LU R18, [R1+0x368] ;  /* 0x0003680001127983 */ /* 0x000ea80000300800 */
[----:B------:R-:W2:Y:S04]  /*261d0*/  LDL.LU R19, [R1+0x36c] ;  /* 0x00036c0001137983 */ /* 0x000ea80000300800 */
[----:B-1----:R-:W2:Y:S04]  /*261e0*/  LDL.LU R4, [R1+0x90] ;  /* 0x0000900001047983 */ /* 0x002ea80000300800 */
[----:B------:R-:W2:Y:S04]  /*261f0*/  LDL.LU R5, [R1+0x94] ;  /* 0x0000940001057983 */ /* 0x000ea80000300800 */
[----:B------:R-:W2:Y:S04]  /*26200*/  LDL.LU R6, [R1+0x98] ;  /* 0x0000980001067983 */ /* 0x000ea80000300800 */
[----:B------:R-:W2:Y:S04]  /*26210*/  LDL.LU R7, [R1+0x9c] ;  /* 0x00009c0001077983 */ /* 0x000ea80000300800 */
[----:B---3--:R0:W-:Y:S04]  /*26220*/  STL.64 [R1+0x14b0], R10 ;  /* 0x0014b00a01007387 */ /* 0x0081e80000100a00 */
[----:B------:R-:W-:Y:S04]  /*26230*/  STL.64 [R1+0x14a8], R8 ;  /* 0x0014a80801007387 */ /* 0x000fe80000100a00 */
[----:B0-----:R-:W3:Y:S04]  /*26240*/  LDL.64 R10, [R1+0x38] ;  /* 0x00003800010a7983 */ /* 0x001ee80000100a00 */
[----:B---3--:R0:W-:Y:S04]  /*26250*/  STL.64 [R1+0x14c0], R10 ;  /* 0x0014c00a01007387 */ /* 0x0081e80000100a00 */
[----:B0-----:R-:W3:Y:S04]  /*26260*/  LDL R10, [R1+0x48] ;  /* 0x00004800010a7983 */ /* 0x001ee80000100800 */
[----:B------:R-:W3:Y:S01]  /*26270*/  LDL R11, [R1+0x4c] ;  /* 0x00004c00010b7983 */ /* 0x000ee20000100800 */
[----:B----4-:R-:W-:Y:S03]  /*26280*/  HMMA.16816.F32.BF16 R24, R12, R20, R24 ;  /* 0x000000140c18723c */ /* 0x010fe60000041818 */
[----:B---3--:R0:W-:Y:S04]  /*26290*/  STL.64 [R1+0x14d8], R10 ;  /* 0x0014d80a01007387 */ /* 0x0081e80000100a00 */
[----:B0-----:R-:W3:Y:S04]  /*262a0*/  LDL.64 R10, [R1+0x58] ;  /* 0x00005800010a7983 */ /* 0x001ee80000100a00 */
[----:B---3--:R0:W-:Y:S04]  /*262b0*/  STL.64 [R1+0x14f0], R10 ;  /* 0x0014f00a01007387 */ /* 0x0081e80000100a00 */
[----:B------:R-:W3:Y:S04]  /*262c0*/  LDL.LU R8, [R1+0x350] ;  /* 0x0003500001087983 */ /* 0x000ee80000300800 */
[----:B------:R-:W3:Y:S04]  /*262d0*/  LDL.LU R9, [R1+0x354] ;  /* 0x0003540001097983 */ /* 0x000ee80000300800 */
[----:B0-----:R-:W3:Y:S04]  /*262e0*/  LDL.LU R10, [R1+0x358] ;  /* 0x00035800010a7983 */ /* 0x001ee80000300800 */
[----:B------:R-:W3:Y:S04]  /*262f0*/  LDL.LU R11, [R1+0x35c] ;  /* 0x00035c00010b7983 */ /* 0x000ee80000300800 */
[----:B------:R-:W-:Y:S04]  /*26300*/  STL.64 [R1+0xa0], R24 ;  /* 0x0000a01801007387 */ /* 0x000fe80000100a00 */
[----:B------:R0:W-:Y:S04]  /*26310*/  STL.64 [R1+0xa8], R26 ;  /* 0x0000a81a01007387 */ /* 0x0001e80000100a00 */
[----:B0-----:R-:W4:Y:S04]  /*26320*/  LDL.LU.64 R26, [R1+0x1540] ;  /* 0x00154000011a7983 */ /* 0x001f280000300a00 */
[----:B------:R-:W3:Y:S04]  /*26330*/  LDL.LU.64 R24, [R1+0x1538] ;  /* 0x0015380001187983 */ /* 0x000ee80000300a00 */
[----:B------:R2:W-:Y:S04]  /*26340*/  STL.64 [R1+0x14b8], R22 ;  /* 0x0014b81601007387 */ /* 0x0005e80000100a00 */
[----:B------:R-:W3:Y:S04]  /*26350*/  LDL.LU R20, [R1+0x320] ;  /* 0x0003200001147983 */ /* 0x000ee80000300800 */
[----:B------:R-:W3:Y:S01]  /*26360*/  LDL.LU R21, [R1+0x324] ;  /* 0x0003240001157983 */ /* 0x000ee20000300800 */
[----:B--2---:R-:W-:-:S02]  /*26370*/  IMAD.MOV.U32 R22, RZ, RZ, R0 ;  /* 0x000000ffff167224 */ /* 0x004fc400078e0000 */
[----:B------:R-:W-:Y:S01]  /*26380*/  IMAD.MOV.U32 R23, RZ, RZ, R28 ;  /* 0x000000ffff177224 */ /* 0x000fe200078e001c */
[----:B------:R-:W2:Y:S04]  /*26390*/  LDL.LU R0, [R1+0x1534] ;  /* 0x0015340001007983 */ /* 0x000ea80000300800 */
[----:B------:R-:W2:Y:S04]  /*263a0*/  LDL.LU R28, [R1+0x1530] ;  /* 0x00153000011c7983 */ /* 0x000ea80000300800 */
[----:B------:R-:W-:Y:S04]  /*263b0*/  STL.64 [R1+0x14d0], R22 ;  /* 0x0014d01601007387 */ /* 0x000fe80000100a00 */
[----:B---3--:R0:W-:Y:S04]  /*263c0*/  STL.64 [R1+0x14c8], R20 ;  /* 0x0014c81401007387 */ /* 0x0081e80000100a00 */
[----:B0-----:R-:W3:Y:S04]  /*263d0*/  LDL.LU R20, [R1+0x330] ;  /* 0x0003300001147983 */ /* 0x001ee80000300800 */
[----:B------:R-:W3:Y:S04]  /*263e0*/  LDL.LU R21, [R1+0x334] ;  /* 0x0003340001157983 */ /* 0x000ee80000300800 */
[----:B------:R-:W2:Y:S04]  /*263f0*/  LDL.LU R22, [R1+0x338] ;  /* 0x0003380001167983 */ /* 0x000ea80000300800 */
[----:B------:R-:W2:Y:S01]  /*26400*/  LDL.LU R23, [R1+0x33c] ;  /* 0x00033c0001177983 */ /* 0x000ea20000300800 */
[C---:B------:R-:W-:Y:S03]  /*26410*/  HMMA.16816.F32.BF16 R4, R12.reuse, R24, R4 ;  /* 0x000000180c04723c */ /* 0x040fe60000041804 */
[----:B--2---:R-:W-:Y:S04]  /*26420*/  STL.64 [R1+0x14e8], R22 ;  /* 0x0014e81601007387 */ /* 0x004fe80000100a00 */
[----:B---3--:R0:W-:Y:S04]  /*26430*/  STL.64 [R1+0x14e0], R20 ;  /* 0x0014e01401007387 */ /* 0x0081e80000100a00 */
[----:B0-----:R-:W2:Y:S04]  /*26440*/  LDL.LU R20, [R1+0x340] ;  /* 0x0003400001147983 */ /* 0x001ea80000300800 */
[----:B------:R-:W2:Y:S04]  /*26450*/  LDL.LU R21, [R1+0x344] ;  /* 0x0003440001157983 */ /* 0x000ea80000300800 */
[----:B------:R0:W-:Y:S04]  /*26460*/  STL.64 [R1+0x90], R4 ;  /* 0x0000900401007387 */ /* 0x0001e80000100a00 */
[----:B------:R1:W-:Y:S04]  /*26470*/  STL.64 [R1+0x98], R6 ;  /* 0x0000980601007387 */ /* 0x0003e80000100a00 */
[----:B0-----:R-:W1:Y:S02]  /*26480*/  LDL.LU.64 R4, [R1+0x1528] ;  /* 0x0015280001047983 */ /* 0x001e640000300a00 */
[----:B-1----:R-:W-:Y:S02]  /*26490*/  HMMA.16816.F32.BF16 R4, R12, R4, R16 ;  /* 0x000000040c04723c */ /* 0x002fe40000041810 */
[----:B------:R-:W3:Y:S04]  /*264a0*/  LDL.LU.64 R18, [R1+0x1520] ;  /* 0x0015200001127983 */ /* 0x000ee80000300a00 */
[----:B------:R-:W3:-:S13]  /*264b0*/  LDL.LU.64 R16, [R1+0x1518] ;  /* 0x0015180001107983 */ /* 0x000eda0000300a00 */
[----:B------:R-:W-:Y:S04]  /*264c0*/  STL.64 [R1+0x80], R4 ;  /* 0x0000800401007387 */ /* 0x000fe80000100a00 */
[----:B------:R0:W-:Y:S04]  /*264d0*/  STL.64 [R1+0x88], R6 ;  /* 0x0000880601007387 */ /* 0x0001e80000100a00 */
[----:B0-----:R-:W2:Y:S04]  /*264e0*/  LDL.LU.64 R6, [R1+0x1510] ;  /* 0x0015100001067983 */ /* 0x001ea80000300a00 */
[----:B------:R-:W3:Y:S02]  /*264f0*/  LDL.LU.64 R4, [R1+0x1508] ;  /* 0x0015080001047983 */ /* 0x000ee40000300a00 */
[----:B---3--:R-:W-:Y:S02]  /*26500*/  HMMA.16816.F32.BF16 R12, R12, R4, R16 ;  /* 0x000000040c0c723c */ /* 0x008fe40000041810 */
[----:B------:R-:W3:Y:S04]  /*26510*/  LDL.LU.64 R18, [R1+0x1500] ;  /* 0x0015000001127983 */ /* 0x000ee80000300a00 */
[----:B------:R-:W3:-:S13]  /*26520*/  LDL.LU.64 R16, [R1+0x14f8] ;  /* 0x0014f80001107983 */ /* 0x000eda0000300a00 */
[----:B------:R-:W-:Y:S01]  /*26530*/  IMAD.MOV.U32 R5, RZ, RZ, R14 ;  /* 0x000000ffff057224 */ /* 0x000fe200078e000e */
[----:B------:R-:W-:Y:S01]  /*26540*/  STL [R1+0x70], R12 ;  /* 0x0000700c01007387 */ /* 0x000fe20000100800 */
[----:B------:R-:W-:-:S03]  /*26550*/  IMAD.MOV.U32 R4, RZ, RZ, R15 ;  /* 0x000000ffff047224 */ /* 0x000fc600078e000f */
[----:B------:R-:W3:Y:S02]  /*26560*/  LDL.64 R14, [R1+0x68] ;  /* 0x00006800010e7983 */ /* 0x000ee40000100a00 */
[----:B---3--:R-:W-:-:S15]  /*26570*/  HMMA.16816.F32.BF16 R8, R16, R14, R8 ;  /* 0x0000000e1008723c */ /* 0x008fde0000041808 */
[----:B------:R-:W-:-:S04]  /*26580*/  NOP ;  /* 0x0000000000007918 */ /* 0x000fc80000000000 */
[----:B------:R-:W-:Y:S04]  /*26590*/  STL.64 [R1+0x6d0], R8 ;  /* 0x0006d00801007387 */ /* 0x000fe80000100a00 */
[----:B------:R0:W-:Y:S04]  /*265a0*/  STL.64 [R1+0x6d8], R10 ;  /* 0x0006d80a01007387 */ /* 0x0001e80000100a00 */
[----:B0-----:R-:W2:Y:S01]  /*265b0*/  LDL.LU.64 R10, [R1+0x14f0] ;  /* 0x0014f000010a7983 */ /* 0x001ea20000300a00 */
[----:B------:R-:W-:Y:S02]  /*265c0*/  IMAD.MOV.U32 R22, RZ, RZ, R28 ;  /* 0x000000ffff167224 */ /* 0x000fe400078e001c */
[----:B------:R-:W-:-:S02]  /*265d0*/  IMAD.MOV.U32 R23, RZ, RZ, R0 ;  /* 0x000000ffff177224 */ /* 0x000fc400078e0000 */
[----:B------:R-:W-:Y:S02]  /*265e0*/  IMAD.MOV.U32 R28, RZ, RZ, R8 ;  /* 0x000000ffff1c7224 */ /* 0x000fe400078e0008 */
[----:B------:R-:W-:-:S03]  /*265f0*/  IMAD.MOV.U32 R0, RZ, RZ, R13 ;  /* 0x000000ffff007224 */ /* 0x000fc600078e000d */
        /* <DEDUP_REMOVED lines=15> */
[----:B0-----:R-:W2:Y:S02]  /*266f0*/  LDL.LU.64 R10, [R1+0x14c0] ;  /* 0x0014c000010a7983 */ /* 0x001ea40000300a00 */
        /* <DEDUP_REMOVED lines=14> */
[----:B0-----:R-:W4:Y:S04]  /*267e0*/  LDL.LU.64 R22, [R1+0x1490] ;  /* 0x0014900001167983 */ /* 0x001f280000300a00 */
[----:B------:R-:W4:Y:S02]  /*267f0*/  LDL.LU.64 R20, [R1+0x1488] ;  /* 0x0014880001147983 */ /* 0x000f240000300a00 */
[----:B----4-:R-:W-:Y:S02]  /*26800*/  HMMA.16816.F32.BF16 R24, R16, R26, R20 ;  /* 0x0000001a1018723c */ /* 0x010fe40000041814 */
[----:B------:R-:W3:Y:S04]  /*26810*/  LDL.LU.64 R22, [R1+0x1480] ;  /* 0x0014800001167983 */ /* 0x000ee80000300a00 */
[----:B------:R-:W3:-:S13]  /*26820*/  LDL.LU.64 R20, [R1+0x1478] ;  /* 0x0014780001147983 */ /* 0x000eda0000300a00 */
[----:B------:R0:W-:Y:S04]  /*26830*/  STL.64 [R1+0x480], R24 ;  /* 0x0004801801007387 */ /* 0x0001e80000100a00 */
[----:B------:R1:W-:Y:S04]  /*26840*/  STL.64 [R1+0x488], R26 ;  /* 0x0004881a01007387 */ /* 0x0003e80000100a00 */
[----:B0-----:R-:W4:Y:S04]  /*26850*/  LDL.LU R24, [R1+0xf0] ;  /* 0x0000f00001187983 */ /* 0x001f280000300800 */
[----:B------:R-:W4:Y:S01]  /*26860*/  LDL.LU R25, [R1+0xf4] ;  /* 0x0000f40001197983 */ /* 0x000f220000300800 */
[----:B-1----:R-:W-:-:S02]  /*26870*/  IMAD.MOV.U32 R26, RZ, RZ, R6 ;  /* 0x000000ffff1a7224 */ /* 0x002fc400078e0006 */
[----:B------:R-:W-:Y:S01]  /*26880*/  IMAD.MOV.U32 R27, RZ, RZ, R7 ;  /* 0x000000ffff1b7224 */ /* 0x000fe200078e0007 */
[----:B------:R-:W2:Y:S04]  /*26890*/  LDL.LU R6, [R1+0x1474] ;  /* 0x0014740001067983 */ /* 0x000ea80000300800 */
[----:B------:R-:W2:Y:S04]  /*268a0*/  LDL.LU R7, [R1+0x1470] ;  /* 0x0014700001077983 */ /* 0x000ea80000300800 */
[----:B------:R0:W-:Y:S04]  /*268b0*/  STL.64 [R1+0x13d8], R26 ;  /* 0x0013d81a01007387 */ /* 0x0001e80000100a00 */
[----:B----4-:R-:W-:Y:S04]  /*268c0*/  STL.64 [R1+0x13d0], R24 ;  /* 0x0013d01801007387 */ /* 0x010fe80000100a00 */
[----:B0-----:R-:W3:Y:S04]  /*268d0*/  LDL R26, [R1+0x8] ;  /* 0x00000800011a7983 */ /* 0x001ee80000100800 */
[----:B------:R-:W3:Y:S02]  /*268e0*/  LDL R27, [R1+0xc] ;  /* 0x00000c00011b7983 */ /* 0x000ee40000100800 */
[C---:B---3--:R-:W-:Y:S08]  /*268f0*/  HMMA.16816.F32.BF16 R20, R16.reuse, R26, R20 ;  /* 0x0000001a1014723c */ /* 0x048ff00000041814 */
[----:B--2---:R-:W-:Y:S11]  /*26900*/  HMMA.16816.F32.BF16 R16, R16, R6, R8 ;  /* 0x000000061010723c */ /* 0x004ff60000041808 */
[----:B------:R-:W-:Y:S04]  /*26910*/  STL.64 [R1+0x510], R20 ;  /* 0x0005101401007387 */ /* 0x000fe80000100a00 */
[----:B------:R0:W-:Y:S04]  /*26920*/  STL.64 [R1+0x518], R22 ;  /* 0x0005181601007387 */ /* 0x0001e80000100a00 */
[----:B0-----:R-:W2:Y:S04]  /*26930*/  LDL.LU.64 R22, [R1+0x1468] ;  /* 0x0014680001167983 */ /* 0x001ea80000300a00 */
[----:B------:R-:W2:Y:S04]  /*26940*/  LDL.LU.64 R20, [R1+0x1460] ;  /* 0x0014600001147983 */ /* 0x000ea80000300a00 */
[----:B------:R-:W-:Y:S04]  /*26950*/  STL.64 [R1+0x13f0], R26 ;  /* 0x0013f01a01007387 */ /* 0x000fe80000100a00 */
[----:B------:R-:W3:Y:S04]  /*26960*/  LDL.LU R8, [R1+0x170] ;  /* 0x0001700001087983 */ /* 0x000ee80000300800 */
[----:B------:R-:W-:Y:S04]  /*26970*/  STL.64 [R1+0x500], R16 ;  /* 0x0005001001007387 */ /* 0x000fe80000100a00 */
[----:B------:R-:W-:Y:S04]  /*26980*/  STL.64 [R1+0x508], R18 ;  /* 0x0005081201007387 */ /* 0x000fe80000100a00 */
[----:B------:R-:W3:Y:S04]  /*26990*/  LDL.LU R9, [R1+0x174] ;  /* 0x0001740001097983 */ /* 0x000ee80000300800 */
[----:B------:R-:W4:Y:S04]  /*269a0*/  LDL.LU R10, [R1+0x178] ;  /* 0x00017800010a7983 */ /* 0x000f280000300800 */
[----:B------:R-:W4:Y:S04]  /*269b0*/  LDL.LU R11, [R1+0x17c] ;  /* 0x00017c00010b7983 */ /* 0x000f280000300800 */
[----:B----4-:R-:W-:Y:S04]  /*269c0*/  STL.64 [R1+0x1400], R10 ;  /* 0x0014000a01007387 */ /* 0x010fe80000100a00 */
[----:B---3--:R0:W-:Y:S04]  /*269d0*/  STL.64 [R1+0x13f8], R8 ;  /* 0x0013f80801007387 */ /* 0x0081e80000100a00 */
[----:B0-----:R-:W3:Y:S04]  /*269e0*/  LDL.LU R8, [R1+0x180] ;  /* 0x0001800001087983 */ /* 0x001ee80000300800 */
[----:B------:R-:W3:Y:S04]  /*269f0*/  LDL.LU R9, [R1+0x184] ;  /* 0x0001840001097983 */ /* 0x000ee80000300800 */
[----:B------:R-:W4:Y:S04]  /*26a00*/  LDL.LU R10, [R1+0x188] ;  /* 0x00018800010a7983 */ /* 0x000f280000300800 */
[----:B------:R-:W4:Y:S04]  /*26a10*/  LDL.LU R11, [R1+0x18c] ;  /* 0x00018c00010b7983 */ /* 0x000f280000300800 */
[----:B----4-:R0:W-:Y:S04]  /*26a20*/  STL.64 [R1+0x1410], R10 ;  /* 0x0014100a01007387 */ /* 0x0101e80000100a00 */
[----:B---3--:R-:W-:Y:S01]  /*26a30*/  STL.64 [R1+0x1408], R8 ;  /* 0x0014080801007387 */ /* 0x008fe20000100a00 */
[----:B0-----:R-:W-:-:S02]  /*26a40*/  IMAD.MOV.U32 R10, RZ, RZ, R29 ;  /* 0x000000ffff0a7224 */ /* 0x001fc400078e001d */
[----:B------:R-:W-:Y:S01]  /*26a50*/  IMAD.MOV.U32 R11, RZ, RZ, R28 ;  /* 0x000000ffff0b7224 */ /* 0x000fe200078e001c */
[----:B------:R-:W3:Y:S04]  /*26a60*/  LDL.LU R29, [R1+0x1458] ;  /* 0x00145800011d7983 */ /* 0x000ee80000300800 */
[----:B------:R0:W-:Y:S04]  /*26a70*/  STL.64 [R1+0x1420], R10 ;  /* 0x0014200a01007387 */ /* 0x0001e80000100a00 */
[----:B0-----:R-:W4:Y:S04]  /*26a80*/  LDL.64 R10, [R1+0x48] ;  /* 0x00004800010a7983 */ /* 0x001f280000100a00 */
[----:B----4-:R0:W-:Y:S02]  /*26a90*/  STL.64 [R1+0x1438], R10 ;  /* 0x0014380a01007387 */ /* 0x0101e40000100a00 */
[----:B0-----:R-:W-:-:S02]  /*26aa0*/  IMAD.MOV.U32 R10, RZ, RZ, R13 ;  /* 0x000000ffff0a7224 */ /* 0x001fc400078e000d */
[----:B------:R-:W-:-:S05]  /*26ab0*/  IMAD.MOV.U32 R11, RZ, RZ, R12 ;  /* 0x000000ffff0b7224 */ /* 0x000fca00078e000c */
[----:B------:R0:W-:Y:S04]  /*26ac0*/  STL.64 [R1+0x1450], R10 ;  /* 0x0014500a01007387 */ /* 0x0001e80000100a00 */
[----:B------:R-:W2:Y:S04]  /*26ad0*/  LDL.LU R8, [R1+0x1c0] ;  /* 0x0001c00001087983 */ /* 0x000ea80000300800 */
[----:B------:R-:W2:Y:S04]  /*26ae0*/  LDL.LU R9, [R1+0x1c4] ;  /* 0x0001c40001097983 */ /* 0x000ea80000300800 */
[----:B0-----:R-:W2:Y:S04]  /*26af0*/  LDL.LU R10, [R1+0x1c8] ;  /* 0x0001c800010a7983 */ /* 0x001ea80000300800 */
[----:B------:R-:W2:Y:S04]  /*26b00*/  LDL.LU R11, [R1+0x1cc] ;  /* 0x0001cc00010b7983 */ /* 0x000ea80000300800 */
[----:B------:R-:W4:Y:S04]  /*26b10*/  LDL.64 R26, [R1+0x18] ;  /* 0x00001800011a7983 */ /* 0x000f280000100a00 */
[----:B----4-:R0:W-:Y:S04]  /*26b20*/  STL.64 [R1+0x1418], R26 ;  /* 0x0014181a01007387 */ /* 0x0101e80000100a00 */
[----:B------:R-:W4:Y:S04]  /*26b30*/  LDL.LU R24, [R1+0x190] ;  /* 0x0001900001187983 */ /* 0x000f280000300800 */
[----:B------:R-:W4:Y:S04]  /*26b40*/  LDL.LU R25, [R1+0x194] ;  /* 0x0001940001197983 */ /* 0x000f280000300800 */
[----:B0-----:R-:W3:Y:S04]  /*26b50*/  LDL.LU R26, [R1+0x198] ;  /* 0x00019800011a7983 */ /* 0x001ee80000300800 */
[----:B------:R-:W3:Y:S01]  /*26b60*/  LDL.LU R27, [R1+0x19c] ;  /* 0x00019c00011b7983 */ /* 0x000ee20000300800 */
[----:B--2---:R-:W-:Y:S03]  /*26b70*/  HMMA.16816.F32.BF16 R8, R20, R14, R8 ;  /* 0x0000000e1408723c */ /* 0x004fe60000041808 */
        /* <DEDUP_REMOVED lines=14> */
[----:B0-----:R-:W3:Y:S04]  /*26c60*/  LDL.LU R4, [R1+0x160] ;  /* 0x0001600001047983 */ /* 0x001ee80000300800 */
[----:B------:R-:W3:Y:S04]  /*26c70*/  LDL.LU R5, [R1+0x164] ;  /* 0x0001640001057983 */ /* 0x000ee80000300800 */
[----:B------:R-:W3:Y:S04]  /*26c80*/  LDL.LU R6, [R1+0x168] ;  /* 0x0001680001067983 */ /* 0x000ee80000300800 */
[----:B------:R-:W4:Y:S04]  /*26c90*/  LDL.64 R18, [R1+0x28] ;  /* 0x0000280001127983 */ /* 0x000f280000100a00 */
[----:B------:R-:W-:Y:S04]  /*26ca0*/  STL.64 [R1+0x750], R8 ;  /* 0x0007500801007387 */ /* 0x000fe80000100a00 */
[----:B------:R0:W-:Y:S04]  /*26cb0*/  STL.64 [R1+0x758], R10 ;  /* 0x0007580a01007387 */ /* 0x0001e80000100a00 */
[----:B0-----:R-:W2:Y:S01]  /*26cc0*/  LDL.LU.64 R10, [R1+0x1450] ;  /* 0x00145000010a7983 */ /* 0x001ea20000300a00 */
[----:B------:R-:W-:-:S02]  /*26cd0*/  IMAD.MOV.U32 R7, RZ, RZ, R29 ;  /* 0x000000ffff077224 */ /* 0x000fc400078e001d */
[----:B------:R-:W-:-:S05]  /*26ce0*/  IMAD.MOV.U32 R29, RZ, RZ, R8 ;  /* 0x000000ffff1d7224 */ /* 0x000fca00078e0008 */
[----:B------:R-:W-:Y:S01]  /*26cf0*/  STL [R1+0xf94], R29 ;  /* 0x000f941d01007387 */ /* 0x000fe20000100800 */
[----:B--2---:R-:W-:Y:S03]  /*26d00*/  HMMA.16816.F32.BF16 R8, R20, R10, R24 ;  /* 0x0000000a1408723c */ /* 0x004fe60000041818 */
[----:B------:R-:W2:Y:S04]  /*26d10*/  LDL.LU.64 R26, [R1+0x1448] ;  /* 0x00144800011a7983 */ /* 0x000ea80000300a00 */
[----:B------:R-:W2:-:S12]  /*26d20*/  LDL.LU.64 R24, [R1+0x1440] ;  /* 0x0014400001187983 */ /* 0x000e980000300a00 */
        /* <DEDUP_REMOVED lines=17> */
[----:B0-----:R-:W4:Y:S04]  /*26e40*/  LDL.LU.64 R10, [R1+0x1410] ;  /* 0x00141000010a7983 */ /* 0x001f280000300a00 */
[----:B------:R-:W4:Y:S02]  /*26e50*/  LDL.LU.64 R8, [R1+0x1408] ;  /* 0x0014080001087983 */ /* 0x000f240000300a00 */
[----:B----4-:R-:W-:-:S15]  /*26e60*/  HMMA.16816.F32.BF16 R8, R20, R18, R8 ;  /* 0x000000121408723c */ /* 0x010fde0000041808 */
[----:B------:R-:W-:-:S04]  /*26e70*/  NOP ;  /* 0x0000000000007918 */ /* 0x000fc80000000000 */
[----:B------:R-:W-:Y:S04]  /*26e80*/  STL.64 [R1+0x580], R8 ;  /* 0x0005800801007387 */ /* 0x000fe80000100a00 */
[----:B------:R0:W-:Y:S04]  /*26e90*/  STL.64 [R1+0x588], R10 ;  /* 0x0005880a01007387 */ /* 0x0001e80000100a00 */
[----:B0-----:R-:W2:Y:S04]  /*26ea0*/  LDL.LU.64 R10, [R1+0x1400] ;  /* 0x00140000010a7983 */ /* 0x001ea80000300a00 */
[----:B------:R-:W2:Y:S04]  /*26eb0*/  LDL.LU.64 R8, [R1+0x13f8] ;  /* 0x0013f80001087983 */ /* 0x000ea80000300a00 */
[----:B------:R0:W-:Y:S04]  /*26ec0*/  STL.64 [R1+0x1380], R18 ;  /* 0x0013801201007387 */ /* 0x0001e80000100a00 */
[----:B------:R-:W4:Y:S04]  /*26ed0*/  LDL.LU R16, [R1+0x110] ;  /* 0x0001100001107983 */ /* 0x000f280000300800 */
[----:B------:R-:W4:Y:S04]  /*26ee0*/  LDL.LU R17, [R1+0x114] ;  /* 0x0001140001117983 */ /* 0x000f280000300800 */
[----:B0-----:R-:W2:Y:S04]  /*26ef0*/  LDL.LU R18, [R1+0x118] ;  /* 0x0001180001127983 */ /* 0x001ea80000300800 */
[----:B------:R-:W2:Y:S04]  /*26f00*/  LDL.LU R19, [R1+0x11c] ;  /* 0x00011c0001137983 */ /* 0x000ea80000300800 */
[----:B--2---:R0:W-:Y:S04]  /*26f10*/  STL.64 [R1+0x1390], R18 ;  /* 0x0013901201007387 */ /* 0x0041e80000100a00 */
[----:B----4-:R-:W-:Y:S01]  /*26f20*/  STL.64 [R1+0x1388], R16 ;  /* 0x0013881001007387 */ /* 0x010fe20000100a00 */
[----:B0-----:R-:W-:-:S02]  /*26f30*/  IMAD.MOV.U32 R18, RZ, RZ, R13 ;  /* 0x000000ffff127224 */ /* 0x001fc400078e000d */
[----:B------:R-:W-:-:S05]  /*26f40*/  IMAD.MOV.U32 R19, RZ, RZ, R12 ;  /* 0x000000ffff137224 */ /* 0x000fca00078e000c */
[----:B------:R0:W-:Y:S04]  /*26f50*/  STL.64 [R1+0x13a0], R18 ;  /* 0x0013a01201007387 */ /* 0x0001e80000100a00 */
[----:B0-----:R-:W2:Y:S01]  /*26f60*/  LDL.64 R18, [R1+0x58] ;  /* 0x0000580001127983 */ /* 0x001ea20000100a00 */
[----:B------:R-:W-:Y:S03]  /*26f70*/  HMMA.16816.F32.BF16 R8, R20, R26, R8 ;  /* 0x0000001a1408723c */ /* 0x000fe60000041808 */
[----:B--2---:R0:W-:Y:S04]  /*26f80*/  STL.64 [R1+0x13b8], R18 ;  /* 0x0013b81201007387 */ /* 0x0041e80000100a00 */
[----:B------:R-:W2:Y:S04]  /*26f90*/  LDL.LU R16, [R1+0x140] ;  /* 0x0001400001107983 */ /* 0x000ea80000300800 */
[----:B------:R-:W2:Y:S04]  /*26fa0*/  LDL.LU R17, [R1+0x144] ;  /* 0x0001440001117983 */ /* 0x000ea80000300800 */
[----:B0-----:R-:W2:Y:S04]  /*26fb0*/  LDL.LU R18, [R1+0x148] ;  /* 0x0001480001127983 */ /* 0x001ea80000300800 */
[----:B------:R-:W2:Y:S04]  /*26fc0*/  LDL.LU R19, [R1+0x14c] ;  /* 0x00014c0001137983 */ /* 0x000ea80000300800 */
[----:B------:R0:W-:Y:S04]  /*26fd0*/  STL.64 [R1+0x540], R8 ;  /* 0x0005400801007387 */ /* 0x0001e80000100a00 */
[----:B------:R-:W-:Y:S01]  /*26fe0*/  STL.64 [R1+0x548], R10 ;  /* 0x0005480a01007387 */ /* 0x000fe20000100a00 */
[----:B0-----:R-:W-:-:S02]  /*26ff0*/  IMAD.MOV.U32 R9, RZ, RZ, R26 ;  /* 0x000000ffff097224 */ /* 0x001fc400078e001a */
[----:B------:R-:W-:Y:S02]  /*27000*/  IMAD.MOV.U32 R8, RZ, RZ, R27 ;  /* 0x000000ffff087224 */ /* 0x000fe400078e001b */
[----:B------:R-:W3:Y:S02]  /*27010*/  LDL.LU.64 R26, [R1+0x13f0] ;  /* 0x0013f000011a7983 */ /* 0x000ee40000300a00 */
[----:B---3--:R-:W-:Y:S02]  /*27020*/  HMMA.16816.F32.BF16 R24, R20, R26, R4 ;  /* 0x0000001a1418723c */ /* 0x008fe40000041804 */
[----:B------:R-:W3:Y:S04]  /*27030*/  LDL.LU.64 R6, [R1+0x13e8] ;  /* 0x0013e80001067983 */ /* 0x000ee80000300a00 */
[----:B------:R-:W4:-:S13]  /*27040*/  LDL.LU.64 R4, [R1+0x13e0] ;  /* 0x0013e00001047983 */ /* 0x000f1a0000300a00 */
[----:B------:R-:W-:Y:S04]  /*27050*/  STL.64 [R1+0x530], R24 ;  /* 0x0005301801007387 */ /* 0x000fe80000100a00 */
[----:B------:R0:W-:Y:S04]  /*27060*/  STL.64 [R1+0x538], R26 ;  /* 0x0005381a01007387 */ /* 0x0001e80000100a00 */
[----:B0-----:R-:W3:Y:S04]  /*27070*/  LDL.LU.64 R26, [R1+0x13d8] ;  /* 0x0013d800011a7983 */ /* 0x001ee80000300a00 */
[----:B------:R-:W3:Y:S02]  /*27080*/  LDL.LU.64 R24, [R1+0x13d0] ;  /* 0x0013d00001187983 */ /* 0x000ee40000300a00 */
[----:B---3--:R-:W-:Y:S02]  /*27090*/  HMMA.16816.F32.BF16 R20, R20, R6, R24 ;  /* 0x000000061414723c */ /* 0x008fe40000041818 */
[----:B------:R-:W2:Y:S04]  /*270a0*/  LDL.LU.64 R26, [R1+0x13c8] ;  /* 0x0013c800011a7983 */ /* 0x000ea80000300a00 */
[----:B------:R-:W2:-:S13]  /*270b0*/  LDL.LU.64 R24, [R1+0x13c0] ;  /* 0x0013c00001187983 */ /* 0x000e9a0000300a00 */
[----:B------:R-:W-:Y:S04]  /*270c0*/  STL.64 [R1+0xf0], R20 ;  /* 0x0000f01401007387 */ /* 0x000fe80000100a00 */
[----:B------:R0:W-:Y:S04]  /*270d0*/  STL.64 [R1+0xf8], R22 ;  /* 0x0000f81601007387 */ /* 0x0001e80000100a00 */
[----:B0-----:R-:W3:Y:S04]  /*270e0*/  LDL.64 R22, [R1+0x38] ;  /* 0x0000380001167983 */ /* 0x001ee80000100a00 */
[----:B---3--:R0:W-:Y:S04]  /*270f0*/  STL.64 [R1+0x1398], R22 ;  /* 0x0013981601007387 */ /* 0x0081e80000100a00 */
[----:B------:R-:W3:Y:S04]  /*27100*/  LDL.LU R20, [R1+0x120] ;  /* 0x0001200001147983 */ /* 0x000ee80000300800 */
[----:B------:R-:W3:Y:S04]  /*27110*/  LDL.LU R21, [R1+0x124] ;  /* 0x0001240001157983 */ /* 0x000ee80000300800 */
[----:B0-----:R-:W3:Y:S04]  /*27120*/  LDL.LU R22, [R1+0x128] ;  /* 0x0001280001167983 */ /* 0x001ee80000300800 */
[----:B------:R-:W3:Y:S01]  /*27130*/  LDL.LU R23, [R1+0x12c] ;  /* 0x00012c0001177983 */ /* 0x000ee20000300800 */
[----:B--2---:R-:W-:Y:S03]  /*27140*/  HMMA.16816.F32.BF16 R16, R24, R14, R16 ;  /* 0x0000000e1810723c */ /* 0x004fe60000041810 */
[----:B---3--:R-:W-:Y:S04]  /*27150*/  STL.64 [R1+0x13b0], R22 ;  /* 0x0013b01601007387 */ /* 0x008fe80000100a00 */
[----:B------:R0:W-:Y:S04]  /*27160*/  STL.64 [R1+0x13a8], R20 ;  /* 0x0013a81401007387 */ /* 0x0001e80000100a00 */
[----:B0-----:R-:W2:Y:S04]  /*27170*/  LDL.LU R20, [R1+0x130] ;  /* 0x0001300001147983 */ /* 0x001ea80000300800 */
[----:B------:R-:W2:Y:S04]  /*27180*/  LDL.LU R21, [R1+0x134] ;  /* 0x0001340001157983 */ /* 0x000ea80000300800 */
[----:B------:R-:W2:Y:S04]  /*27190*/  LDL.LU R22, [R1+0x138] ;  /* 0x0001380001167983 */ /* 0x000ea80000300800 */
[----:B------:R-:W2:Y:S04]  /*271a0*/  LDL.LU R23, [R1+0x13c] ;  /* 0x00013c0001177983 */ /* 0x000ea80000300800 */
[----:B------:R-:W-:Y:S04]  /*271b0*/  STL.64 [R1+0x1378], R6 ;  /* 0x0013780601007387 */ /* 0x000fe80000100a00 */
[----:B----4-:R-:W-:Y:S04]  /*271c0*/  STL.64 [R1+0x1370], R4 ;  /* 0x0013700401007387 */ /* 0x010fe80000100a00 */
[----:B------:R-:W-:Y:S04]  /*271d0*/  STL.64 [R1+0x740], R16 ;  /* 0x0007401001007387 */ /* 0x000fe80000100a00 */
[----:B------:R0:W-:Y:S04]  /*271e0*/  STL.64 [R1+0x748], R18 ;  /* 0x0007481201007387 */ /* 0x0001e80000100a00 */
[----:B0-----:R-:W2:Y:S01]  /*271f0*/  LDL.LU.64 R18, [R1+0x13b8] ;  /* 0x0013b80001127983 */ /* 0x001ea20000300a00 */
[----:B------:R-:W-:-:S02]  /*27200*/  IMAD.MOV.U32 R6, RZ, RZ, R9 ;  /* 0x000000ffff067224 */ /* 0x000fc400078e0009 */
[----:B------:R-:W0:Y:S01]  /*27210*/  S2R R9, SR_TID.X ;  /* 0x0000000000097919 */ /* 0x000e220000002100 */
[----:B------:R-:W-:Y:S02]  /*27220*/  IMAD.MOV.U32 R11, RZ, RZ, R14 ;  /* 0x000000ffff0b7224 */ /* 0x000fe400078e000e */
[----:B------:R-:W-:Y:S02]  /*27230*/  IMAD.MOV.U32 R10, RZ, RZ, R15 ;  /* 0x000000ffff0a7224 */ /* 0x000fe400078e000f */
[----:B------:R-:W-:Y:S02]  /*27240*/  IMAD.MOV.U32 R7, RZ, RZ, R8 ;  /* 0x000000ffff077224 */ /* 0x000fe400078e0008 */
[C---:B0-----:R-:W-:Y:S01]  /*27250*/  IMAD.SHL.U32 R14, R9.reuse, 0x80, RZ ;  /* 0x00000080090e7824 */ /* 0x041fe200078e00ff */
[C---:B------:R-:W-:Y:S01]  /*27260*/  LOP3.LUT R15, R9.reuse, 0x7, RZ, 0xc0, !PT ;  /* 0x00000007090f7812 */ /* 0x040fe200078ec0ff */
[----:B------:R-:W-:Y:S01]  /*27270*/  IMAD.SHL.U32 R13, R9, 0x2, RZ ;  /* 0x00000002090d7824 */ /* 0x000fe200078e00ff */
        /* <DEDUP_REMOVED lines=14> */
[----:B0-----:R-:W3:Y:S04]  /*27360*/  LDL.LU.64 R18, [R1+0x1390] ;  /* 0x0013900001127983 */ /* 0x001ee80000300a00 */
[----:B------:R-:W3:Y:S01]  /*27370*/  LDL.LU.64 R16, [R1+0x1388] ;  /* 0x0013880001107983 */ /* 0x000ee20000300a00 */
[----:B------:R-:W-:-:S05]  /*27380*/  IMAD R15, R15, 0x110, RZ ;  /* 0x000001100f0f7824 */ /* 0x000fca00078e02ff */
[----:B------:R-:W-:-:S04]  /*27390*/  LOP3.LUT R15, R15, 0x10, R13, 0x78, !PT ;  /* 0x000000100f0f7812 */ /* 0x000fc800078e780d */
[----:B------:R-:W-:-:S04]  /*273a0*/  LOP3.LUT R15, R15, 0x800, R14, 0xf8, !PT ;  /* 0x000008000f0f7812 */ /* 0x000fc800078ef80e */
[----:B------:R-:W-:Y:S01]  /*273b0*/  LOP3.LUT R15, R15, 0x20, RZ, 0x3c, !PT ;  /* 0x000000200f0f7812 */ /* 0x000fe200078e3cff */
[----:B--2---:R-:W-:Y:S02]  /*273c0*/  IMAD.MOV.U32 R29, RZ, RZ, R22 ;  /* 0x000000ffff1d7224 */ /* 0x004fe400078e0016 */
[----:B------:R-:W-:Y:S01]  /*273d0*/  IMAD.MOV.U32 R28, RZ, RZ, R23 ;  /* 0x000000ffff1c7224 */ /* 0x000fe200078e0017 */
[----:B---3--:R-:W-:Y:S01]  /*273e0*/  HMMA.16816.F32.BF16 R16, R24, R22, R16 ;  /* 0x000000161810723c */ /* 0x008fe20000041810 */
[----:B------:R-:W0:-:S15]  /*273f0*/  LDSM.16.MT88.4 R20, [R15+UR5+0x3080] ;  /* 0x003080050f14783b */ /* 0x000e1e0008004200 */
[----:B------:R-:W-:-:S03]  /*27400*/  NOP ;  /* 0x0000000000007918 */ /* 0x000fc60000000000 */
[----:B------:R-:W-:Y:S04]  /*27410*/  STL.64 [R1+0x5c0], R16 ;  /* 0x0005c01001007387 */ /* 0x000fe80000100a00 */
[----:B------:R1:W-:Y:S04]  /*27420*/  STL.64 [R1+0x5c8], R18 ;  /* 0x0005c81201007387 */ /* 0x0003e80000100a00 */
[----:B-1----:R-:W2:Y:S04]  /*27430*/  LDL.LU.64 R18, [R1+0x1380] ;  /* 0x0013800001127983 */ /* 0x002ea80000300a00 */
[----:B0-----:R-:W-:Y:S04]  /*27440*/  STL.64 [R1+0x1368], R22 ;  /* 0x0013681601007387 */ /* 0x001fe80000100a00 */
[----:B------:R0:W-:Y:S04]  /*27450*/  STL.64 [R1+0x1360], R20 ;  /* 0x0013601401007387 */ /* 0x0001e80000100a00 */
[----:B0-----:R-:W2:Y:S04]  /*27460*/  LDL.LU R20, [R1+0x240] ;  /* 0x0002400001147983 */ /* 0x001ea80000300800 */
[----:B------:R-:W2:Y:S04]  /*27470*/  LDL.LU R21, [R1+0x244] ;  /* 0x0002440001157983 */ /* 0x000ea80000300800 */
[----:B------:R-:W2:Y:S04]  /*27480*/  LDL.LU R22, [R1+0x248] ;  /* 0x0002480001167983 */ /* 0x000ea80000300800 */
[----:B------:R-:W2:Y:S01]  /*27490*/  LDL.LU R23, [R1+0x24c] ;  /* 0x00024c0001177983 */ /* 0x000ea20000300800 */
[----:B------:R-:W0:Y:S02]  /*274a0*/  S2R R14, SR_TID.X ;  /* 0x00000000000e7919 */ /* 0x000e240000002100 */
[C---:B0-----:R-:W-:Y:S01]  /*274b0*/  LOP3.LUT R15, R14.reuse, 0x7, RZ, 0xc0, !PT ;  /* 0x000000070e0f7812 */ /* 0x041fe200078ec0ff */
[----:B------:R-:W-:-:S04]  /*274c0*/  IMAD.SHL.U32 R13, R14, 0x2, RZ ;  /* 0x000000020e0d7824 */ /* 0x000fc800078e00ff */
[----:B------:R-:W-:Y:S02]  /*274d0*/  IMAD R15, R15, 0x110, RZ ;  /* 0x000001100f0f7824 */ /* 0x000fe400078e02ff */
[----:B------:R-:W-:-:S03]  /*274e0*/  IMAD.SHL.U32 R14, R14, 0x80, RZ ;  /* 0x000000800e0e7824 */ /* 0x000fc600078e00ff */
[----:B------:R-:W-:-:S04]  /*274f0*/  LOP3.LUT R15, R15, 0x10, R13, 0x78, !PT ;  /* 0x000000100f0f7812 */ /* 0x000fc800078e780d */
[----:B------:R-:W-:-:S04]  /*27500*/  LOP3.LUT R15, R15, 0x800, R14, 0xf8, !PT ;  /* 0x000008000f0f7812 */ /* 0x000fc800078ef80e */
[----:B------:R-:W-:Y:S01]  /*27510*/  LOP3.LUT R15, R15, 0x40, RZ, 0x3c, !PT ;  /* 0x000000400f0f7812 */ /* 0x000fe200078e3cff */
[----:B--2---:R-:W-:-:S15]  /*27520*/  HMMA.16816.F32.BF16 R20, R24, R18, R20 ;  /* 0x000000121814723c */ /* 0x004fde0000041814 */
[----:B------:R-:W-:-:S04]  /*27530*/  NOP ;  /* 0x0000000000007918 */ /* 0x000fc80000000000 */
[----:B------:R0:W-:Y:S02]  /*27540*/  STL.64 [R1+0x4f0], R20 ;  /* 0x0004f01401007387 */ /* 0x0001e40000100a00 */
[----:B0-----:R-:W-:Y:S02]  /*27550*/  IMAD.MOV.U32 R21, RZ, RZ, R18 ;  /* 0x000000ffff157224 */ /* 0x001fe400078e0012 */
[----:B------:R-:W-:Y:S02]  /*27560*/  IMAD.MOV.U32 R20, RZ, RZ, R19 ;  /* 0x000000ffff147224 */ /* 0x000fe400078e0013 */
[----:B------:R-:W0:Y:S04]  /*27570*/  LDSM.16.MT88.4 R16, [R15+UR5+0x3000] ;  /* 0x003000050f10783b */ /* 0x000e280008004200 */
[----:B------:R-:W-:Y:S04]  /*27580*/  STL.64 [R1+0x4f8], R22 ;  /* 0x0004f81601007387 */ /* 0x000fe80000100a00 */
[----:B------:R-:W1:Y:S04]  /*27590*/  LDSM.16.MT88.4 R12, [R15+UR5+0x3080] ;  /* 0x003080050f0c783b */ /* 0x000e680008004200 */
[----:B0-----:R-:W-:Y:S04]  /*275a0*/  STL.64 [R1+0x12d0], R18 ;  /* 0x0012d01201007387 */ /* 0x001fe80000100a00 */
[----:B------:R0:W-:Y:S04]  /*275b0*/  STL.64 [R1+0x12c8], R16 ;  /* 0x0012c81001007387 */ /* 0x0001e80000100a00 */
[----:B0-----:R-:W2:Y:S04]  /*275c0*/  LDL.LU R16, [R1+0x2e0] ;  /* 0x0002e00001107983 */ /* 0x001ea80000300800 */
[----:B------:R-:W2:Y:S04]  /*275d0*/  LDL.LU R17, [R1+0x2e4] ;  /* 0x0002e40001117983 */ /* 0x000ea80000300800 */
[----:B------:R-:W2:Y:S04]  /*275e0*/  LDL.LU R18, [R1+0x2e8] ;  /* 0x0002e80001127983 */ /* 0x000ea80000300800 */
[----:B------:R-:W2:Y:S02]  /*275f0*/  LDL.LU R19, [R1+0x2ec] ;  /* 0x0002ec0001137983 */ /* 0x000ea40000300800 */
[----:B--2---:R-:W-:Y:S02]  /*27600*/  HMMA.16816.F32.BF16 R4, R24, R6, R16 ;  /* 0x000000061804723c */ /* 0x004fe40000041810 */
[----:B------:R-:W2:-:S15]  /*27610*/  LDL.LU R16, [R1+0x370] ;  /* 0x0003700001107983 */ /* 0x000e9e0000300800 */
[----:B------:R-:W-:Y:S02]  /*27620*/  NOP ;  /* 0x0000000000007918 */ /* 0x000fe40000000000 */
[----:B------:R0:W-:Y:S04]  /*27630*/  STL.64 [R1+0x4e0], R4 ;  /* 0x0004e00401007387 */ /* 0x0001e80000100a00 */
[----:B------:R3:W-:Y:S04]  /*27640*/  STL.64 [R1+0x4e8], R6 ;  /* 0x0004e80601007387 */ /* 0x0007e80000100a00 */
[----:B------:R-:W2:Y:S04]  /*27650*/  LDL.LU R17, [R1+0x374] ;  /* 0x0003740001117983 */ /* 0x000ea80000300800 */
[----:B------:R-:W4:Y:S04]  /*27660*/  LDL.LU R18, [R1+0x378] ;  /* 0x0003780001127983 */ /* 0x000f280000300800 */
[----:B------:R-:W4:Y:S04]  /*27670*/  LDL.LU R19, [R1+0x37c] ;  /* 0x00037c0001137983 */ /* 0x000f280000300800 */
[----:B0-----:R-:W2:Y:S04]  /*27680*/  LDL.LU R4, [R1+0x400] ;  /* 0x0004000001047983 */ /* 0x001ea80000300800 */
[----:B------:R-:W2:Y:S04]  /*27690*/  LDL.LU R5, [R1+0x404] ;  /* 0x0004040001057983 */ /* 0x000ea80000300800 */
[----:B---3--:R-:W3:Y:S04]  /*276a0*/  LDL.LU R6, [R1+0x408] ;  /* 0x0004080001067983 */ /* 0x008ee80000300800 */
[----:B------:R-:W3:Y:S04]  /*276b0*/  LDL.LU R7, [R1+0x40c] ;  /* 0x00040c0001077983 */ /* 0x000ee80000300800 */
[----:B----4-:R-:W-:Y:S04]  /*276c0*/  STL.64 [R1+0x12e0], R18 ;  /* 0x0012e01201007387 */ /* 0x010fe80000100a00 */
[----:B--2---:R0:W-:Y:S04]  /*276d0*/  STL.64 [R1+0x12d8], R16 ;  /* 0x0012d81001007387 */ /* 0x0041e80000100a00 */
[----:B0-----:R-:W2:Y:S04]  /*276e0*/  LDL.LU R16, [R1+0x410] ;  /* 0x0004100001107983 */ /* 0x001ea80000300800 */
[----:B------:R-:W2:Y:S04]  /*276f0*/  LDL.LU R17, [R1+0x414] ;  /* 0x0004140001117983 */ /* 0x000ea80000300800 */
[----:B------:R-:W4:Y:S04]  /*27700*/  LDL.LU R18, [R1+0x418] ;  /* 0x0004180001127983 */ /* 0x000f280000300800 */
[----:B------:R-:W4:Y:S04]  /*27710*/  LDL.LU R19, [R1+0x41c] ;  /* 0x00041c0001137983 */ /* 0x000f280000300800 */
[----:B----4-:R0:W-:Y:S04]  /*27720*/  STL.64 [R1+0x12f0], R18 ;  /* 0x0012f01201007387 */ /* 0x0101e80000100a00 */
[----:B--2---:R-:W-:Y:S04]  /*27730*/  STL.64 [R1+0x12e8], R16 ;  /* 0x0012e81001007387 */ /* 0x004fe80000100a00 */
[----:B0-----:R-:W2:Y:S04]  /*27740*/  LDL.64 R18, [R1+0x18] ;  /* 0x0000180001127983 */ /* 0x001ea80000100a00 */
[----:B--2---:R0:W-:Y:S02]  /*27750*/  STL.64 [R1+0x1308], R18 ;  /* 0x0013081201007387 */ /* 0x0041e40000100a00 */
[----:B0-----:R-:W-:-:S02]  /*27760*/  IMAD.MOV.U32 R18, RZ, RZ, R21 ;  /* 0x000000ffff127224 */ /* 0x001fc400078e0015 */
[----:B------:R-:W-:-:S05]  /*27770*/  IMAD.MOV.U32 R19, RZ, RZ, R20 ;  /* 0x000000ffff137224 */ /* 0x000fca00078e0014 */
[----:B------:R0:W-:Y:S04]  /*27780*/  STL.64 [R1+0x1320], R18 ;  /* 0x0013201201007387 */ /* 0x0001e80000100a00 */
[----:B------:R-:W2:Y:S04]  /*27790*/  LDL.LU R20, [R1+0x3f0] ;  /* 0x0003f00001147983 */ /* 0x000ea80000300800 */
[----:B------:R-:W2:Y:S04]  /*277a0*/  LDL.LU R21, [R1+0x3f4] ;  /* 0x0003f40001157983 */ /* 0x000ea80000300800 */
[----:B------:R-:W2:Y:S04]  /*277b0*/  LDL.LU R22, [R1+0x3f8] ;  /* 0x0003f80001167983 */ /* 0x000ea80000300800 */
[----:B------:R-:W2:Y:S01]  /*277c0*/  LDL.LU R23, [R1+0x3fc] ;  /* 0x0003fc0001177983 */ /* 0x000ea20000300800 */
[----:B0-----:R-:W-:-:S02]  /*277d0*/  IMAD.MOV.U32 R18, RZ, RZ, R29 ;  /* 0x000000ffff127224 */ /* 0x001fc400078e001d */
[----:B------:R-:W-:-:S05]  /*277e0*/  IMAD.MOV.U32 R19, RZ, RZ, R28 ;  /* 0x000000ffff137224 */ /* 0x000fca00078e001c */
[----:B------:R0:W-:Y:S04]  /*277f0*/  STL.64 [R1+0x1338], R18 ;  /* 0x0013381201007387 */ /* 0x0001e80000100a00 */
[----:B-1----:R1:W-:Y:S04]  /*27800*/  STL.64 [R1+0x1250], R14 ;  /* 0x0012500e01007387 */ /* 0x0023e80000100a00 */
[----:B------:R-:W-:Y:S04]  /*27810*/  STL.64 [R1+0x1248], R12 ;  /* 0x0012480c01007387 */ /* 0x000fe80000100a00 */
[----:B0-----:R-:W4:Y:S01]  /*27820*/  LDL.64 R18, [R1+0x48] ;  /* 0x0000480001127983 */ /* 0x001f220000100a00 */
[----:B------:R-:W0:Y:S01]  /*27830*/  S2R R28, SR_TID.X ;  /* 0x00000000001c7919 */ /* 0x000e220000002100 */
[----:B-1----:R-:W-:-:S02]  /*27840*/  IMAD.MOV.U32 R15, RZ, RZ, R10 ;  /* 0x000000ffff0f7224 */ /* 0x002fc400078e000a */
[----:B------:R-:W-:Y:S01]  /*27850*/  IMAD.MOV.U32 R14, RZ, RZ, R11 ;  /* 0x000000ffff0e7224 */ /* 0x000fe200078e000b */
[----:B----4-:R1:W-:Y:S04]  /*27860*/  STL.64 [R1+0x1340], R18 ;  /* 0x0013401201007387 */ /* 0x0103e80000100a00 */
[----:B-1----:R-:W3:Y:S01]  /*27870*/  LDL.64 R18, [R1+0x8] ;  /* 0x0000080001127983 */ /* 0x002ee20000100a00 */
[C---:B0-----:R-:W-:Y:S01]  /*27880*/  LOP3.LUT R10, R28.reuse, 0x7, RZ, 0xc0, !PT ;  /* 0x000000071c0a7812 */ /* 0x041fe200078ec0ff */
[C---:B------:R-:W-:Y:S02]  /*27890*/  IMAD.SHL.U32 R11, R28.reuse, 0x80, RZ ;  /* 0x000000801c0b7824 */ /* 0x040fe400078e00ff */
[----:B------:R-:W-:Y:S02]  /*278a0*/  IMAD.SHL.U32 R28, R28, 0x2, RZ ;  /* 0x000000021c1c7824 */ /* 0x000fe400078e00ff */
[----:B------:R-:W-:-:S05]  /*278b0*/  IMAD R10, R10, 0x110, RZ ;  /* 0x000001100a0a7824 */ /* 0x000fca00078e02ff */
[----:B------:R-:W-:-:S04]  /*278c0*/  LOP3.LUT R28, R10, 0x10, R28, 0x78, !PT ;  /* 0x000000100a1c7812 */ /* 0x000fc800078e781c */
[----:B------:R-:W-:-:S04]  /*278d0*/  LOP3.LUT R28, R28, 0x800, R11, 0xf8, !PT ;  /* 0x000008001c1c7812 */ /* 0x000fc800078ef80b */
[----:B------:R-:W-:Y:S01]  /*278e0*/  LOP3.LUT R28, R28, 0x60, RZ, 0x3c, !PT ;  /* 0x000000601c1c7812 */ /* 0x000fe200078e3cff */
[C---:B---3--:R-:W-:Y:S01]  /*278f0*/  HMMA.16816.F32.BF16 R4, R24.reuse, R18, R4 ;  /* 0x000000121804723c */ /* 0x048fe20000041804 */
[----:B------:R-:W-:Y:S02]  /*27900*/  IMAD.MOV.U32 R13, RZ, RZ, R18 ;  /* 0x000000ffff0d7224 */ /* 0x000fe400078e0012 */
[----:B------:R-:W-:Y:S02]  /*27910*/  IMAD.MOV.U32 R12, RZ, RZ, R19 ;  /* 0x000000ffff0c7224 */ /* 0x000fe400078e0013 */
[----:B------:R-:W-:Y:S02]  /*27920*/  IMAD.MOV.U32 R18, RZ, RZ, R9 ;  /* 0x000000ffff127224 */ /* 0x000fe400078e0009 */
[----:B------:R-:W-:Y:S02]  /*27930*/  IMAD.MOV.U32 R19, RZ, RZ, R8 ;  /* 0x000000ffff137224 */ /* 0x000fe400078e0008 */
[----:B------:R-:W0:Y:S10]  /*27940*/  LDSM.16.MT88.4 R8, [R28+UR5+0x3000] ;  /* 0x003000051c08783b */ /* 0x000e340008004200 */
[----:B------:R-:W-:Y:S04]  /*27950*/  STL.64 [R1+0x400], R4 ;  /* 0x0004000401007387 */ /* 0x000fe80000100a00 */
[----:B------:R1:W-:Y:S04]  /*27960*/  STL.64 [R1+0x408], R6 ;  /* 0x0004080601007387 */ /* 0x0003e80000100a00 */
[----:B-1----:R-:W2:Y:S04]  /*27970*/  LDL.LU.64 R6, [R1+0x1378] ;  /* 0x0013780001067983 */ /* 0x002ea80000300a00 */
[----:B------:R-:W3:Y:S04]  /*27980*/  LDL.LU.64 R4, [R1+0x1370] ;  /* 0x0013700001047983 */ /* 0x000ee80000300a00 */
[----:B------:R-:W-:Y:S04]  /*27990*/  STL.64 [R1+0x1358], R18 ;  /* 0x0013581201007387 */ /* 0x000fe80000100a00 */
[----:B0-----:R-:W-:Y:S04]  /*279a0*/  STL.64 [R1+0x11c0], R10 ;  /* 0x0011c00a01007387 */ /* 0x001fe80000100a00 */
[----:B------:R0:W-:Y:S04]  /*279b0*/  STL.64 [R1+0x11b8], R8 ;  /* 0x0011b80801007387 */ /* 0x0001e80000100a00 */
[----:B0-----:R-:W4:Y:S04]  /*279c0*/  LDL.LU R8, [R1+0x450] ;  /* 0x0004500001087983 */ /* 0x001f280000300800 */
[----:B------:R-:W4:Y:S04]  /*279d0*/  LDL.LU R9, [R1+0x454] ;  /* 0x0004540001097983 */ /* 0x000f280000300800 */
[----:B------:R-:W3:Y:S04]  /*279e0*/  LDL.LU R10, [R1+0x458] ;  /* 0x00045800010a7983 */ /* 0x000ee80000300800 */
[----:B------:R-:W3:Y:S04]  /*279f0*/  LDL.LU R11, [R1+0x45c] ;  /* 0x00045c00010b7983 */ /* 0x000ee80000300800 */
[----:B------:R-:W4:Y:S04]  /*27a00*/  LDL.LU R16, [R1+0x470] ;  /* 0x0004700001107983 */ /* 0x000f280000300800 */
[----:B------:R-:W4:Y:S04]  /*27a10*/  LDL.LU R17, [R1+0x474] ;  /* 0x0004740001117983 */ /* 0x000f280000300800 */
[----:B------:R-:W4:Y:S04]  /*27a20*/  LDL.LU R18, [R1+0x478] ;  /* 0x0004780001127983 */ /* 0x000f280000300800 */
[----:B------:R-:W4:Y:S01]  /*27a30*/  LDL.LU R19, [R1+0x47c] ;  /* 0x00047c0001137983 */ /* 0x000f220000300800 */
[----:B--2---:R-:W-:Y:S03]  /*27a40*/  HMMA.16816.F32.BF16 R24, R24, R6, R20 ;  /* 0x000000061818723c */ /* 0x004fe60000041814 */
        /* <DEDUP_REMOVED lines=10> */
[----:B------:R-:W-:Y:S04]  /*27af0*/  STL.64 [R1+0x360], R24 ;  /* 0x0003601801007387 */ /* 0x000fe80000100a00 */
[----:B------:R-:W-:Y:S04]  /*27b00*/  STL.64 [R1+0x368], R26 ;  /* 0x0003681a01007387 */ /* 0x000fe80000100a00 */
[----:B------:R-:W1:Y:S04]  /*27b10*/  LDSM.16.MT88.4 R24, [R28+UR5+0x3080] ;  /* 0x003080051c18783b */ /* 0x000e680008004200 */
        /* <DEDUP_REMOVED lines=10> */
[C---:B---3--:R-:W-:Y:S03]  /*27bc0*/  HMMA.16816.F32.BF16 R16, R20.reuse, R14, R16 ;  /* 0x0000000e1410723c */ /* 0x048fe60000041810 */
[----:B----4-:R-:W-:Y:S04]  /*27bd0*/  STL.64 [R1+0x1330], R6 ;  /* 0x0013300601007387 */ /* 0x010fe80000100a00 */
[----:B--2---:R0:W-:Y:S04]  /*27be0*/  STL.64 [R1+0x1328], R4 ;  /* 0x0013280401007387 */ /* 0x0041e80000100a00 */
[----:B0-----:R-:W2:Y:S04]  /*27bf0*/  LDL.LU R4, [R1+0x440] ;  /* 0x0004400001047983 */ /* 0x001ea80000300800 */
[----:B------:R-:W2:Y:S04]  /*27c00*/  LDL.LU R5, [R1+0x444] ;  /* 0x0004440001057983 */ /* 0x000ea80000300800 */
[----:B------:R-:W2:Y:S04]  /*27c10*/  LDL.LU R6, [R1+0x448] ;  /* 0x0004480001067983 */ /* 0x000ea80000300800 */
[----:B------:R-:W2:Y:S04]  /*27c20*/  LDL.LU R7, [R1+0x44c] ;  /* 0x00044c0001077983 */ /* 0x000ea80000300800 */
[----:B-1----:R-:W-:Y:S04]  /*27c30*/  STL.64 [R1+0x1138], R26 ;  /* 0x0011381a01007387 */ /* 0x002fe80000100a00 */
[----:B------:R-:W-:Y:S04]  /*27c40*/  STL.64 [R1+0x1130], R24 ;  /* 0x0011301801007387 */ /* 0x000fe80000100a00 */
[----:B------:R-:W-:Y:S04]  /*27c50*/  STL.64 [R1+0x720], R16 ;  /* 0x0007201001007387 */ /* 0x000fe80000100a00 */
[----:B------:R0:W-:Y:S04]  /*27c60*/  STL.64 [R1+0x728], R18 ;  /* 0x0007281201007387 */ /* 0x0001e80000100a00 */
[----:B0-----:R-:W3:Y:S02]  /*27c70*/  LDL.LU.64 R18, [R1+0x1358] ;  /* 0x0013580001127983 */ /* 0x001ee40000300a00 */
[----:B---3--:R-:W-:Y:S02]  /*27c80*/  HMMA.16816.F32.BF16 R16, R20, R18, R8 ;  /* 0x000000121410723c */ /* 0x008fe40000041808 */
[----:B------:R-:W3:Y:S04]  /*27c90*/  LDL.LU.64 R10, [R1+0x1350] ;  /* 0x00135000010a7983 */ /* 0x000ee80000300a00 */
[----:B------:R-:W3:-:S13]  /*27ca0*/  LDL.LU.64 R8, [R1+0x1348] ;  /* 0x0013480001087983 */ /* 0x000eda0000300a00 */
[----:B------:R-:W-:Y:S04]  /*27cb0*/  STL.64 [R1+0x6a0], R16 ;  /* 0x0006a01001007387 */ /* 0x000fe80000100a00 */
[----:B------:R0:W-:Y:S04]  /*27cc0*/  STL.64 [R1+0x6a8], R18 ;  /* 0x0006a81201007387 */ /* 0x0001e80000100a00 */
[----:B0-----:R-:W3:Y:S02]  /*27cd0*/  LDL.LU.64 R18, [R1+0x1340] ;  /* 0x0013400001127983 */ /* 0x001ee40000300a00 */
[----:B---3--:R-:W-:-:S15]  /*27ce0*/  HMMA.16816.F32.BF16 R8, R20, R18, R8 ;  /* 0x000000121408723c */ /* 0x008fde0000041808 */
[----:B------:R-:W-:-:S04]  /*27cf0*/  NOP ;  /* 0x0000000000007918 */ /* 0x000fc80000000000 */
[----:B------:R0:W-:Y:S04]  /*27d00*/  STL.64 [R1+0x610], R8 ;  /* 0x0006100801007387 */ /* 0x0001e80000100a00 */
[----:B------:R-:W-:Y:S01]  /*27d10*/  STL.64 [R1+0x618], R10 ;  /* 0x0006180a01007387 */ /* 0x000fe20000100a00 */
[----:B0-----:R-:W-:Y:S02]  /*27d20*/  IMAD.MOV.U32 R9, RZ, RZ, R18 ;  /* 0x000000ffff097224 */ /* 0x001fe400078e0012 */
[----:B------:R-:W-:Y:S02]  /*27d30*/  IMAD.MOV.U32 R8, RZ, RZ, R19 ;  /* 0x000000ffff087224 */ /* 0x000fe400078e0013 */
[----:B------:R-:W2:Y:S02]  /*27d40*/  LDL.LU.64 R18, [R1+0x1338] ;  /* 0x0013380001127983 */ /* 0x000ea40000300a00 */
        /* <DEDUP_REMOVED lines=19> */
[----:B------:R-:W3:Y:S04]  /*27e80*/  LDL.LU.64 R4, [R1+0x12f8] ;  /* 0x0012f80001047983 */ /* 0x000ee80000300a00 */
[----:B------:R-:W4:Y:S04]  /*27e90*/  LDL.LU.64 R18, [R1+0x12f0] ;  /* 0x0012f00001127983 */ /* 0x000f280000300a00 */
[----:B------:R-:W4:Y:S01]  /*27ea0*/  LDL.LU.64 R16, [R1+0x12e8] ;  /* 0x0012e80001107983 */ /* 0x000f220000300a00 */
[----:B------:R-:W-:-:S02]  /*27eb0*/  IMAD.MOV.U32 R26, RZ, RZ, R13 ;  /* 0x000000ffff1a7224 */ /* 0x000fc400078e000d */
[----:B------:R-:W-:-:S07]  /*27ec0*/  IMAD.MOV.U32 R27, RZ, RZ, R12 ;  /* 0x000000ffff1b7224 */ /* 0x000fce00078e000c */
        /* <DEDUP_REMOVED lines=9> */
[----:B0-----:R-:W4:Y:S04]  /*27f60*/  LDL.LU R26, [R1+0x3e8] ;  /* 0x0003e800011a7983 */ /* 0x001f280000300800 */
[----:B------:R-:W4:Y:S01]  /*27f70*/  LDL.LU R27, [R1+0x3ec] ;  /* 0x0003ec00011b7983 */ /* 0x000f220000300800 */
[----:B--2---:R-:W-:Y:S03]  /*27f80*/  HMMA.16816.F32.BF16 R20, R20, R6, R16 ;  /* 0x000000061414723c */ /* 0x004fe60000041810 */
[----:B------:R-:W4:Y:S04]  /*27f90*/  LDL.LU.64 R18, [R1+0x12d0] ;  /* 0x0012d00001127983 */ /* 0x000f280000300a00 */
[----:B------:R-:W4:Y:S04]  /*27fa0*/  LDL.LU.64 R16, [R1+0x12c8] ;  /* 0x0012c80001107983 */ /* 0x000f280000300a00 */
[----:B------:R-:W-:Y:S04]  /*27fb0*/  STL.64 [R1+0x1260], R6 ;  /* 0x0012600601007387 */ /* 0x000fe80000100a00 */
[----:B---3--:R-:W-:Y:S04]  /*27fc0*/  STL.64 [R1+0x1258], R4 ;  /* 0x0012580401007387 */ /* 0x008fe80000100a00 */
[----:B------:R0:W-:Y:S04]  /*27fd0*/  STL.64 [R1+0x1a0], R20 ;  /* 0x0001a01401007387 */ /* 0x0001e80000100a00 */
[----:B------:R-:W-:Y:S01]  /*27fe0*/  STL.64 [R1+0x1a8], R22 ;  /* 0x0001a81601007387 */ /* 0x000fe20000100a00 */
[----:B----4-:R-:W-:-:S15]  /*27ff0*/  HMMA.16816.F32.BF16 R12, R16, R14, R24 ;  /* 0x0000000e100c723c */ /* 0x010fde0000041818 */
[----:B------:R-:W-:-:S04]  /*28000*/  NOP ;  /* 0x0000000000007918 */ /* 0x000fc80000000000 */
[----:B------:R1:W-:Y:S04]  /*28010*/  STL.64 [R1+0x710], R12 ;  /* 0x0007100c01007387 */ /* 0x0003e80000100a00 */
[----:B------:R2:W-:Y:S04]  /*28020*/  STL.64 [R1+0x718], R14 ;  /* 0x0007180e01007387 */ /* 0x0005e80000100a00 */
[----:B------:R-:W3:Y:S04]  /*28030*/  LDL.LU R24, [R1+0x390] ;  /* 0x0003900001187983 */ /* 0x000ee80000300800 */
[----:B------:R-:W3:Y:S04]  /*28040*/  LDL.LU R25, [R1+0x394] ;  /* 0x0003940001197983 */ /* 0x000ee80000300800 */
[----:B------:R-:W4:Y:S01]  /*28050*/  LDL.LU R26, [R1+0x398] ;  /* 0x00039800011a7983 */ /* 0x000f220000300800 */
[----:B0-----:R-:W-:-:S03]  /*28060*/  IMAD.MOV.U32 R20, RZ, RZ, R12 ;  /* 0x000000ffff147224 */ /* 0x001fc600078e000c */
[----:B------:R-:W4:Y:S01]  /*28070*/  LDL.LU R27, [R1+0x39c] ;  /* 0x00039c00011b7983 */ /* 0x000f220000300800 */
[----:B------:R-:W-:-:S03]  /*28080*/  IMAD.MOV.U32 R21, RZ, RZ, R14 ;  /* 0x000000ffff157224 */ /* 0x000fc600078e000e */
[----:B-1----:R-:W3:Y:S04]  /*28090*/  LDL.LU R12, [R1+0x3b0] ;  /* 0x0003b000010c7983 */ /* 0x002ee80000300800 */
[----:B------:R-:W3:Y:S04]  /*280a0*/  LDL.LU R13, [R1+0x3b4] ;  /* 0x0003b400010d7983 */ /* 0x000ee80000300800 */
[----:B--2---:R-:W2:Y:S04]  /*280b0*/  LDL.LU R14, [R1+0x3b8] ;  /* 0x0003b800010e7983 */ /* 0x004ea80000300800 */
[----:B------:R-:W2:Y:S04]  /*280c0*/  LDL.LU R15, [R1+0x3bc] ;  /* 0x0003bc00010f7983 */ /* 0x000ea80000300800 */
[----:B--2---:R0:W-:Y:S04]  /*280d0*/  STL.64 [R1+0x12a0], R14 ;  /* 0x0012a00e01007387 */ /* 0x0041e80000100a00 */
[----:B---3--:R-:W-:Y:S01]  /*280e0*/  STL.64 [R1+0x1298], R12 ;  /* 0x0012980c01007387 */ /* 0x008fe20000100a00 */
[----:B0-----:R-:W-:-:S02]  /*280f0*/  IMAD.MOV.U32 R14, RZ, RZ, R9 ;  /* 0x000000ffff0e7224 */ /* 0x001fc400078e0009 */
[----:B------:R-:W-:-:S05]  /*28100*/  IMAD.MOV.U32 R15, RZ, RZ, R8 ;  /* 0x000000ffff0f7224 */ /* 0x000fca00078e0008 */
[----:B------:R0:W-:Y:S04]  /*28110*/  STL.64 [R1+0x12b0], R14 ;  /* 0x0012b00e01007387 */ /* 0x0001e80000100a00 */
[----:B0-----:R-:W2:Y:S04]  /*28120*/  LDL.64 R14, [R1+0x58] ;  /* 0x00005800010e7983 */ /* 0x001ea80000100a00 */
[----:B----4-:R0:W-:Y:S04]  /*28130*/  STL.64 [R1+0x1278], R26 ;  /* 0x0012781a01007387 */ /* 0x0101e80000100a00 */
[----:B------:R-:W-:Y:S04]  /*28140*/  STL.64 [R1+0x1270], R24 ;  /* 0x0012701801007387 */ /* 0x000fe80000100a00 */
[----:B0-----:R-:W3:Y:S04]  /*28150*/  LDL.64 R26, [R1+0x28] ;  /* 0x00002800011a7983 */ /* 0x001ee80000100a00 */
[----:B---3--:R0:W-:Y:S04]  /*28160*/  STL.64 [R1+0x1290], R26 ;  /* 0x0012901a01007387 */ /* 0x0081e80000100a00 */
[----:B0-----:R-:W3:Y:S04]  /*28170*/  LDL.64 R26, [R1+0x38] ;  /* 0x00003800011a7983 */ /* 0x001ee80000100a00 */
[----:B---3--:R0:W-:Y:S04]  /*28180*/  STL.64 [R1+0x12a8], R26 ;  /* 0x0012a81a01007387 */ /* 0x0081e80000100a00 */
[----:B------:R-:W3:Y:S04]  /*28190*/  LDL.LU R24, [R1+0x3c0] ;  /* 0x0003c00001187983 */ /* 0x000ee80000300800 */
[----:B------:R-:W3:Y:S04]  /*281a0*/  LDL.LU R25, [R1+0x3c4] ;  /* 0x0003c40001197983 */ /* 0x000ee80000300800 */
[----:B0-----:R-:W4:Y:S04]  /*281b0*/  LDL.LU R26, [R1+0x3c8] ;  /* 0x0003c800011a7983 */ /* 0x001f280000300800 */
[----:B------:R-:W4:Y:S04]  /*281c0*/  LDL.LU R27, [R1+0x3cc] ;  /* 0x0003cc00011b7983 */ /* 0x000f280000300800 */
[----:B----4-:R-:W-:Y:S04]  /*281d0*/  STL.64 [R1+0x12c0], R26 ;  /* 0x0012c01a01007387 */ /* 0x010fe80000100a00 */
[----:B---3--:R0:W-:Y:S04]  /*281e0*/  STL.64 [R1+0x12b8], R24 ;  /* 0x0012b81801007387 */ /* 0x0081e80000100a00 */
[----:B0-----:R-:W2:Y:S04]  /*281f0*/  LDL.LU R24, [R1+0x3d0] ;  /* 0x0003d00001187983 */ /* 0x001ea80000300800 */
[----:B------:R-:W2:Y:S04]  /*28200*/  LDL.LU R25, [R1+0x3d4] ;  /* 0x0003d40001197983 */ /* 0x000ea80000300800 */
[----:B------:R-:W2:Y:S04]  /*28210*/  LDL.LU R26, [R1+0x3d8] ;  /* 0x0003d800011a7983 */ /* 0x000ea80000300800 */
[----:B------:R-:W2:Y:S04]  /*28220*/  LDL.LU R27, [R1+0x3dc] ;  /* 0x0003dc00011b7983 */ /* 0x000ea80000300800 */
[----:B------:R-:W3:Y:S04]  /*28230*/  LDL.LU R8, [R1+0x150] ;  /* 0x0001500001087983 */ /* 0x000ee80000300800 */
        /* <DEDUP_REMOVED lines=9> */
[----:B------:R-:W3:Y:S04]  /*282d0*/  LDL.LU R4, [R1+0x380] ;  /* 0x0003800001047983 */ /* 0x000ee80000300800 */
[----:B------:R-:W3:Y:S04]  /*282e0*/  LDL.LU R5, [R1+0x384] ;  /* 0x0003840001057983 */ /* 0x000ee80000300800 */
[----:B------:R-:W3:Y:S04]  /*282f0*/  LDL.LU R6, [R1+0x388] ;  /* 0x0003880001067983 */ /* 0x000ee80000300800 */
        /* <DEDUP_REMOVED lines=8> */
[----:B----4-:R-:W-:Y:S04]  /*28380*/  STL.64 [R1+0x11e0], R10 ;  /* 0x0011e00a01007387 */ /* 0x010fe80000100a00 */
[----:B------:R0:W-:Y:S04]  /*28390*/  STL.64 [R1+0x11d8], R8 ;  /* 0x0011d80801007387 */ /* 0x0001e80000100a00 */
[----:B------:R-:W-:Y:S04]  /*283a0*/  STL [R1+0xf9c], R20 ;  /* 0x000f9c1401007387 */ /* 0x000fe80000100800 */
[----:B------:R-:W-:Y:S04]  /*283b0*/  STL [R1+0xf98], R21 ;  /* 0x000f981501007387 */ /* 0x000fe80000100800 */
[----:B------:R-:W3:Y:S04]  /*283c0*/  LDL.LU.64 R22, [R1+0x68] ;  /* 0x0000680001167983 */ /* 0x000ee80000300a00 */
[----:B------:R-:W-:Y:S04]  /*283d0*/  STL.64 [R1+0x690], R24 ;  /* 0x0006901801007387 */ /* 0x000fe80000100a00 */
[----:B------:R1:W-:Y:S01]  /*283e0*/  STL.64 [R1+0x698], R26 ;  /* 0x0006981a01007387 */ /* 0x0003e20000100a00 */
[----:B0-----:R-:W-:-:S02]  /*283f0*/  IMAD.MOV.U32 R9, RZ, RZ, R14 ;  /* 0x000000ffff097224 */ /* 0x001fc400078e000e */
[----:B------:R-:W-:Y:S01]  /*28400*/  IMAD.MOV.U32 R8, RZ, RZ, R15 ;  /* 0x000000ffff087224 */ /* 0x000fe200078e000f */
[----:B-1----:R-:W4:Y:S04]  /*28410*/  LDL.LU.64 R26, [R1+0x12c0] ;  /* 0x0012c000011a7983 */ /* 0x002f280000300a00 */
[----:B------:R-:W4:Y:S04]  /*28420*/  LDL.LU.64 R24, [R1+0x12b8] ;  /* 0x0012b80001187983 */ /* 0x000f280000300a00 */
[----:B------:R-:W4:Y:S02]  /*28430*/  LDL.LU.64 R14, [R1+0x12b0] ;  /* 0x0012b000010e7983 */ /* 0x000f240000300a00 */
[----:B----4-:R-:W-:Y:S02]  /*28440*/  HMMA.16816.F32.BF16 R12, R16, R14, R24 ;  /* 0x0000000e100c723c */ /* 0x010fe40000041818 */
[----:B------:R-:W4:-:S15]  /*28450*/  LDL.LU.64 R26, [R1+0x12a8] ;  /* 0x0012a800011a7983 */ /* 0x000f1e0000300a00 */
[----:B------:R-:W-:Y:S02]  /*28460*/  NOP ;  /* 0x0000000000007918 */ /* 0x000fe40000000000 */
[----:B------:R-:W-:Y:S04]  /*28470*/  STL.64 [R1+0x5f0], R12 ;  /* 0x0005f00c01007387 */ /* 0x000fe80000100a00 */
[----:B------:R0:W-:Y:S04]  /*28480*/  STL.64 [R1+0x5f8], R14 ;  /* 0x0005f80e01007387 */ /* 0x0001e80000100a00 */
[----:B0-----:R-:W4:Y:S04]  /*28490*/  LDL.LU.64 R14, [R1+0x12a0] ;  /* 0x0012a000010e7983 */ /* 0x001f280000300a00 */
[----:B------:R-:W4:Y:S02]  /*284a0*/  LDL.LU.64 R12, [R1+0x1298] ;  /* 0x00129800010c7983 */ /* 0x000f240000300a00 */
[----:B----4-:R-:W-:-:S15]  /*284b0*/  HMMA.16816.F32.BF16 R12, R16, R26, R12 ;  /* 0x0000001a100c723c */ /* 0x010fde000004180c */
[----:B------:R-:W-:-:S04]  /*284c0*/  NOP ;  /* 0x0000000000007918 */ /* 0x000fc80000000000 */
[----:B------:R0:W-:Y:S04]  /*284d0*/  STL.64 [R1+0x370], R12 ;  /* 0x0003700c01007387 */ /* 0x0001e80000100a00 */
[----:B------:R1:W-:Y:S01]  /*284e0*/  STL.64 [R1+0x378], R14 ;  /* 0x0003780e01007387 */ /* 0x0003e20000100a00 */
[----:B0-----:R-:W-:Y:S02]  /*284f0*/  IMAD.MOV.U32 R13, RZ, RZ, R26 ;  /* 0x000000ffff0d7224 */ /* 0x001fe400078e001a */
[----:B------:R-:W-:Y:S02]  /*28500*/  IMAD.MOV.U32 R12, RZ, RZ, R27 ;  /* 0x000000ffff0c7224 */ /* 0x000fe400078e001b */
[----:B------:R-:W2:Y:S02]  /*28510*/  LDL.LU.64 R26, [R1+0x1290] ;  /* 0x00129000011a7983 */ /* 0x000ea40000300a00 */
[----:B--2---:R-:W-:Y:S01]  /*28520*/  HMMA.16816.F32.BF16 R4, R16, R26, R4 ;  /* 0x0000001a1004723c */ /* 0x004fe20000041804 */
[----:B-1----:R-:W-:-:S02]  /*28530*/  IMAD.MOV.U32 R15, RZ, RZ, R26 ;  /* 0x000000ffff0f7224 */ /* 0x002fc400078e001a */
[----:B------:R-:W-:-:S15]  /*28540*/  IMAD.MOV.U32 R14, RZ, RZ, R27 ;  /* 0x000000ffff0e7224 */ /* 0x000fde00078e001b */
[----:B------:R-:W-:Y:S01]  /*28550*/  NOP ;  /* 0x0000000000007918 */ /* 0x000fe20000000000 */
[----:B------:R-:W-:Y:S04]  /*28560*/  STL.64 [R1+0x240], R4 ;  /* 0x0002400401007387 */ /* 0x000fe80000100a00 */
[----:B------:R0:W-:Y:S04]  /*28570*/  STL.64 [R1+0x248], R6 ;  /* 0x0002480601007387 */ /* 0x0001e80000100a00 */
[----:B0-----:R-:W2:Y:S04]  /*28580*/  LDL.LU.64 R6, [R1+0x1288] ;  /* 0x0012880001067983 */ /* 0x001ea80000300a00 */
[----:B------:R-:W2:Y:S04]  /*28590*/  LDL.LU.64 R4, [R1+0x1280] ;  /* 0x0012800001047983 */ /* 0x000ea80000300a00 */
        /* <DEDUP_REMOVED lines=9> */
[----:B------:R0:W-:Y:S02]  /*28630*/  STL.64 [R1+0x11f0], R10 ;  /* 0x0011f00a01007387 */ /* 0x0001e40000100a00 */
[----:B0-----:R-:W-:-:S02]  /*28640*/  IMAD.MOV.U32 R10, RZ, RZ, R15 ;  /* 0x000000ffff0a7224 */ /* 0x001fc400078e000f */
[----:B------:R-:W-:-:S05]  /*28650*/  IMAD.MOV.U32 R11, RZ, RZ, R14 ;  /* 0x000000ffff0b7224 */ /* 0x000fca00078e000e */
[----:B------:R0:W-:Y:S02]  /*28660*/  STL.64 [R1+0x1208], R10 ;  /* 0x0012080a01007387 */ /* 0x0001e40000100a00 */
[----:B0-----:R-:W-:Y:S02]  /*28670*/  IMAD.MOV.U32 R10, RZ, RZ, R13 ;  /* 0x000000ffff0a7224 */ /* 0x001fe400078e000d */
[----:B------:R-:W-:Y:S02]  /*28680*/  IMAD.MOV.U32 R11, RZ, RZ, R12 ;  /* 0x000000ffff0b7224 */ /* 0x000fe400078e000c */
[----:B------:R-:W4:Y:S04]  /*28690*/  LDL.LU R12, [R1+0x2d0] ;  /* 0x0002d000010c7983 */ /* 0x000f280000300800 */
[----:B------:R-:W4:Y:S04]  /*286a0*/  LDL.LU R13, [R1+0x2d4] ;  /* 0x0002d400010d7983 */ /* 0x000f280000300800 */
[----:B------:R-:W4:Y:S04]  /*286b0*/  LDL.LU R14, [R1+0x2d8] ;  /* 0x0002d800010e7983 */ /* 0x000f280000300800 */
[----:B------:R-:W4:Y:S04]  /*286c0*/  LDL.LU R15, [R1+0x2dc] ;  /* 0x0002dc00010f7983 */ /* 0x000f280000300800 */
[----:B------:R0:W-:Y:S04]  /*286d0*/  STL.64 [R1+0x1220], R10 ;  /* 0x0012200a01007387 */ /* 0x0001e80000100a00 */
[----:B0-----:R-:W3:Y:S01]  /*286e0*/  LDL.LU.64 R10, [R1+0x48] ;  /* 0x00004800010a7983 */ /* 0x001ee20000300a00 */
[----:B--2---:R-:W-:Y:S03]  /*286f0*/  HMMA.16816.F32.BF16 R4, R16, R26, R4 ;  /* 0x0000001a1004723c */ /* 0x004fe60000041804 */
[----:B---3--:R0:W-:Y:S02]  /*28700*/  STL.64 [R1+0x1228], R10 ;  /* 0x0012280a01007387 */ /* 0x0081e40000100a00 */
[----:B0-----:R-:W-:-:S02]  /*28710*/  IMAD.MOV.U32 R10, RZ, RZ, R9 ;  /* 0x000000ffff0a7224 */ /* 0x001fc400078e0009 */
[----:B------:R-:W-:-:S05]  /*28720*/  IMAD.MOV.U32 R11, RZ, RZ, R8 ;  /* 0x000000ffff0b7224 */ /* 0x000fca00078e0008 */
[----:B------:R0:W-:Y:S04]  /*28730*/  STL.64 [R1+0x1240], R10 ;  /* 0x0012400a01007387 */ /* 0x0001e80000100a00 */
[----:B------:R-:W2:Y:S04]  /*28740*/  LDL.LU R8, [R1+0x2c0] ;  /* 0x0002c00001087983 */ /* 0x000ea80000300800 */
[----:B------:R-:W2:Y:S04]  /*28750*/  LDL.LU R9, [R1+0x2c4] ;  /* 0x0002c40001097983 */ /* 0x000ea80000300800 */
[----:B0-----:R-:W2:Y:S04]  /*28760*/  LDL.LU R10, [R1+0x2c8] ;  /* 0x0002c800010a7983 */ /* 0x001ea80000300800 */
[----:B------:R-:W2:Y:S04]  /*28770*/  LDL.LU R11, [R1+0x2cc] ;  /* 0x0002cc00010b7983 */ /* 0x000ea80000300800 */
[----:B------:R-:W-:Y:S04]  /*28780*/  STL.64 [R1+0x1b0], R4 ;  /* 0x0001b00401007387 */ /* 0x000fe80000100a00 */
[----:B------:R0:W-:Y:S04]  /*28790*/  STL.64 [R1+0x1b8], R6 ;  /* 0x0001b80601007387 */ /* 0x0001e80000100a00 */
[----:B0-----:R-:W4:Y:S04]  /*287a0*/  LDL.LU.64 R6, [R1+0x1260] ;  /* 0x0012600001067983 */ /* 0x001f280000300a00 */
[----:B------:R-:W3:Y:S04]  /*287b0*/  LDL.LU.64 R4, [R1+0x1258] ;  /* 0x0012580001047983 */ /* 0x000ee80000300a00 */
        /* <DEDUP_REMOVED lines=24> */
[----:B------:R-:W4:Y:S04]  /*28940*/  LDL.LU.64 R14, [R1+0x1250] ;  /* 0x00125000010e7983 */ /* 0x000f280000300a00 */
[----:B------:R-:W4:Y:S04]  /*28950*/  LDL.LU.64 R12, [R1+0x1248] ;  /* 0x00124800010c7983 */ /* 0x000f280000300a00 */
[----:B------:R0:W-:Y:S04]  /*28960*/  STL.64 [R1+0x110], R16 ;  /* 0x0001101001007387 */ /* 0x0001e80000100a00 */
[----:B------:R1:W-:Y:S04]  /*28970*/  STL.64 [R1+0x118], R18 ;  /* 0x0001181201007387 */ /* 0x0003e80000100a00 */
[----:B0-----:R-:W2:Y:S04]  /*28980*/  LDL.LU R16, [R1+0x2a0] ;  /* 0x0002a00001107983 */ /* 0x001ea80000300800 */
[----:B------:R-:W2:Y:S04]  /*28990*/  LDL.LU R17, [R1+0x2a4] ;  /* 0x0002a40001117983 */ /* 0x000ea80000300800 */
[----:B-1----:R-:W2:Y:S04]  /*289a0*/  LDL.LU R18, [R1+0x2a8] ;  /* 0x0002a80001127983 */ /* 0x002ea80000300800 */
[----:B------:R-:W2:Y:S01]  /*289b0*/  LDL.LU R19, [R1+0x2ac] ;  /* 0x0002ac0001137983 */ /* 0x000ea20000300800 */
[----:B----4-:R-:W-:-:S15]  /*289c0*/  HMMA.16816.F32.BF16 R8, R12, R22, R8 ;  /* 0x000000160c08723c */ /* 0x010fde0000041808 */
[----:B------:R-:W-:-:S04]  /*289d0*/  NOP ;  /* 0x0000000000007918 */ /* 0x000fc80000000000 */
        /* <DEDUP_REMOVED lines=8> */
[----:B0-----:R-:W4:Y:S02]  /*28a60*/  LDL.LU.64 R10, [R1+0x1228] ;  /* 0x00122800010a7983 */ /* 0x001f240000300a00 */
[----:B----4-:R-:W-:-:S15]  /*28a70*/  HMMA.16816.F32.BF16 R16, R12, R10, R16 ;  /* 0x0000000a0c10723c */ /* 0x010fde0000041810 */
[----:B------:R-:W-:-:S04]  /*28a80*/  NOP ;  /* 0x0000000000007918 */ /* 0x000fc80000000000 */
[----:B------:R0:W-:Y:S04]  /*28a90*/  STL.64 [R1+0x5d0], R16 ;  /* 0x0005d01001007387 */ /* 0x0001e80000100a00 */
[----:B------:R-:W-:Y:S01]  /*28aa0*/  STL.64 [R1+0x5d8], R18 ;  /* 0x0005d81201007387 */ /* 0x000fe20000100a00 */
[----:B0-----:R-:W-:Y:S02]  /*28ab0*/  IMAD.MOV.U32 R17, RZ, RZ, R10 ;  /* 0x000000ffff117224 */ /* 0x001fe400078e000a */
[----:B------:R-:W-:Y:S02]  /*28ac0*/  IMAD.MOV.U32 R16, RZ, RZ, R11 ;  /* 0x000000ffff107224 */ /* 0x000fe400078e000b */
[----:B------:R-:W2:Y:S04]  /*28ad0*/  LDL.LU.64 R10, [R1+0x1220] ;  /* 0x00122000010a7983 */ /* 0x000ea80000300a00 */
[----:B------:R0:W-:Y:S04]  /*28ae0*/  STL.64 [R1+0x11b0], R16 ;  /* 0x0011b01001007387 */ /* 0x0001e80000100a00 */
[----:B0-----:R-:W4:Y:S04]  /*28af0*/  LDL.LU R16, [R1+0x230] ;  /* 0x0002300001107983 */ /* 0x001f280000300800 */
[----:B------:R-:W4:Y:S04]  /*28b00*/  LDL.LU R17, [R1+0x234] ;  /* 0x0002340001117983 */ /* 0x000f280000300800 */
[----:B------:R-:W4:Y:S04]  /*28b10*/  LDL.LU R18, [R1+0x238] ;  /* 0x0002380001127983 */ /* 0x000f280000300800 */
[----:B------:R-:W4:Y:S01]  /*28b20*/  LDL.LU R19, [R1+0x23c] ;  /* 0x00023c0001137983 */ /* 0x000f220000300800 */
[----:B--2---:R-:W-:Y:S03]  /*28b30*/  HMMA.16816.F32.BF16 R8, R12, R10, R24 ;  /* 0x0000000a0c08723c */ /* 0x004fe60000041818 */
[----:B------:R-:W2:Y:S04]  /*28b40*/  LDL.LU.64 R26, [R1+0x1218] ;  /* 0x00121800011a7983 */ /* 0x000ea80000300a00 */
[----:B------:R-:W2:-:S12]  /*28b50*/  LDL.LU.64 R24, [R1+0x1210] ;  /* 0x0012100001187983 */ /* 0x000e980000300a00 */
        /* <DEDUP_REMOVED lines=18> */
[----:B------:R-:W2:-:S13]  /*28c80*/  LDL.LU.64 R8, [R1+0x11c8] ;  /* 0x0011c80001087983 */ /* 0x000e9a0000300a00 */
[----:B------:R0:W-:Y:S04]  /*28c90*/  STL.64 [R1+0x4c0], R24 ;  /* 0x0004c01801007387 */ /* 0x0001e80000100a00 */
[----:B------:R1:W-:Y:S04]  /*28ca0*/  STL.64 [R1+0x4c8], R26 ;  /* 0x0004c81a01007387 */ /* 0x0003e80000100a00 */
[----:B0-----:R-:W3:Y:S04]  /*28cb0*/  LDL.LU R24, [R1+0x210] ;  /* 0x0002100001187983 */ /* 0x001ee80000300800 */
[----:B------:R-:W3:Y:S04]  /*28cc0*/  LDL.LU R25, [R1+0x214] ;  /* 0x0002140001197983 */ /* 0x000ee80000300800 */
[----:B-1----:R-:W3:Y:S04]  /*28cd0*/  LDL.LU R26, [R1+0x218] ;  /* 0x00021800011a7983 */ /* 0x002ee80000300800 */
[----:B------:R-:W3:Y:S01]  /*28ce0*/  LDL.LU R27, [R1+0x21c] ;  /* 0x00021c00011b7983 */ /* 0x000ee20000300800 */
[----:B--2---:R-:W-:Y:S03]  /*28cf0*/  HMMA.16816.F32.BF16 R12, R12, R6, R8 ;  /* 0x000000060c0c723c */ /* 0x004fe60000041808 */
[----:B---3--:R0:W-:Y:S04]  /*28d00*/  STL.64 [R1+0x11a0], R26 ;  /* 0x0011a01a01007387 */ /* 0x0081e80000100a00 */
[----:B------:R-:W-:Y:S04]  /*28d10*/  STL.64 [R1+0x1198], R24 ;  /* 0x0011981801007387 */ /* 0x000fe80000100a00 */
[----:B0-----:R-:W2:Y:S04]  /*28d20*/  LDL.LU.64 R26, [R1+0x58] ;  /* 0x00005800011a7983 */ /* 0x001ea80000300a00 */
[----:B------:R-:W4:Y:S04]  /*28d30*/  LDL.LU.64 R10, [R1+0x11c0] ;  /* 0x0011c000010a7983 */ /* 0x000f280000300a00 */
[----:B------:R-:W4:Y:S04]  /*28d40*/  LDL.LU.64 R8, [R1+0x11b8] ;  /* 0x0011b80001087983 */ /* 0x000f280000300a00 */
[----:B------:R-:W-:Y:S04]  /*28d50*/  STL.64 [R1+0x1148], R6 ;  /* 0x0011480601007387 */ /* 0x000fe80000100a00 */
[----:B------:R0:W-:Y:S04]  /*28d60*/  STL.64 [R1+0x1140], R4 ;  /* 0x0011400401007387 */ /* 0x0001e80000100a00 */
[----:B------:R-:W-:Y:S04]  /*28d70*/  STL.64 [R1+0x4b0], R12 ;  /* 0x0004b00c01007387 */ /* 0x000fe80000100a00 */
[----:B------:R1:W-:Y:S01]  /*28d80*/  STL.64 [R1+0x4b8], R14 ;  /* 0x0004b80e01007387 */ /* 0x0003e20000100a00 */
[----:B0-----:R-:W-:Y:S01]  /*28d90*/  IMAD.MOV.U32 R5, RZ, RZ, R22 ;  /* 0x000000ffff057224 */ /* 0x001fe200078e0016 */
[----:B----4-:R-:W-:-:S15]  /*28da0*/  HMMA.16816.F32.BF16 R16, R8, R22, R16 ;  /* 0x000000160810723c */ /* 0x010fde0000041810 */
[----:B------:R-:W-:-:S04]  /*28db0*/  NOP ;  /* 0x0000000000007918 */ /* 0x000fc80000000000 */
[----:B------:R0:W-:Y:S01]  /*28dc0*/  STL.64 [R1+0x730], R16 ;  /* 0x0007301001007387 */ /* 0x0001e20000100a00 */
[----:B-1----:R-:W-:-:S03]  /*28dd0*/  IMAD.MOV.U32 R14, RZ, RZ, R17 ;  /* 0x000000ffff0e7224 */ /* 0x002fc600078e0011 */
[----:B------:R-:W-:Y:S01]  /*28de0*/  STL.64 [R1+0x738], R18 ;  /* 0x0007381201007387 */ /* 0x000fe20000100a00 */
[----:B------:R-:W-:-:S03]  /*28df0*/  IMAD.MOV.U32 R22, RZ, RZ, R16 ;  /* 0x000000ffff167224 */ /* 0x000fc600078e0010 */
[----:B0-----:R-:W3:Y:S01]  /*28e00*/  LDL.LU.64 R16, [R1+0x11b0] ;  /* 0x0011b00001107983 */ /* 0x001ee20000300a00 */
[----:B------:R-:W-:Y:S02]  /*28e10*/  IMAD.MOV.U32 R4, RZ, RZ, R23 ;  /* 0x000000ffff047224 */ /* 0x000fe400078e0017 */
[----:B------:R-:W-:-:S03]  /*28e20*/  IMAD.MOV.U32 R23, RZ, RZ, R18 ;  /* 0x000000ffff177224 */ /* 0x000fc600078e0012 */
[----:B------:R0:W-:Y:S04]  /*28e30*/  STL.64 [R1+0x11a8], R4 ;  /* 0x0011a80401007387 */ /* 0x0001e80000100a00 */
[----:B0-----:R-:W2:Y:S04]  /*28e40*/  LDL.LU R4, [R1+0x220] ;  /* 0x0002200001047983 */ /* 0x001ea80000300800 */
[----:B------:R-:W2:Y:S04]  /*28e50*/  LDL.LU R5, [R1+0x224] ;  /* 0x0002240001057983 */ /* 0x000ea80000300800 */
[----:B------:R-:W2:Y:S04]  /*28e60*/  LDL.LU R6, [R1+0x228] ;  /* 0x0002280001067983 */ /* 0x000ea80000300800 */
[----:B------:R-:W2:Y:S04]  /*28e70*/  LDL.LU R7, [R1+0x22c] ;  /* 0x00022c0001077983 */ /* 0x000ea80000300800 */
[----:B------:R-:W-:Y:S04]  /*28e80*/  STL [R1+0xfac], R22 ;  /* 0x000fac1601007387 */ /* 0x000fe80000100800 */
[----:B------:R3:W-:Y:S01]  /*28e90*/  STL [R1+0xfa8], R23 ;  /* 0x000fa81701007387 */ /* 0x0007e20000100800 */
[----:B------:R-:W-:-:S02]  /*28ea0*/  IMAD.MOV.U32 R15, RZ, RZ, R19 ;  /* 0x000000ffff0f7224 */ /* 0x000fc400078e0013 */
[----:B---3--:R-:W-:Y:S02]  /*28eb0*/  IMAD.MOV.U32 R23, RZ, RZ, R16 ;  /* 0x000000ffff177224 */ /* 0x008fe400078e0010 */
[----:B------:R-:W-:Y:S01]  /*28ec0*/  IMAD.MOV.U32 R22, RZ, RZ, R17 ;  /* 0x000000ffff167224 */ /* 0x000fe200078e0011 */
[----:B------:R-:W3:Y:S04]  /*28ed0*/  LDL.LU R16, [R1+0x1f0] ;  /* 0x0001f00001107983 */ /* 0x000ee80000300800 */
[----:B------:R-:W3:Y:S04]  /*28ee0*/  LDL.LU R17, [R1+0x1f4] ;  /* 0x0001f40001117983 */ /* 0x000ee80000300800 */
[----:B------:R-:W4:Y:S04]  /*28ef0*/  LDL.LU R18, [R1+0x1f8] ;  /* 0x0001f80001127983 */ /* 0x000f280000300800 */
[----:B------:R-:W4:Y:S01]  /*28f00*/  LDL.LU R19, [R1+0x1fc] ;  /* 0x0001fc0001137983 */ /* 0x000f220000300800 */
[----:B--2---:R-:W-:Y:S03]  /*28f10*/  HMMA.16816.F32.BF16 R4, R8, R26, R4 ;  /* 0x0000001a0804723c */ /* 0x004fe60000041804 */
[----:B----4-:R0:W-:Y:S04]  /*28f20*/  STL.64 [R1+0x1190], R18 ;  /* 0x0011901201007387 */ /* 0x0101e80000100a00 */
[----:B---3--:R1:W-:Y:S04]  /*28f30*/  STL.64 [R1+0x1188], R16 ;  /* 0x0011881001007387 */ /* 0x0083e80000100a00 */
[----:B0-----:R-:W2:Y:S04]  /*28f40*/  LDL.LU.64 R18, [R1+0x38] ;  /* 0x0000380001127983 */ /* 0x001ea80000300a00 */
[----:B------:R0:W-:Y:S04]  /*28f50*/  STL [R1+0xfa4], R14 ;  /* 0x000fa40e01007387 */ /* 0x0001e80000100800 */
[----:B------:R3:W-:Y:S04]  /*28f60*/  STL [R1+0xfa0], R15 ;  /* 0x000fa00f01007387 */ /* 0x0007e80000100800 */
[----:B------:R-:W2:Y:S04]  /*28f70*/  LDL.LU R12, [R1+0x200] ;  /* 0x00020000010c7983 */ /* 0x000ea80000300800 */
[----:B------:R-:W2:Y:S01]  /*28f80*/  LDL.LU R13, [R1+0x204] ;  /* 0x00020400010d7983 */ /* 0x000ea20000300800 */
[----:B-1----:R-:W-:-:S02]  /*28f90*/  IMAD.MOV.U32 R17, RZ, RZ, R26 ;  /* 0x000000ffff117224 */ /* 0x002fc400078e001a */
[----:B------:R-:W-:Y:S01]  /*28fa0*/  IMAD.MOV.U32 R16, RZ, RZ, R27 ;  /* 0x000000ffff107224 */ /* 0x000fe200078e001b */
[----:B0-----:R-:W2:Y:S04]  /*28fb0*/  LDL.LU R14, [R1+0x208] ;  /* 0x00020800010e7983 */ /* 0x001ea80000300800 */
[----:B---3--:R-:W2:Y:S04]  /*28fc0*/  LDL.LU R15, [R1+0x20c] ;  /* 0x00020c00010f7983 */ /* 0x008ea80000300800 */
[----:B------:R0:W-:Y:S04]  /*28fd0*/  STL.64 [R1+0x6b0], R4 ;  /* 0x0006b00401007387 */ /* 0x0001e80000100a00 */
[----:B------:R1:W-:Y:S04]  /*28fe0*/  STL.64 [R1+0x6b8], R6 ;  /* 0x0006b80601007387 */ /* 0x0003e80000100a00 */
[----:B0-----:R-:W3:Y:S04]  /*28ff0*/  LDL.LU.64 R4, [R1+0x11a8] ;  /* 0x0011a80001047983 */ /* 0x001ee80000300a00 */
[----:B------:R-:W4:Y:S04]  /*29000*/  LDL.LU.64 R26, [R1+0x11a0] ;  /* 0x0011a000011a7983 */ /* 0x000f280000300a00 */
[----:B------:R-:W4:Y:S04]  /*29010*/  LDL.LU.64 R24, [R1+0x1198] ;  /* 0x0011980001187983 */ /* 0x000f280000300a00 */
[----:B-1----:R-:W2:Y:S01]  /*29020*/  LDL.LU.64 R6, [R1+0x8] ;  /* 0x0000080001067983 */ /* 0x002ea20000300a00 */
[----:B----4-:R-:W-:Y:S03]  /*29030*/  HMMA.16816.F32.BF16 R24, R8, R22, R24 ;  /* 0x000000160818723c */ /* 0x010fe60000041818 */
[----:B--2---:R-:W-:-:S15]  /*29040*/  STL.64 [R1+0x1160], R6 ;  /* 0x0011600601007387 */ /* 0x004fde0000100a00 */
[----:B------:R-:W-:Y:S01]  /*29050*/  NOP ;  /* 0x0000000000007918 */ /* 0x000fe20000000000 */
[----:B------:R0:W-:Y:S04]  /*29060*/  STL.64 [R1+0x630], R24 ;  /* 0x0006301801007387 */ /* 0x0001e80000100a00 */
[----:B------:R1:W-:Y:S04]  /*29070*/  STL.64 [R1+0x638], R26 ;  /* 0x0006381a01007387 */ /* 0x0003e80000100a00 */
[----:B0-----:R-:W2:Y:S04]  /*29080*/  LDL.LU R24, [R1+0x100] ;  /* 0x0001000001187983 */ /* 0x001ea80000300800 */
[----:B------:R-:W2:Y:S04]  /*29090*/  LDL.LU R25, [R1+0x104] ;  /* 0x0001040001197983 */ /* 0x000ea80000300800 */
[----:B-1----:R-:W4:Y:S04]  /*290a0*/  LDL.LU R26, [R1+0x108] ;  /* 0x00010800011a7983 */ /* 0x002f280000300800 */
[----:B------:R-:W4:Y:S04]  /*290b0*/  LDL.LU R27, [R1+0x10c] ;  /* 0x00010c00011b7983 */ /* 0x000f280000300800 */
[----:B------:R-:W2:Y:S01]  /*290c0*/  LDL.LU.64 R6, [R1+0x18] ;  /* 0x0000180001067983 */ /* 0x000ea20000300a00 */
[----:B------:R-:W-:Y:S03]  /*290d0*/  HMMA.16816.F32.BF16 R12, R8, R18, R12 ;  /* 0x00000012080c723c */ /* 0x000fe6000004180c */
[----:B--2---:R0:W-:Y:S04]  /*290e0*/  STL.64 [R1+0x1180], R6 ;  /* 0x0011800601007387 */ /* 0x0041e80000100a00 */
[----:B---3--:R-:W-:Y:S04]  /*290f0*/  STL.64 [R1+0x1178], R4 ;  /* 0x0011780401007387 */ /* 0x008fe80000100a00 */
[----:B0-----:R-:W2:Y:S04]  /*29100*/  LDL.LU.64 R6, [R1+0x28] ;  /* 0x0000280001067983 */ /* 0x001ea80000300a00 */
[----:B----4-:R-:W-:Y:S04]  /*29110*/  STL.64 [R1+0x1158], R26 ;  /* 0x0011581a01007387 */ /* 0x010fe80000100a00 */
[----:B------:R0:W-:Y:S04]  /*29120*/  STL.64 [R1+0x1150], R24 ;  /* 0x0011501801007387 */ /* 0x0001e80000100a00 */
[----:B0-----:R-:W3:Y:S04]  /*29130*/  LDL.LU R24, [R1+0x1d0] ;  /* 0x0001d00001187983 */ /* 0x001ee80000300800 */
[----:B------:R-:W3:Y:S04]  /*29140*/  LDL.LU R25, [R1+0x1d4] ;  /* 0x0001d40001197983 */ /* 0x000ee80000300800 */
[----:B------:R-:W4:Y:S04]  /*29150*/  LDL.LU R26, [R1+0x1d8] ;  /* 0x0001d800011a7983 */ /* 0x000f280000300800 */
[----:B------:R-:W4:Y:S04]  /*29160*/  LDL.LU R27, [R1+0x1dc] ;  /* 0x0001dc00011b7983 */ /* 0x000f280000300800 */
[----:B----4-:R-:W-:Y:S04]  /*29170*/  STL.64 [R1+0x1170], R26 ;  /* 0x0011701a01007387 */ /* 0x010fe80000100a00 */
[----:B---3--:R0:W-:Y:S04]  /*29180*/  STL.64 [R1+0x1168], R24 ;  /* 0x0011681801007387 */ /* 0x0081e80000100a00 */
[----:B0-----:R-:W3:Y:S04]  /*29190*/  LDL.LU R24, [R1+0x1e0] ;  /* 0x0001e00001187983 */ /* 0x001ee80000300800 */
[----:B------:R-:W3:Y:S04]  /*291a0*/  LDL.LU R25, [R1+0x1e4] ;  /* 0x0001e40001197983 */ /* 0x000ee80000300800 */
[----:B------:R-:W3:Y:S04]  /*291b0*/  LDL.LU R26, [R1+0x1e8] ;  /* 0x0001e800011a7983 */ /* 0x000ee80000300800 */
[----:B------:R-:W3:Y:S04]  /*291c0*/  LDL.LU R27, [R1+0x1ec] ;  /* 0x0001ec00011b7983 */ /* 0x000ee80000300800 */
[----:B------:R0:W-:Y:S04]  /*291d0*/  STL.64 [R1+0x1100], R22 ;  /* 0x0011001601007387 */ /* 0x0001e80000100a00 */
[----:B------:R1:W-:Y:S04]  /*291e0*/  STL.64 [R1+0x5b0], R12 ;  /* 0x0005b00c01007387 */ /* 0x0003e80000100a00 */
[----:B------:R2:W-:Y:S01]  /*291f0*/  STL.64 [R1+0x5b8], R14 ;  /* 0x0005b80e01007387 */ /* 0x0005e20000100a00 */
[----:B0-----:R-:W-:-:S02]  /*29200*/  IMAD.MOV.U32 R22, RZ, RZ, R17 ;  /* 0x000000ffff167224 */ /* 0x001fc400078e0011 */
[----:B-1----:R-:W-:Y:S02]  /*29210*/  IMAD.MOV.U32 R13, RZ, RZ, R18 ;  /* 0x000000ffff0d7224 */ /* 0x002fe400078e0012 */
[----:B------:R-:W-:Y:S02]  /*29220*/  IMAD.MOV.U32 R12, RZ, RZ, R19 ;  /* 0x000000ffff0c7224 */ /* 0x000fe400078e0013 */
[----:B------:R-:W-:Y:S01]  /*29230*/  IMAD.MOV.U32 R23, RZ, RZ, R16 ;  /* 0x000000ffff177224 */ /* 0x000fe200078e0010 */
[----:B------:R-:W4:Y:S04]  /*29240*/  LDL.LU.64 R18, [R1+0x1190] ;  /* 0x0011900001127983 */ /* 0x000f280000300a00 */
[----:B------:R-:W4:Y:S01]  /*29250*/  LDL.LU.64 R16, [R1+0x1188] ;  /* 0x0011880001107983 */ /* 0x000f220000300a00 */
[----:B--2---:R-:W-:Y:S01]  /*29260*/  IMAD.MOV.U32 R15, RZ, RZ, R7 ;  /* 0x000000ffff0f7224 */ /* 0x004fe200078e0007 */
[----:B----4-:R-:W-:-:S15]  /*29270*/  HMMA.16816.F32.BF16 R16, R8, R6, R16 ;  /* 0x000000060810723c */ /* 0x010fde0000041810 */
[----:B------:R-:W-:-:S04]  /*29280*/  NOP ;  /* 0x0000000000007918 */ /* 0x000fc80000000000 */
[----:B------:R0:W-:Y:S04]  /*29290*/  STL.64 [R1+0x570], R16 ;  /* 0x0005701001007387 */ /* 0x0001e80000100a00 */
[----:B------:R-:W-:Y:S01]  /*292a0*/  STL.64 [R1+0x578], R18 ;  /* 0x0005781201007387 */ /* 0x000fe20000100a00 */
[----:B0-----:R-:W-:-:S03]  /*292b0*/  IMAD.MOV.U32 R16, RZ, RZ, R6 ;  /* 0x000000ffff107224 */ /* 0x001fc600078e0006 */
[----:B------:R-:W3:Y:S04]  /*292c0*/  LDL.LU.64 R6, [R1+0x1180] ;  /* 0x0011800001067983 */ /* 0x000ee80000300a00 */
[----:B------:R-:W2:Y:S04]  /*292d0*/  LDL.LU.64 R4, [R1+0x1178] ;  /* 0x0011780001047983 */ /* 0x000ea80000300a00 */
[----:B------:R0:W-:Y:S04]  /*292e0*/  STL [R1+0x1108], R16 ;  /* 0x0011081001007387 */ /* 0x0001e80000100800 */
[----:B0-----:R-:W4:Y:S04]  /*292f0*/  LDL.LU R16, [R1+0xd0] ;  /* 0x0000d00001107983 */ /* 0x001f280000300800 */
[----:B------:R-:W4:Y:S04]  /*29300*/  LDL.LU R17, [R1+0xd4] ;  /* 0x0000d40001117983 */ /* 0x000f280000300800 */
[----:B------:R-:W2:Y:S04]  /*29310*/  LDL.LU R18, [R1+0xd8] ;  /* 0x0000d80001127983 */ /* 0x000ea80000300800 */
[----:B------:R-:W2:Y:S04]  /*29320*/  LDL.LU R19, [R1+0xdc] ;  /* 0x0000dc0001137983 */ /* 0x000ea80000300800 */
[----:B--2---:R-:W-:Y:S04]  /*29330*/  STL.64 [R1+0x1118], R18 ;  /* 0x0011181201007387 */ /* 0x004fe80000100a00 */
[----:B----4-:R-:W-:Y:S04]  /*29340*/  STL.64 [R1+0x1110], R16 ;  /* 0x0011101001007387 */ /* 0x010fe80000100a00 */
[----:B------:R-:W2:Y:S01]  /*29350*/  LDL.LU R14, [R1+0x770] ;  /* 0x00077000010e7983 */ /* 0x000ea20000300800 */
[----:B---3--:R-:W-:Y:S01]  /*29360*/  HMMA.16816.F32.BF16 R24, R8, R6, R24 ;  /* 0x000000060818723c */ /* 0x008fe20000041818 */
[----:B------:R-:W-:-:S02]  /*29370*/  IMAD.MOV.U32 R21, RZ, RZ, R6 ;  /* 0x000000ffff157224 */ /* 0x000fc400078e0006 */
[----:B------:R-:W-:Y:S01]  /*29380*/  IMAD.MOV.U32 R20, RZ, RZ, R7 ;  /* 0x000000ffff147224 */ /* 0x000fe200078e0007 */
[----:B--2---:R-:W-:Y:S04]  /*29390*/  STL.64 [R1+0x1128], R14 ;  /* 0x0011280e01007387 */ /* 0x004fe80000100a00 */
[----:B------:R0:W-:Y:S04]  /*293a0*/  STL.64 [R1+0x1120], R12 ;  /* 0x0011200c01007387 */ /* 0x0001e80000100a00 */
[----:B0-----:R-:W2:Y:S04]  /*293b0*/  LDL.LU R12, [R1+0xe0] ;  /* 0x0000e000010c7983 */ /* 0x001ea80000300800 */
[----:B------:R-:W2:Y:S04]  /*293c0*/  LDL.LU R13, [R1+0xe4] ;  /* 0x0000e400010d7983 */ /* 0x000ea80000300800 */
[----:B------:R-:W-:Y:S04]  /*293d0*/  STL.64 [R1+0x560], R24 ;  /* 0x0005601801007387 */ /* 0x000fe80000100a00 */
[----:B------:R0:W-:Y:S04]  /*293e0*/  STL.64 [R1+0x568], R26 ;  /* 0x0005681a01007387 */ /* 0x0001e80000100a00 */
[----:B0-----:R-:W3:Y:S04]  /*293f0*/  LDL.LU.64 R26, [R1+0x1170] ;  /* 0x00117000011a7983 */ /* 0x001ee80000300a00 */
[----:B------:R-:W3:Y:S04]  /*29400*/  LDL.LU.64 R24, [R1+0x1168] ;  /* 0x0011680001187983 */ /* 0x000ee80000300a00 */
[----:B------:R-:W3:Y:S02]  /*29410*/  LDL.LU.64 R6, [R1+0x1160] ;  /* 0x0011600001067983 */ /* 0x000ee40000300a00 */
[----:B---3--:R-:W-:Y:S01]  /*29420*/  HMMA.16816.F32.BF16 R24, R8, R6, R24 ;  /* 0x000000060818723c */ /* 0x008fe20000041818 */
[----:B------:R-:W-:-:S02]  /*29430*/  IMAD.MOV.U32 R17, RZ, RZ, R6 ;  /* 0x000000ffff117224 */ /* 0x000fc400078e0006 */
[----:B------:R-:W-:-:S15]  /*29440*/  IMAD.MOV.U32 R16, RZ, RZ, R7 ;  /* 0x000000ffff107224 */ /* 0x000fde00078e0007 */
[----:B------:R-:W-:Y:S01]  /*29450*/  NOP ;  /* 0x0000000000007918 */ /* 0x000fe20000000000 */
[----:B------:R-:W-:Y:S04]  /*29460*/  STL.64 [R1+0x550], R24 ;  /* 0x0005501801007387 */ /* 0x000fe80000100a00 */
[----:B------:R0:W-:Y:S04]  /*29470*/  STL.64 [R1+0x558], R26 ;  /* 0x0005581a01007387 */ /* 0x0001e80000100a00 */
[----:B0-----:R-:W3:Y:S04]  /*29480*/  LDL.LU.64 R26, [R1+0x1158] ;  /* 0x00115800011a7983 */ /* 0x001ee80000300a00 */
[----:B------:R-:W3:Y:S04]  /*29490*/  LDL.LU.64 R24, [R1+0x1150] ;  /* 0x0011500001187983 */ /* 0x000ee80000300a00 */
[----:B------:R-:W3:Y:S01]  /*294a0*/  LDL.LU.64 R6, [R1+0x1148] ;  /* 0x0011480001067983 */ /* 0x000ee20000300a00 */
[----:B------:R-:W-:-:S02]  /*294b0*/  IMAD.MOV.U32 R18, RZ, RZ, R5 ;  /* 0x000000ffff127224 */ /* 0x000fc400078e0005 */
[----:B------:R-:W-:Y:S02]  /*294c0*/  IMAD.MOV.U32 R19, RZ, RZ, R4 ;  /* 0x000000ffff137224 */ /* 0x000fe400078e0004 */
[----:B------:R-:W-:Y:S02]  /*294d0*/  IMAD.MOV.U32 R14, RZ, RZ, R3 ;  /* 0x000000ffff0e7224 */ /* 0x000fe400078e0003 */
[----:B------:R-:W-:Y:S01]  /*294e0*/  IMAD.MOV.U32 R15, RZ, RZ, R2 ;  /* 0x000000ffff0f7224 */ /* 0x000fe200078e0002 */
[----:B------:R-:W4:Y:S04]  /*294f0*/  LDL.LU.64 R4, [R1+0x1140] ;  /* 0x0011400001047983 */ /* 0x000f280000300a00 */
[----:B------:R-:W2:Y:S01]  /*29500*/  LDL.LU.64 R2, [R1+0x620] ;  /* 0x0006200001027983 */ /* 0x000ea20000300a00 */
[----:B---3--:R-:W-:Y:S03]  /*29510*/  HMMA.16816.F32.BF16 R8, R8, R6, R24 ;  /* 0x000000060808723c */ /* 0x008fe60000041818 */
[----:B------:R-:W2:Y:S04]  /*29520*/  LDL.LU.64 R26, [R1+0x1138] ;  /* 0x00113800011a7983 */ /* 0x000ea80000300a00 */
[----:B------:R-:W2:-:S12]  /*29530*/  LDL.LU.64 R24, [R1+0x1130] ;  /* 0x0011300001187983 */ /* 0x000e980000300a00 */
[----:B------:R0:W-:Y:S04]  /*29540*/  STL.64 [R1+0x4d0], R8 ;  /* 0x0004d00801007387 */ /* 0x0001e80000100a00 */
[----:B------:R-:W-:Y:S04]  /*29550*/  STL.64 [R1+0x4d8], R10 ;  /* 0x0004d80a01007387 */ /* 0x000fe80000100a00 */
[----:B------:R1:W-:Y:S01]  /*29560*/  STL.64 [R1+0x1098], R6 ;  /* 0x0010980601007387 */ /* 0x0003e20000100a00 */
[----:B0-----:R-:W-:Y:S02]  /*29570*/  IMAD.MOV.U32 R8, RZ, RZ, R11 ;  /* 0x000000ffff087224 */ /* 0x001fe400078e000b */
[----:B-1----:R-:W-:-:S02]  /*29580*/  IMAD.MOV.U32 R6, RZ, RZ, R17 ;  /* 0x000000ffff067224 */ /* 0x002fc400078e0011 */
[----:B------:R-:W-:-:S05]  /*29590*/  IMAD.MOV.U32 R7, RZ, RZ, R16 ;  /* 0x000000ffff077224 */ /* 0x000fca00078e0010 */
[----:B------:R-:W-:Y:S04]  /*295a0*/  STL.64 [R1+0x10b0], R6 ;  /* 0x0010b00601007387 */ /* 0x000fe80000100a00 */
[----:B------:R0:W-:Y:S04]  /*295b0*/  STL [R1+0xfb0], R8 ;  /* 0x000fb00801007387 */ /* 0x0001e80000100800 */
[----:B0-----:R-:W3:Y:S01]  /*295c0*/  LDL.LU.64 R8, [R1+0x498] ;  /* 0x0004980001087983 */ /* 0x001ee20000300a00 */
[----:B--2---:R-:W-:Y:S03]  /*295d0*/  HMMA.16816.F32.BF16 R16, R24, R18, R12 ;  /* 0x000000121810723c */ /* 0x004fe6000004180c */
[----:B---3--:R0:W-:Y:S04]  /*295e0*/  STL.64 [R1+0x10e0], R8 ;  /* 0x0010e00801007387 */ /* 0x0081e80000100a00 */
[----:B0-----:R-:W2:Y:S04]  /*295f0*/  LDL.LU R8, [R1+0xc0] ;  /* 0x0000c00001087983 */ /* 0x001ea80000300800 */
[----:B------:R-:W2:Y:S04]  /*29600*/  LDL.LU R9, [R1+0xc4] ;  /* 0x0000c40001097983 */ /* 0x000ea80000300800 */
[----:B------:R-:W2:Y:S04]  /*29610*/  LDL.LU R10, [R1+0xc8] ;  /* 0x0000c800010a7983 */ /* 0x000ea80000300800 */
[----:B------:R-:W2:Y:S04]  /*29620*/  LDL.LU R11, [R1+0xcc] ;  /* 0x0000cc00010b7983 */ /* 0x000ea80000300800 */
[----:B------:R-:W3:Y:S04]  /*29630*/  LDL.LU.64 R14, [R1+0x1128] ;  /* 0x00112800010e7983 */ /* 0x000ee80000300a00 */
[----:B------:R-:W2:Y:S04]  /*29640*/  LDL.LU.64 R12, [R1+0x1120] ;  /* 0x00112000010c7983 */ /* 0x000ea80000300a00 */
[----:B------:R-:W-:Y:S04]  /*29650*/  STL.64 [R1+0x6f0], R16 ;  /* 0x0006f01001007387 */ /* 0x000fe80000100a00 */
[----:B------:R0:W-:Y:S04]  /*29660*/  STL.64 [R1+0x6f8], R18 ;  /* 0x0006f81201007387 */ /* 0x0001e80000100a00 */
[----:B0-----:R-:W2:Y:S04]  /*29670*/  LDL.LU.64 R18, [R1+0x1118] ;  /* 0x0011180001127983 */ /* 0x001ea80000300a00 */
[----:B------:R-:W2:Y:S01]  /*29680*/  LDL.LU.64 R16, [R1+0x1110] ;  /* 0x0011100001107983 */ /* 0x000ea20000300a00 */
[----:B------:R-:W-:-:S02]  /*29690*/  IMAD.MOV.U32 R6, RZ, RZ, R21 ;  /* 0x000000ffff067224 */ /* 0x000fc400078e0015 */
[----:B------:R-:W-:-:S05]  /*296a0*/  IMAD.MOV.U32 R7, RZ, RZ, R20 ;  /* 0x000000ffff077224 */ /* 0x000fca00078e0014 */
[----:B------:R-:W-:Y:S01]  /*296b0*/  STL.64 [R1+0x10c8], R6 ;  /* 0x0010c80601007387 */ /* 0x000fe20000100a00 */
[----:B--2---:R-:W-:Y:S03]  /*296c0*/  HMMA.16816.F32.BF16 R20, R24, R22, R16 ;  /* 0x000000161814723c */ /* 0x004fe60000041810 */
[----:B------:R-:W2:-:S15]  /*296d0*/  LDL.LU R16, [R1+0x1108] ;  /* 0x0011080001107983 */ /* 0x000e9e0000300800 */
[----:B------:R-:W-:Y:S01]  /*296e0*/  NOP ;  /* 0x0000000000007918 */ /* 0x000fe20000000000 */
[----:B------:R-:W-:Y:S04]  /*296f0*/  STL.64 [R1+0x650], R20 ;  /* 0x0006501401007387 */ /* 0x000fe80000100a00 */
[----:B------:R0:W-:Y:S04]  /*29700*/  STL.64 [R1+0x658], R22 ;  /* 0x0006581601007387 */ /* 0x0001e80000100a00 */
[----:B0-----:R-:W2:Y:S02]  /*29710*/  LDL.LU.64 R22, [R1+0x1100] ;  /* 0x0011000001167983 */ /* 0x001ea40000300a00 */
[----:B--2---:R-:W-:-:S15]  /*29720*/  HMMA.16816.F32.BF16 R8, R24, R22, R8 ;  /* 0x000000161808723c */ /* 0x004fde0000041808 */
[----:B------:R-:W-:-:S04]  /*29730*/  NOP ;  /* 0x0000000000007918 */ /* 0x000fc80000000000 */
[----:B------:R-:W-:Y:S04]  /*29740*/  STL.64 [R1+0x5a0], R8 ;  /* 0x0005a00801007387 */ /* 0x000fe80000100a00 */
[----:B------:R0:W-:Y:S04]  /*29750*/  STL.64 [R1+0x5a8], R10 ;  /* 0x0005a80a01007387 */ /* 0x0001e80000100a00 */
[----:B------:R-:W2:Y:S04]  /*29760*/  LDL.LU R23, [R1+0xb64] ;  /* 0x000b640001177983 */ /* 0x000ea80000300800 */
[----:B------:R-:W2:Y:S01]  /*29770*/  LDL.LU R22, [R1+0xb5c] ;  /* 0x000b5c0001167983 */ /* 0x000ea20000300800 */
[----:B0-----:R-:W-:-:S02]  /*29780*/  IMAD.MOV.U32 R11, RZ, RZ, R12 ;  /* 0x000000ffff0b7224 */ /* 0x001fc400078e000c */
[----:B------:R-:W-:Y:S01]  /*29790*/  IMAD.MOV.U32 R10, RZ, RZ, R13 ;  /* 0x000000ffff0a7224 */ /* 0x000fe200078e000d */
[----:B------:R-:W2:Y:S04]  /*297a0*/  LDL.LU R12, [R1+0xb54] ;  /* 0x000b5400010c7983 */ /* 0x000ea80000300800 */
[----:B------:R-:W2:Y:S04]  /*297b0*/  LDL.LU R13, [R1+0xb4c] ;  /* 0x000b4c00010d7983 */ /* 0x000ea80000300800 */
[----:B---3--:R-:W-:Y:S01]  /*297c0*/  STL [R1+0x10a8], R14 ;  /* 0x0010a80e01007387 */ /* 0x008fe20000100800 */
[----:B------:R-:W-:-:S03]  /*297d0*/  IMAD.MOV.U32 R7, RZ, RZ, R15 ;  /* 0x000000ffff077224 */ /* 0x000fc600078e000f */
[----:B--2---:R0:W-:Y:S04]  /*297e0*/  STL.64 [R1+0x10a0], R12 ;  /* 0x0010a00c01007387 */ /* 0x0041e80000100a00 */
        /* <DEDUP_REMOVED lines=15> */
[----:B------:R-:W3:Y:S01]  /*298e0*/  LDL.LU R15, [R1+0xac] ;  /* 0x0000ac00010f7983 */ /* 0x000ee20000300800 */
[----:B------:R-:W-:-:S03]  /*298f0*/  IMAD.MOV.U32 R6, RZ, RZ, R16 ;  /* 0x000000ffff067224 */ /* 0x000fc600078e0010 */
[----:B---3--:R-:W-:Y:S04]  /*29900*/  STL.64 [R1+0x10f0], R14 ;  /* 0x0010f00e01007387 */ /* 0x008fe80000100a00 */
[----:B--2---:R0:W-:Y:S04]  /*29910*/  STL.64 [R1+0x10e8], R12 ;  /* 0x0010e80c01007387 */ /* 0x0041e80000100a00 */
[----:B0-----:R-:W2:Y:S04]  /*29920*/  LDL.LU R12, [R1+0xb0] ;  /* 0x0000b000010c7983 */ /* 0x001ea80000300800 */
[----:B------:R-:W2:Y:S04]  /*29930*/  LDL.LU R13, [R1+0xb4] ;  /* 0x0000b400010d7983 */ /* 0x000ea80000300800 */
[----:B------:R-:W2:Y:S04]  /*29940*/  LDL.LU R14, [R1+0xb8] ;  /* 0x0000b800010e7983 */ /* 0x000ea80000300800 */
[----:B------:R-:W2:Y:S04]  /*29950*/  LDL.LU R15, [R1+0xbc] ;  /* 0x0000bc00010f7983 */ /* 0x000ea80000300800 */
[----:B------:R-:W3:Y:S04]  /*29960*/  LDL.LU R16, [R1+0xb44] ;  /* 0x000b440001107983 */ /* 0x000ee80000300800 */
[----:B------:R-:W3:Y:S04]  /*29970*/  LDL.LU R17, [R1+0xb3c] ;  /* 0x000b3c0001117983 */ /* 0x000ee80000300800 */
[----:B------:R-:W2:Y:S04]  /*29980*/  LDL.LU R18, [R1+0xb60] ;  /* 0x000b600001127983 */ /* 0x000ea80000300800 */
[----:B------:R-:W2:Y:S04]  /*29990*/  LDL.LU R19, [R1+0xb34] ;  /* 0x000b340001137983 */ /* 0x000ea80000300800 */
[----:B--2---:R-:W-:Y:S04]  /*299a0*/  STL.64 [R1+0x1090], R18 ;  /* 0x0010901201007387 */ /* 0x004fe80000100a00 */
[----:B---3--:R0:W-:Y:S01]  /*299b0*/  STL.64 [R1+0x1088], R16 ;  /* 0x0010881001007387 */ /* 0x0081e20000100a00 */
[----:B------:R-:W-:Y:S03]  /*299c0*/  HMMA.16816.F32.BF16 R8, R24, R10, R12 ;  /* 0x0000000a1808723c */ /* 0x000fe6000004180c */
[----:B0-----:R-:W2:Y:S01]  /*299d0*/  LDL.LU R16, [R1+0x70] ;  /* 0x0000700001107983 */ /* 0x001ea20000300800 */
[----:B------:R-:W-:-:S03]  /*299e0*/  IMAD.MOV.U32 R17, RZ, RZ, R0 ;  /* 0x000000ffff117224 */ /* 0x000fc600078e0000 */
[----:B------:R-:W3:Y:S04]  /*299f0*/  LDL.LU R0, [R1+0x10f8] ;  /* 0x0010f80001007983 */ /* 0x000ee80000300800 */
[----:B------:R-:W2:Y:S04]  /*29a00*/  LDL.LU R21, [R1+0xb58] ;  /* 0x000b580001157983 */ /* 0x000ea80000300800 */
[----:B------:R-:W2:Y:S04]  /*29a10*/  LDL.LU R20, [R1+0xb2c] ;  /* 0x000b2c0001147983 */ /* 0x000ea80000300800 */
[----:B------:R-:W2:Y:S04]  /*29a20*/  LDL.LU R29, [R1+0xb50] ;  /* 0x000b5000011d7983 */ /* 0x000ea80000300800 */
[----:B------:R-:W2:Y:S04]  /*29a30*/  LDL.LU R28, [R1+0xb24] ;  /* 0x000b2400011c7983 */ /* 0x000ea80000300800 */
[----:B------:R-:W2:Y:S04]  /*29a40*/  LDL.LU.64 R14, [R1+0x10f0] ;  /* 0x0010f000010e7983 */ /* 0x000ea80000300a00 */
[----:B------:R-:W2:Y:S01]  /*29a50*/  LDL.LU.64 R12, [R1+0x10e8] ;  /* 0x0010e800010c7983 */ /* 0x000ea20000300a00 */
[----:B----4-:R-:W-:-:S02]  /*29a60*/  IMAD.MOV.U32 R18, RZ, RZ, R5 ;  /* 0x000000ffff127224 */ /* 0x010fc400078e0005 */
[----:B------:R-:W0:Y:S01]  /*29a70*/  LDC R5, c[0x0][0x3a8] ;  /* 0x0000ea00ff057b82 */ /* 0x000e220000000800 */
[----:B------:R1:W-:Y:S04]  /*29a80*/  STL.64 [R1+0x50], R8 ;  /* 0x0000500801007387 */ /* 0x0003e80000100a00 */
[----:B------:R0:W-:Y:S01]  /*29a90*/  STL.64 [R1+0x58], R10 ;  /* 0x0000580a01007387 */ /* 0x0001e20000100a00 */
[----:B------:R-:W-:-:S03]  /*29aa0*/  IMAD.MOV.U32 R19, RZ, RZ, R4 ;  /* 0x000000ffff137224 */ /* 0x000fc600078e0004 */
[----:B-1----:R-:W4:Y:S01]  /*29ab0*/  LDL.LU.64 R8, [R1+0x10e0] ;  /* 0x0010e00001087983 */ /* 0x002f220000300a00 */
[----:B0-----:R-:W-:Y:S02]  /*29ac0*/  IMAD.SHL.U32 R10, R5, 0x40, RZ ;  /* 0x00000040050a7824 */ /* 0x001fe400078e00ff */
[----:B--2---:R-:W-:Y:S01]  /*29ad0*/  HMMA.16816.F32.BF16 R4, R24, R6, R12 ;  /* 0x000000061804723c */ /* 0x004fe2000004180c */
[----:B------:R-:W2:Y:S04]  /*29ae0*/  LDL.LU.64 R14, [R1+0x10d8] ;  /* 0x0010d800010e7983 */ /* 0x000ea80000300a00 */
[----:B------:R-:W2:-:S14]  /*29af0*/  LDL.LU.64 R12, [R1+0x10d0] ;  /* 0x0010d000010c7983 */ /* 0x000e9c0000300a00 */
        /* <DEDUP_REMOVED lines=10> */
[----:B------:R-:W2:Y:S04]  /*29ba0*/  LDL.LU R14, [R1+0x10a8] ;  /* 0x0010a800010e7983 */ /* 0x000ea80000300800 */
[----:B------:R-:W2:-:S13]  /*29bb0*/  LDL.LU.64 R12, [R1+0x10a0] ;  /* 0x0010a000010c7983 */ /* 0x000e9a0000300a00 */
[----:B------:R-:W-:Y:S04]  /*29bc0*/  STL.64 [R1+0x450], R4 ;  /* 0x0004500401007387 */ /* 0x000fe80000100a00 */
[----:B------:R0:W-:Y:S04]  /*29bd0*/  STL.64 [R1+0x458], R6 ;  /* 0x0004580601007387 */ /* 0x0001e80000100a00 */
[----:B0-----:R-:W2:Y:S01]  /*29be0*/  LDL.LU.64 R6, [R1+0x1098] ;  /* 0x0010980001067983 */ /* 0x001ea20000300a00 */
[----:B------:R-:W-:-:S05]  /*29bf0*/  IMAD.SHL.U32 R10, R10, 0x2, RZ ;  /* 0x000000020a0a7824 */ /* 0x000fca00078e00ff */
[-C--:B------:R-:W-:Y:S02]  /*29c00*/  IADD3 R4, P0, PT, R2, R10.reuse, RZ ;  /* 0x0000000a02047210 */ /* 0x080fe40007f1e0ff */
[----:B----4-:R-:W-:-:S03]  /*29c10*/  IADD3 R5, P1, PT, R8, R10, RZ ;  /* 0x0000000a08057210 */ /* 0x010fc60007f3e0ff */
[--C-:B---3--:R-:W-:Y:S02]  /*29c20*/  IMAD.X R2, R3, 0x1, R0.reuse, P0 ;  /* 0x0000000103027824 */ /* 0x108fe400000e0600 */
[----:B------:R-:W-:Y:S01]  /*29c30*/  IMAD.X R3, R9, 0x1, R0, P1 ;  /* 0x0000000109037824 */ /* 0x000fe200008e0600 */
[----:B------:R-:W-:Y:S04]  /*29c40*/  STL [R1+0xfb4], R4 ;  /* 0x000fb40401007387 */ /* 0x000fe80000100800 */
[----:B------:R0:W-:Y:S04]  /*29c50*/  STL [R1+0xfb8], R5 ;  /* 0x000fb80501007387 */ /* 0x0001e80000100800 */
[----:B------:R-:W-:Y:S01]  /*29c60*/  STL [R1+0xfbc], R2 ;  /* 0x000fbc0201007387 */ /* 0x000fe20000100800 */
[----:B--2---:R-:W-:-:S05]  /*29c70*/  VIADD R14, R14, 0x1 ;  /* 0x000000010e0e7836 */ /* 0x004fca0000000000 */
[----:B------:R-:W-:Y:S04]  /*29c80*/  STL [R1+0x770], R14 ;  /* 0x0007700e01007387 */ /* 0x000fe80000100800 */
[----:B------:R-:W-:Y:S01]  /*29c90*/  STL [R1+0xfc0], R3 ;  /* 0x000fc00301007387 */ /* 0x000fe20000100800 */
[----:B0-----:R-:W-:Y:S03]  /*29ca0*/  HMMA.16816.F32.BF16 R4, R24, R6, R16 ;  /* 0x000000061804723c */ /* 0x001fe60000041810 */
[----:B------:R-:W2:Y:S04]  /*29cb0*/  LDL.LU.64 R18, [R1+0x1090] ;  /* 0x0010900001127983 */ /* 0x000ea80000300a00 */
[----:B------:R-:W3:Y:S01]  /*29cc0*/  LDL.LU.64 R16, [R1+0x1088] ;  /* 0x0010880001107983 */ /* 0x000ee20000300a00 */
[----:B------:R-:W-:-:S02]  /*29cd0*/  IADD3 R23, P3, PT, R23, R10, RZ ;  /* 0x0000000a17177210 */ /* 0x000fc40007f7e0ff */
[-C--:B------:R-:W-:Y:S02]  /*29ce0*/  IADD3 R22, P4, PT, R22, R10.reuse, RZ ;  /* 0x0000000a16167210 */ /* 0x080fe40007f9e0ff */
[-C--:B------:R-:W-:Y:S02]  /*29cf0*/  IADD3 R12, P5, PT, R12, R10.reuse, RZ ;  /* 0x0000000a0c0c7210 */ /* 0x080fe40007fbe0ff */
[----:B------:R-:W-:-:S05]  /*29d00*/  IADD3 R13, P6, PT, R13, R10, RZ ;  /* 0x0000000a0d0d7210 */ /* 0x000fca0007fde0ff */
[----:B------:R-:W-:Y:S04]  /*29d10*/  STL.64 [R1+0x460], R4 ;  /* 0x0004600401007387 */ /* 0x000fe80000100a00 */
[----:B------:R0:W-:Y:S01]  /*29d20*/  STL.64 [R1+0x468], R6 ;  /* 0x0004680601007387 */ /* 0x0001e20000100a00 */
[----:B------:R-:W-:Y:S02]  /*29d30*/  IMAD.X R21, R21, 0x1, R0, P4 ;  /* 0x0000000115157824 */ /* 0x000fe400020e0600 */
[----:B0-----:R-:W-:-:S05]  /*29d40*/  IMAD.MOV.U32 R6, RZ, RZ, R7 ;  /* 0x000000ffff067224 */ /* 0x001fca00078e0007 */
[----:B------:R-:W-:Y:S04]  /*29d50*/  STL [R1+0xfc4], R6 ;  /* 0x000fc40601007387 */ /* 0x000fe80000100800 */
[----:B------:R-:W-:Y:S04]  /*29d60*/  STL [R1+0xb64], R23 ;  /* 0x000b641701007387 */ /* 0x000fe80000100800 */
[----:B------:R-:W-:Y:S04]  /*29d70*/  STL [R1+0xb5c], R22 ;  /* 0x000b5c1601007387 */ /* 0x000fe80000100800 */
[----:B------:R-:W-:Y:S04]  /*29d80*/  STL [R1+0xb54], R12 ;  /* 0x000b540c01007387 */ /* 0x000fe80000100800 */
[----:B------:R-:W-:Y:S01]  /*29d90*/  STL [R1+0xb4c], R13 ;  /* 0x000b4c0d01007387 */ /* 0x000fe20000100800 */
[-C--:B------:R-:W-:Y:S01]  /*29da0*/  IADD3 R20, P4, PT, R20, R10.reuse, RZ ;  /* 0x0000000a14147210 */ /* 0x080fe20007f9e0ff */
[----:B------:R-:W-:Y:S01]  /*29db0*/  IMAD.X R29, R29, 0x1, R0, P5 ;  /* 0x000000011d1d7824 */ /* 0x000fe200028e0600 */
[----:B------:R-:W-:-:S02]  /*29dc0*/  IADD3 R28, P5, PT, R28, R10, RZ ;  /* 0x0000000a1c1c7210 */ /* 0x000fc40007fbe0ff */
[-C--:B---3--:R-:W-:Y:S02]  /*29dd0*/  IADD3 R16, P1, PT, R16, R10.reuse, RZ ;  /* 0x0000000a10107210 */ /* 0x088fe40007f3e0ff */
[-C--:B------:R-:W-:Y:S01]  /*29de0*/  IADD3 R17, P2, PT, R17, R10.reuse, RZ ;  /* 0x0000000a11117210 */ /* 0x080fe20007f5e0ff */
[--C-:B--2---:R-:W-:Y:S01]  /*29df0*/  IMAD.X R18, R18, 0x1, R0.reuse, P3 ;  /* 0x0000000112127824 */ /* 0x104fe200018e0600 */
[----:B------:R-:W-:Y:S01]  /*29e00*/  IADD3 R19, P3, PT, R19, R10, RZ ;  /* 0x0000000a13137210 */ /* 0x000fe20007f7e0ff */
[----:B------:R-:W-:Y:S04]  /*29e10*/  STL [R1+0xb44], R16 ;  /* 0x000b441001007387 */ /* 0x000fe80000100800 */
[----:B------:R-:W-:Y:S04]  /*29e20*/  STL [R1+0xb3c], R17 ;  /* 0x000b3c1101007387 */ /* 0x000fe80000100800 */
[----:B------:R-:W-:Y:S04]  /*29e30*/  STL [R1+0xb60], R18 ;  /* 0x000b601201007387 */ /* 0x000fe80000100800 */
[----:B------:R-:W-:Y:S04]  /*29e40*/  STL [R1+0xb34], R19 ;  /* 0x000b341301007387 */ /* 0x000fe80000100800 */
[----:B------:R-:W-:Y:S04]  /*29e50*/  STL [R1+0xb58], R21 ;  /* 0x000b581501007387 */ /* 0x000fe80000100800 */
[----:B------:R0:W-:Y:S04]  /*29e60*/  STL [R1+0x1084], R10 ;  /* 0x0010840a01007387 */ /* 0x0001e80000100800 */
[----:B------:R-:W-:Y:S04]  /*29e70*/  STL [R1+0xb2c], R20 ;  /* 0x000b2c1401007387 */ /* 0x000fe80000100800 */
[----:B0-----:R-:W2:Y:S04]  /*29e80*/  LDL.LU R10, [R1+0xb48] ;  /* 0x000b4800010a7983 */ /* 0x001ea80000300800 */
[----:B------:R-:W-:Y:S04]  /*29e90*/  STL [R1+0xb50], R29 ;  /* 0x000b501d01007387 */ /* 0x000fe80000100800 */
[----:B------:R-:W3:Y:S04]  /*29ea0*/  LDL.LU R6, [R1+0xb38] ;  /* 0x000b380001067983 */ /* 0x000ee80000300800 */
[----:B------:R-:W-:Y:S04]  /*29eb0*/  STL [R1+0xb24], R28 ;  /* 0x000b241c01007387 */ /* 0x000fe80000100800 */
[----:B---3--:R0:W-:Y:S04]  /*29ec0*/  STL [R1+0x1078], R6 ;  /* 0x0010780601007387 */ /* 0x0081e80000100800 */
[----:B0-----:R-:W3:Y:S04]  /*29ed0*/  LDL.LU R6, [R1+0xb14] ;  /* 0x000b140001067983 */ /* 0x001ee80000300800 */
[----:B---3--:R0:W-:Y:S04]  /*29ee0*/  STL [R1+0x107c], R6 ;  /* 0x00107c0601007387 */ /* 0x0081e80000100800 */
[----:B0-----:R-:W3:Y:S01]  /*29ef0*/  LDL.LU R6, [R1+0xb40] ;  /* 0x000b400001067983 */ /* 0x001ee20000300800 */
[----:B------:R-:W-:Y:S01]  /*29f00*/  ISETP.NE.U32.AND P0, PT, R14, UR7, PT ;  /* 0x000000070e007c0c */ /* 0x000fe2000bf05070 */
[----:B--2---:R-:W-:-:S02]  /*29f10*/  IMAD.X R10, R10, 0x1, R0, P6 ;  /* 0x000000010a0a7824 */ /* 0x004fc400030e0600 */
[----:B---3--:R0:W-:Y:S04]  /*29f20*/  STL [R1+0x1080], R6 ;  /* 0x0010800601007387 */ /* 0x0081e80000100800 */
[----:B0-----:R-:W2:Y:S04]  /*29f30*/  LDL.LU R6, [R1+0xb1c] ;  /* 0x000b1c0001067983 */ /* 0x001ea80000300800 */
[----:B------:R-:W3:Y:S04]  /*29f40*/  LDL.LU R24, [R1+0xb0c] ;  /* 0x000b0c0001187983 */ /* 0x000ee80000300800 */
[----:B------:R-:W4:Y:S04]  /*29f50*/  LDL.LU R25, [R1+0xb30] ;  /* 0x000b300001197983 */ /* 0x000f280000300800 */
[----:B------:R-:W2:Y:S04]  /*29f60*/  LDL.LU R26, [R1+0xb04] ;  /* 0x000b0400011a7983 */ /* 0x000ea80000300800 */
        /* <DEDUP_REMOVED lines=23> */
[----:B------:R0:W-:Y:S04]  /*2a0e0*/  STL [R1+0xb48], R10 ;  /* 0x000b480a01007387 */ /* 0x0001e80000100800 */
[----:B0-----:R-:W2:Y:S02]  /*2a0f0*/  LDL.LU R10, [R1+0x1084] ;  /* 0x00108400010a7983 */ /* 0x001ea40000300800 */
[----:B--2---:R-:W-:-:S05]  /*2a100*/  IADD3 R6, P6, PT, R6, R10, RZ ;  /* 0x0000000a06067210 */ /* 0x004fca0007fde0ff */
[----:B------:R0:W-:Y:S04]  /*2a110*/  STL [R1+0xb1c], R6 ;  /* 0x000b1c0601007387 */ /* 0x0001e80000100800 */
[----:B0-----:R-:W2:Y:S02]  /*2a120*/  LDL.LU R6, [R1+0x1080] ;  /* 0x0010800001067983 */ /* 0x001ea40000300800 */
[----:B--2---:R-:W-:-:S05]  /*2a130*/  IMAD.X R6, R6, 0x1, R0, P1 ;  /* 0x0000000106067824 */ /* 0x004fca00008e0600 */
[----:B------:R0:W-:Y:S04]  /*2a140*/  STL [R1+0xb40], R6 ;  /* 0x000b400601007387 */ /* 0x0001e80000100800 */
[----:B0-----:R-:W2:Y:S02]  /*2a150*/  LDL.LU R6, [R1+0x107c] ;  /* 0x00107c0001067983 */ /* 0x001ea40000300800 */
[----:B--2---:R-:W-:-:S05]  /*2a160*/  IADD3 R6, P1, PT, R6, R10, RZ ;  /* 0x0000000a06067210 */ /* 0x004fca0007f3e0ff */
[----:B------:R0:W-:Y:S04]  /*2a170*/  STL [R1+0xb14], R6 ;  /* 0x000b140601007387 */ /* 0x0001e80000100800 */
[----:B0-----:R-:W2:Y:S01]  /*2a180*/  LDL.LU R6, [R1+0x1078] ;  /* 0x0010780001067983 */ /* 0x001ea20000300800 */
[--C-:B----4-:R-:W-:Y:S01]  /*2a190*/  IMAD.X R25, R25, 0x1, R0.reuse, P3 ;  /* 0x0000000119197824 */ /* 0x110fe200018e0600 */
[-C--:B------:R-:W-:Y:S01]  /*2a1a0*/  IADD3 R26, P3, PT, R26, R10.reuse, RZ ;  /* 0x0000000a1a1a7210 */ /* 0x080fe20007f7e0ff */
[--C-:B------:R-:W-:Y:S01]  /*2a1b0*/  IMAD.X R27, R27, 0x1, R0.reuse, P4 ;  /* 0x000000011b1b7824 */ /* 0x100fe200020e0600 */
        /* <DEDUP_REMOVED lines=16> */
[----:B------:R-:W-:Y:S01]  /*2a2c0*/  IADD3 R21, P1, PT, R21, R10, RZ ;  /* 0x0000000a15157210 */ /* 0x000fe20007f3e0ff */
[----:B------:R-:W-:-:S02]  /*2a2d0*/  IMAD.X R28, R28, 0x1, R0, P3 ;  /* 0x000000011c1c7824 */ /* 0x000fc400018e0600 */
[----:B--2---:R-:W-:Y:S01]  /*2a2e0*/  IMAD.X R6, R6, 0x1, R0, P2 ;  /* 0x0000000106067824 */ /* 0x004fe200010e0600 */
[----:B---3--:R-:W-:-:S04]  /*2a2f0*/  IADD3 R24, P2, PT, R24, R10, RZ ;  /* 0x0000000a18187210 */ /* 0x008fc80007f5e0ff */
        /* <DEDUP_REMOVED lines=8> */
[----:B------:R-:W-:-:S03]  /*2a380*/  IMAD.X R11, R11, 0x1, R0, P2 ;  /* 0x000000010b0b7824 */ /* 0x000fc600010e0600 */
[----:B------:R-:W-:Y:S01]  /*2a390*/  STL [R1+0xb18], R5 ;  /* 0x000b180501007387 */ /* 0x000fe20000100800 */
[----:B------:R-:W-:-:S03]  /*2a3a0*/  IADD3 R15, P2, PT, R15, R10, RZ ;  /* 0x0000000a0f0f7210 */ /* 0x000fc60007f5e0ff */
        /* <DEDUP_REMOVED lines=27> */
[----:B--2---:R-:W-:-:S03]  /*2a560*/  IADD3 R0, P3, PT, R0, R10, RZ ;  /* 0x0000000a00007210 */ /* 0x004fc60007f7e0ff */
        /* <DEDUP_REMOVED lines=30> */
[----:B--2---:R-:W-:-:S05]  /*2a750*/  IMAD.X R6, R6, 0x1, R0, P4 ;  /* 0x0000000106067824 */ /* 0x004fca00020e0600 */
[----:B------:R0:W-:Y:S04]  /*2a760*/  STL [R1+0xac8], R6 ;  /* 0x000ac80601007387 */ /* 0x0001e80000100800 */
[----:B0-----:R-:W2:Y:S02]  /*2a770*/  LDL.LU R6, [R1+0x1070] ;  /* 0x0010700001067983 */ /* 0x001ea40000300800 */
[----:B--2---:R-:W-:-:S05]  /*2a780*/  IADD3 R6, P4, PT, R6, R10, RZ ;  /* 0x0000000a06067210 */ /* 0x004fca0007f9e0ff */
[----:B------:R0:W-:Y:S04]  /*2a790*/  STL [R1+0xa9c], R6 ;  /* 0x000a9c0601007387 */ /* 0x0001e80000100800 */
[----:B0-----:R-:W2:Y:S02]  /*2a7a0*/  LDL.LU R6, [R1+0x106c] ;  /* 0x00106c0001067983 */ /* 0x001ea40000300800 */
[----:B--2---:R-:W-:-:S05]  /*2a7b0*/  IMAD.X R6, R6, 0x1, R0, P5 ;  /* 0x0000000106067824 */ /* 0x004fca00028e0600 */
[----:B------:R0:W-:Y:S04]  /*2a7c0*/  STL [R1+0xac0], R6 ;  /* 0x000ac00601007387 */ /* 0x0001e80000100800 */
[----:B0-----:R-:W2:Y:S01]  /*2a7d0*/  LDL.LU R6, [R1+0x1068] ;  /* 0x0010680001067983 */ /* 0x001ea20000300800 */
[--C-:B---3--:R-:W-:Y:S01]  /*2a7e0*/  IMAD.X R24, R24, 0x1, R0.reuse, P6 ;  /* 0x0000000118187824 */ /* 0x108fe200030e0600 */
[-C--:B----4-:R-:W-:Y:S01]  /*2a7f0*/  IADD3 R25, P6, PT, R25, R10.reuse, RZ ;  /* 0x0000000a19197210 */ /* 0x090fe20007fde0ff */
        /* <DEDUP_REMOVED lines=18> */
[----:B------:R-:W-:Y:S01]  /*2a920*/  IMAD.X R29, R29, 0x1, R0, P6 ;  /* 0x000000011d1d7824 */ /* 0x000fe200030e0600 */
[----:B------:R-:W-:-:S02]  /*2a930*/  IADD3 R28, P6, PT, R28, R10, RZ ;  /* 0x0000000a1c1c7210 */ /* 0x000fc40007fde0ff */
[----:B--2---:R-:W-:-:S05]  /*2a940*/  IADD3 R6, P5, PT, R6, R10, RZ ;  /* 0x0000000a06067210 */ /* 0x004fca0007fbe0ff */
        /* <DEDUP_REMOVED lines=22> */
[----:B------:R-:W-:Y:S04]  /*2aab0*/  STL [R1+0xa70], R16 ;  /* 0x000a701001007387 */ /* 0x000fe80000100800 */
[----:B------:R-:W-:Y:S01]  /*2aac0*/  STL [R1+0xa44], R17 ;  /* 0x000a441101007387 */ /* 0x000fe20000100800 */
[----:B------:R-:W-:-:S03]  /*2aad0*/  IADD3 R20, P5, PT, R20, R10, RZ ;  /* 0x0000000a14147210 */ /* 0x000fc60007fbe0ff */
        /* <DEDUP_REMOVED lines=13> */
[----:B--2---:R-:W-:-:S03]  /*2abb0*/  IMAD.X R10, R10, 0x1, R0, P1 ;  /* 0x000000010a0a7824 */ /* 0x004fc600008e0600 */
        /* <DEDUP_REMOVED lines=531> */
[----:B------:R0:W-:Y:S04]  /*2ccf0*/  STL [R1+0x7bc], R28 ;  /* 0x0007bc1c01007387 */ /* 0x0001e80000100800 */
[----:B0-----:R-:W3:Y:S01]  /*2cd00*/  LDL.LU R28, [R1+0xebc] ;  /* 0x000ebc00011c7983 */ /* 0x001ee20000300800 */
        /* <DEDUP_REMOVED lines=19> */
[--C-:B------:R-:W-:Y:S01]  /*2ce40*/  IMAD.X R15, R15, 0x1, R0.reuse, P3 ;  /* 0x000000010f0f7824 */ /* 0x100fe200018e0600 */
[----:B------:R-:W-:Y:S01]  /*2ce50*/  IADD3 R14, P3, PT, R14, UR10, RZ ;  /* 0x0000000a0e0e7c10 */ /* 0x000fe2000ff7e0ff */
[--C-:B------:R-:W-:Y:S01]  /*2ce60*/  IMAD.X R23, R23, 0x1, R0.reuse, P4 ;  /* 0x0000000117177824 */ /* 0x100fe200020e0600 */
[----:B------:R-:W-:Y:S01]  /*2ce70*/  IADD3 R22, P4, PT, R22, UR10, RZ ;  /* 0x0000000a16167c10 */ /* 0x000fe2000ff9e0ff */
[--C-:B------:R-:W-:Y:S01]  /*2ce80*/  IMAD.X R12, R12, 0x1, R0.reuse, P5 ;  /* 0x000000010c0c7824 */ /* 0x100fe200028e0600 */
[----:B------:R-:W-:Y:S01]  /*2ce90*/  IADD3 R13, P5, PT, R13, UR10, RZ ;  /* 0x0000000a0d0d7c10 */ /* 0x000fe2000ffbe0ff */
[--C-:B------:R-:W-:Y:S01]  /*2cea0*/  IMAD.X R16, R16, 0x1, R0.reuse, P6 ;  /* 0x0000000110107824 */ /* 0x100fe200030e0600 */
[----:B------:R-:W-:Y:S01]  /*2ceb0*/  IADD3 R17, P6, PT, R17, UR10, RZ ;  /* 0x0000000a11117c10 */ /* 0x000fe2000ffde0ff */
[----:B------:R-:W-:Y:S01]  /*2cec0*/  IMAD.X R18, R18, 0x1, R0, P1 ;  /* 0x0000000112127824 */ /* 0x000fe200008e0600 */
[----:B------:R-:W-:-:S02]  /*2ced0*/  IADD3 R19, P1, PT, R19, UR10, RZ ;  /* 0x0000000a13137c10 */ /* 0x000fc4000ff3e0ff */
        /* <DEDUP_REMOVED lines=25> */
[----:B------:R0:W-:Y:S04]  /*2d070*/  STL [R1+0xfc8], R0 ;  /* 0x000fc80001007387 */ /* 0x0001e80000100800 */
[----:B------:R-:W-:Y:S04]  /*2d080*/  STL [R1+0x780], R18 ;  /* 0x0007801201007387 */ /* 0x000fe80000100800 */
[----:B------:R-:W-:Y:S04]  /*2d090*/  STL [R1+0xec4], R19 ;  /* 0x000ec41301007387 */ /* 0x000fe80000100800 */
[----:B------:R-:W-:Y:S04]  /*2d0a0*/  STL [R1+0x778], R21 ;  /* 0x0007781501007387 */ /* 0x000fe80000100800 */
[----:B0-----:R-:W2:Y:S01]  /*2d0b0*/  LDL.LU R0, [R1+0xb7c] ;  /* 0x000b7c0001007983 */ /* 0x001ea20000300800 */
[----:B------:R-:W-:-:S02]  /*2d0c0*/  IADD3 R20, P2, PT, R20, UR10, RZ ;  /* 0x0000000a14147c10 */ /* 0x000fc4000ff5e0ff */
[----:B------:R-:W-:-:S03]  /*2d0d0*/  IADD3.X R29, PT, PT, R29, UR4, RZ, P3, !PT ;  /* 0x000000041d1d7c10 */ /* 0x000fc60009ffe4ff */
[----:B------:R-:W-:Y:S04]  /*2d0e0*/  STL [R1+0xec0], R20 ;  /* 0x000ec01401007387 */ /* 0x000fe80000100800 */
[----:B--2---:R0:W-:Y:S04]  /*2d0f0*/  STL [R1+0x1004], R0 ;  /* 0x0010040001007387 */ /* 0x0041e80000100800 */
[----:B------:R-:W-:Y:S04]  /*2d100*/  STL [R1+0xf48], R29 ;  /* 0x000f481d01007387 */ /* 0x000fe80000100800 */
[----:B0-----:R-:W2:Y:S01]  /*2d110*/  LDL.LU R0, [R1+0xeb8] ;  /* 0x000eb80001007983 */ /* 0x001ea20000300800 */
[----:B------:R-:W-:-:S05]  /*2d120*/  IADD3 R28, P3, PT, R28, UR10, RZ ;  /* 0x0000000a1c1c7c10 */ /* 0x000fca000ff7e0ff */
[----:B------:R-:W-:Y:S04]  /*2d130*/  STL [R1+0xebc], R28 ;  /* 0x000ebc1c01007387 */ /* 0x000fe80000100800 */
[----:B--2---:R0:W-:Y:S04]  /*2d140*/  STL [R1+0x1008], R0 ;  /* 0x0010080001007387 */ /* 0x0041e80000100800 */
        /* <DEDUP_REMOVED lines=29> */
[----:B--2---:R-:W-:-:S05]  /*2d320*/  IADD3.X R0, PT, PT, R0, UR4, RZ, P4, !PT ;  /* 0x0000000400007c10 */ /* 0x004fca000a7fe4ff */
[----:B------:R0:W-:Y:S04]  /*2d330*/  STL [R1+0x774], R0 ;  /* 0x0007740001007387 */ /* 0x0001e80000100800 */
[----:B0-----:R-:W2:Y:S02]  /*2d340*/  LDL.LU R0, [R1+0x1008] ;  /* 0x0010080001007983 */ /* 0x001ea40000300800 */
[----:B--2---:R-:W-:-:S05]  /*2d350*/  IADD3 R0, P4, PT, R0, UR10, RZ ;  /* 0x0000000a00007c10 */ /* 0x004fca000ff9e0ff */
[----:B------:R0:W-:Y:S04]  /*2d360*/  STL [R1+0xeb8], R0 ;  /* 0x000eb80001007387 */ /* 0x0001e80000100800 */
[----:B0-----:R-:W2:Y:S01]  /*2d370*/  LDL.LU R0, [R1+0x1004] ;  /* 0x0010040001007983 */ /* 0x001ea20000300800 */
[----:B----4-:R-:W-:Y:S02]  /*2d380*/  IADD3.X R24, PT, PT, R24, UR4, RZ, P6, !PT ;  /* 0x0000000418187c10 */ /* 0x010fe4000b7fe4ff */
[----:B---3--:R-:W-:Y:S02]  /*2d390*/  IADD3 R25, P6, PT, R25, UR10, RZ ;  /* 0x0000000a19197c10 */ /* 0x008fe4000ffde0ff */
[----:B------:R-:W-:Y:S02]  /*2d3a0*/  IADD3.X R26, PT, PT, R26, UR4, RZ, P1, !PT ;  /* 0x000000041a1a7c10 */ /* 0x000fe40008ffe4ff */
[----:B------:R-:W-:-:S02]  /*2d3b0*/  IADD3 R27, P1, PT, R27, UR10, RZ ;  /* 0x0000000a1b1b7c10 */ /* 0x000fc4000ff3e0ff */
[----:B------:R-:W-:Y:S02]  /*2d3c0*/  IADD3.X R7, PT, PT, R7, UR4, RZ, P2, !PT ;  /* 0x0000000407077c10 */ /* 0x000fe400097fe4ff */
[----:B------:R-:W-:Y:S02]  /*2d3d0*/  IADD3 R3, P2, PT, R3, UR10, RZ ;  /* 0x0000000a03037c10 */ /* 0x000fe4000ff5e0ff */
[----:B------:R-:W-:Y:S02]  /*2d3e0*/  IADD3.X R2, PT, PT, R2, UR4, RZ, P3, !PT ;  /* 0x0000000402027c10 */ /* 0x000fe40009ffe4ff */
[----:B------:R-:W-:Y:S02]  /*2d3f0*/  IADD3 R5, P3, PT, R5, UR10, RZ ;  /* 0x0000000a05057c10 */ /* 0x000fe4000ff7e0ff */
        /* <DEDUP_REMOVED lines=12> */
[----:B--2---:R-:W-:Y:S02]  /*2d4c0*/  IADD3.X R0, PT, PT, R0, UR4, RZ, P5, !PT ;  /* 0x0000000400007c10 */ /* 0x004fe4000affe4ff */
[----:B------:R-:W-:-:S03]  /*2d4d0*/  IADD3 R6, P5, PT, R6, UR10, RZ ;  /* 0x0000000a06067c10 */ /* 0x000fc6000ffbe0ff */
[----:B------:R0:W-:Y:S04]  /*2d4e0*/  STL [R1+0xb7c], R0 ;  /* 0x000b7c0001007387 */ /* 0x0001e80000100800 */
[----:B------:R-:W-:Y:S04]  /*2d4f0*/  STL [R1+0xeb4], R6 ;  /* 0x000eb40601007387 */ /* 0x000fe80000100800 */
[----:B------:R-:W-:Y:S04]  /*2d500*/  STL [R1+0xb78], R24 ;  /* 0x000b781801007387 */ /* 0x000fe80000100800 */
[----:B------:R-:W-:Y:S04]  /*2d510*/  STL [R1+0xeac], R25 ;  /* 0x000eac1901007387 */ /* 0x000fe80000100800 */
[----:B------:R-:W-:Y:S04]  /*2d520*/  STL [R1+0xb74], R26 ;  /* 0x000b741a01007387 */ /* 0x000fe80000100800 */
[----:B------:R-:W-:Y:S04]  /*2d530*/  STL [R1+0xea4], R27 ;  /* 0x000ea41b01007387 */ /* 0x000fe80000100800 */
[----:B------:R-:W-:Y:S04]  /*2d540*/  STL [R1+0xb70], R7 ;  /* 0x000b700701007387 */ /* 0x000fe80000100800 */
[----:B------:R-:W-:Y:S01]  /*2d550*/  STL [R1+0xe9c], R3 ;  /* 0x000e9c0301007387 */ /* 0x000fe20000100800 */
[----:B------:R-:W-:-:S03]  /*2d560*/  IADD3.X R9, PT, PT, R9, UR4, RZ, P5, !PT ;  /* 0x0000000409097c10 */ /* 0x000fc6000affe4ff */
[----:B------:R-:W-:Y:S01]  /*2d570*/  STL [R1+0xb6c], R2 ;  /* 0x000b6c0201007387 */ /* 0x000fe20000100800 */
[----:B------:R-:W-:-:S03]  /*2d580*/  IADD3 R10, P5, PT, R10, UR10, RZ ;  /* 0x0000000a0a0a7c10 */ /* 0x000fc6000ffbe0ff */
        /* <DEDUP_REMOVED lines=19> */
[----:B0-----:R-:W2:Y:S01]  /*2d6c0*/  LDL.LU R0, [R1+0xe3c] ;  /* 0x000e3c0001007983 */ /* 0x001ea20000300800 */
[----:B------:R-:W-:-:S02]  /*2d6d0*/  IADD3.X R20, PT, PT, R20, UR4, RZ, P6, !PT ;  /* 0x0000000414147c10 */ /* 0x000fc4000b7fe4ff */
[----:B------:R-:W-:-:S03]  /*2d6e0*/  IADD3 R29, P6, PT, R29, UR10, RZ ;  /* 0x0000000a1d1d7c10 */ /* 0x000fc6000ffde0ff */
[----:B------:R-:W-:Y:S04]  /*2d6f0*/  STL [R1+0xe78], R20 ;  /* 0x000e781401007387 */ /* 0x000fe80000100800 */
[----:B--2---:R0:W-:Y:S04]  /*2d700*/  STL [R1+0xffc], R0 ;  /* 0x000ffc0001007387 */ /* 0x0041e80000100800 */
[----:B------:R-:W-:Y:S04]  /*2d710*/  STL [R1+0xe4c], R29 ;  /* 0x000e4c1d01007387 */ /* 0x000fe80000100800 */
[----:B0-----:R-:W2:Y:S01]  /*2d720*/  LDL.LU R0, [R1+0xe68] ;  /* 0x000e680001007983 */ /* 0x001ea20000300800 */
[----:B------:R-:W-:-:S05]  /*2d730*/  IADD3.X R28, PT, PT, R28, UR4, RZ, P1, !PT ;  /* 0x000000041c1c7c10 */ /* 0x000fca0008ffe4ff */
        /* <DEDUP_REMOVED lines=31> */
[----:B--2---:R-:W-:-:S05]  /*2d930*/  IADD3 R0, P1, PT, R0, UR10, RZ ;  /* 0x0000000a00007c10 */ /* 0x004fca000ff3e0ff */
[----:B------:R0:W-:Y:S04]  /*2d940*/  STL [R1+0xe44], R0 ;  /* 0x000e440001007387 */ /* 0x0001e80000100800 */
[----:B0-----:R-:W2:Y:S02]  /*2d950*/  LDL.LU R0, [R1+0x1000] ;  /* 0x0010000001007983 */ /* 0x001ea40000300800 */
[----:B--2---:R-:W-:-:S05]  /*2d960*/  IADD3.X R0, PT, PT, R0, UR4, RZ, P2, !PT ;  /* 0x0000000400007c10 */ /* 0x004fca00097fe4ff */
[----:B------:R0:W-:Y:S04]  /*2d970*/  STL [R1+0xe68], R0 ;  /* 0x000e680001007387 */ /* 0x0001e80000100800 */
[----:B0-----:R-:W2:Y:S01]  /*2d980*/  LDL.LU R0, [R1+0xffc] ;  /* 0x000ffc0001007983 */ /* 0x001ea20000300800 */
[----:B---3--:R-:W-:Y:S02]  /*2d990*/  IADD3.X R6, PT, PT, R6, UR4, RZ, P3, !PT ;  /* 0x0000000406067c10 */ /* 0x008fe40009ffe4ff */
[----:B----4-:R-:W-:Y:S02]  /*2d9a0*/  IADD3 R24, P3, PT, R24, UR10, RZ ;  /* 0x0000000a18187c10 */ /* 0x010fe4000ff7e0ff */
        /* <DEDUP_REMOVED lines=19> */
[----:B--2---:R-:W-:-:S05]  /*2dae0*/  IADD3 R0, P2, PT, R0, UR10, RZ ;  /* 0x0000000a00007c10 */ /* 0x004fca000ff5e0ff */
[----:B------:R0:W-:Y:S04]  /*2daf0*/  STL [R1+0xe3c], R0 ;  /* 0x000e3c0001007387 */ /* 0x0001e80000100800 */
        /* <DEDUP_REMOVED lines=569> */
[----:B--2---:R-:W-:-:S05]  /*2fe90*/  IADD3 R0, P5, PT, R0, UR10, RZ ;  /* 0x0000000a00007c10 */ /* 0x004fca000ffbe0ff */
[----:B------:R0:W-:Y:S04]  /*2fea0*/  STL [R1+0xf1c], R0 ;  /* 0x000f1c0001007387 */ /* 0x0001e80000100800 */
[----:B0-----:R0:W5:Y:S04]  /*2feb0*/  LDL.LU R0, [R1+0xfc8] ;  /* 0x000fc80001007983 */ /* 0x0011680000300800 */
[----:B------:R1:W-:Y:S04]  /*2fec0*/  STL [R1+0xb8c], R6 ;  /* 0x000b8c0601007387 */ /* 0x0003e80000100800 */
[----:B-1----:R0:W5:Y:S04]  /*2fed0*/  LDL.LU R6, [R1+0xfc4] ;  /* 0x000fc40001067983 */ /* 0x0021680000300800 */
[----:B------:R1:W-:Y:S04]  /*2fee0*/  STL [R1+0xf24], R3 ;  /* 0x000f240301007387 */ /* 0x0003e80000100800 */
[----:B-1----:R-:W2:Y:S04]  /*2fef0*/  LDL.LU R3, [R1+0xfc0] ;  /* 0x000fc00001037983 */ /* 0x002ea80000300800 */
[----:B------:R1:W-:Y:S04]  /*2ff00*/  STL [R1+0xb88], R2 ;  /* 0x000b880201007387 */ /* 0x0003e80000100800 */
[----:B-1----:R-:W3:Y:S04]  /*2ff10*/  LDL.LU R2, [R1+0xfbc] ;  /* 0x000fbc0001027983 */ /* 0x002ee80000300800 */
[----:B------:R1:W-:Y:S04]  /*2ff20*/  STL [R1+0xf2c], R5 ;  /* 0x000f2c0501007387 */ /* 0x0003e80000100800 */
[----:B-1----:R-:W4:Y:S04]  /*2ff30*/  LDL.LU R5, [R1+0xfb8] ;  /* 0x000fb80001057983 */ /* 0x002f280000300800 */
[----:B------:R1:W-:Y:S04]  /*2ff40*/  STL [R1+0xb84], R4 ;  /* 0x000b840401007387 */ /* 0x0003e80000100800 */
[----:B-1----:R-:W2:Y:S04]  /*2ff50*/  LDL.LU R4, [R1+0xfb4] ;  /* 0x000fb40001047983 */ /* 0x002ea80000300800 */
[----:B------:R1:W-:Y:S01]  /*2ff60*/  STL [R1+0xf34], R8 ;  /* 0x000f340801007387 */ /* 0x0003e20000100800 */
[----:B------:R-:W-:-:S02]  /*2ff70*/  IADD3.X R20, PT, PT, R20, UR4, RZ, P5, !PT ;  /* 0x0000000414147c10 */ /* 0x000fc4000affe4ff */
[----:B------:R-:W-:Y:S01]  /*2ff80*/  IADD3 R21, P5, PT, R21, UR10, RZ ;  /* 0x0000000a15157c10 */ /* 0x000fe2000ffbe0ff */
[----:B-1----:R0:W5:Y:S04]  /*2ff90*/  LDL.LU R8, [R1+0xfb0] ;  /* 0x000fb00001087983 */ /* 0x0021680000300800 */
[----:B------:R1:W-:Y:S01]  /*2ffa0*/  STL [R1+0xed0], R22 ;  /* 0x000ed01601007387 */ /* 0x0003e20000100800 */
[----:B------:R-:W-:Y:S02]  /*2ffb0*/  IADD3.X R29, PT, PT, R29, UR4, RZ, P6, !PT ;  /* 0x000000041d1d7c10 */ /* 0x000fe4000b7fe4ff */
[----:B------:R-:W-:Y:S01]  /*2ffc0*/  IADD3 R28, P6, PT, R28, UR10, RZ ;  /* 0x0000000a1c1c7c10 */ /* 0x000fe2000ffde0ff */
[----:B-1----:R0:W5:Y:S04]  /*2ffd0*/  LDL.LU R22, [R1+0xfac] ;  /* 0x000fac0001167983 */ /* 0x0021680000300800 */
[----:B------:R1:W-:Y:S01]  /*2ffe0*/  STL [R1+0xf3c], R23 ;  /* 0x000f3c1701007387 */ /* 0x0003e20000100800 */
[----:B------:R-:W-:-:S03]  /*2fff0*/  IADD3.X R24, PT, PT, R24, UR4, RZ, P1, !PT ;  /* 0x0000000418187c10 */ /* 0x000fc60008ffe4ff */
[----:B-1----:R0:W5:Y:S04]  /*30000*/  LDL.LU R23, [R1+0xfa8] ;  /* 0x000fa80001177983 */ /* 0x0021680000300800 */
[----:B------:R1:W-:Y:S01]  /*30010*/  STL [R1+0xed8], R14 ;  /* 0x000ed80e01007387 */ /* 0x0003e20000100800 */
[----:B------:R-:W-:Y:S02]  /*30020*/  IADD3 R25, P1, PT, R25, UR10, RZ ;  /* 0x0000000a19197c10 */ /* 0x000fe4000ff3e0ff */
[----:B------:R-:W-:Y:S01]  /*30030*/  IADD3.X R26, PT, PT, R26, UR4, RZ, P2, !PT ;  /* 0x000000041a1a7c10 */ /* 0x000fe200097fe4ff */
[----:B-1----:R0:W5:Y:S04]  /*30040*/  LDL.LU R14, [R1+0xfa4] ;  /* 0x000fa400010e7983 */ /* 0x0021680000300800 */
[----:B------:R1:W-:Y:S01]  /*30050*/  STL [R1+0xf44], R15 ;  /* 0x000f440f01007387 */ /* 0x0003e20000100800 */
[----:B------:R-:W-:-:S02]  /*30060*/  IADD3 R27, P2, PT, R27, UR10, RZ ;  /* 0x0000000a1b1b7c10 */ /* 0x000fc4000ff5e0ff */
[----:B------:R-:W-:Y:S01]  /*30070*/  IADD3.X R7, PT, PT, R7, UR4, RZ, P3, !PT ;  /* 0x0000000407077c10 */ /* 0x000fe20009ffe4ff */
[----:B-1----:R0:W5:Y:S04]  /*30080*/  LDL.LU R15, [R1+0xfa0] ;  /* 0x000fa000010f7983 */ /* 0x0021680000300800 */
[----:B------:R1:W-:Y:S01]  /*30090*/  STL [R1+0xee0], R20 ;  /* 0x000ee01401007387 */ /* 0x0003e20000100800 */
[----:B------:R-:W-:Y:S02]  /*300a0*/  IADD3 R9, P3, PT, R9, UR10, RZ ;  /* 0x0000000a09097c10 */ /* 0x000fe4000ff7e0ff */
[----:B------:R-:W-:Y:S01]  /*300b0*/  IADD3.X R10, PT, PT, R10, UR4, RZ, P4, !PT ;  /* 0x000000040a0a7c10 */ /* 0x000fe2000a7fe4ff */
[----:B-1----:R0:W5:Y:S04]  /*300c0*/  LDL.LU R20, [R1+0xf9c] ;  /* 0x000f9c0001147983 */ /* 0x0021680000300800 */
[----:B------:R1:W-:Y:S01]  /*300d0*/  STL [R1+0xf40], R21 ;  /* 0x000f401501007387 */ /* 0x0003e20000100800 */
[----:B------:R-:W-:-:S03]  /*300e0*/  IADD3 R11, P4, PT, R11, UR10, RZ ;  /* 0x0000000a0b0b7c10 */ /* 0x000fc6000ff9e0ff */
[----:B-1----:R0:W5:Y:S04]  /*300f0*/  LDL.LU R21, [R1+0xf98] ;  /* 0x000f980001157983 */ /* 0x0021680000300800 */
[----:B------:R1:W-:Y:S01]  /*30100*/  STL [R1+0xee8], R29 ;  /* 0x000ee81d01007387 */ /* 0x0003e20000100800 */
[----:B------:R-:W-:Y:S02]  /*30110*/  IADD3.X R12, PT, PT, R12, UR4, RZ, P5, !PT ;  /* 0x000000040c0c7c10 */ /* 0x000fe4000affe4ff */
[----:B------:R-:W-:Y:S01]  /*30120*/  IADD3.X R13, PT, PT, R13, UR4, RZ, P6, !PT ;  /* 0x000000040d0d7c10 */ /* 0x000fe2000b7fe4ff */
[----:B-1----:R0:W5:Y:S04]  /*30130*/  LDL.LU R29, [R1+0xf94] ;  /* 0x000f9400011d7983 */ /* 0x0021680000300800 */
[----:B------:R1:W-:Y:S01]  /*30140*/  STL [R1+0xf5c], R28 ;  /* 0x000f5c1c01007387 */ /* 0x0003e20000100800 */
[----:B------:R-:W-:-:S02]  /*30150*/  IADD3.X R16, PT, PT, R16, UR4, RZ, P1, !PT ;  /* 0x0000000410107c10 */ /* 0x000fc40008ffe4ff */
[----:B------:R-:W-:Y:S01]  /*30160*/  IADD3.X R17, PT, PT, R17, UR4, RZ, P2, !PT ;  /* 0x0000000411117c10 */ /* 0x000fe200097fe4ff */
[----:B-1----:R0:W5:Y:S04]  /*30170*/  LDL.LU R28, [R1+0xf90] ;  /* 0x000f9000011c7983 */ /* 0x0021680000300800 */
[----:B------:R-:W-:Y:S04]  /*30180*/  STL [R1+0xef0], R24 ;  /* 0x000ef01801007387 */ /* 0x000fe80000100800 */
[----:B------:R-:W-:Y:S04]  /*30190*/  STL [R1+0xf58], R25 ;  /* 0x000f581901007387 */ /* 0x000fe80000100800 */
[----:B------:R-:W-:Y:S04]  /*301a0*/  STL [R1+0xef8], R26 ;  /* 0x000ef81a01007387 */ /* 0x000fe80000100800 */
[----:B------:R-:W-:Y:S04]  /*301b0*/  STL [R1+0xf54], R27 ;  /* 0x000f541b01007387 */ /* 0x000fe80000100800 */
[----:B------:R-:W-:Y:S04]  /*301c0*/  STL [R1+0xf00], R7 ;  /* 0x000f000701007387 */ /* 0x000fe80000100800 */
[----:B------:R-:W-:Y:S04]  /*301d0*/  STL [R1+0xf50], R9 ;  /* 0x000f500901007387 */ /* 0x000fe80000100800 */
[----:B------:R-:W-:Y:S04]  /*301e0*/  STL [R1+0xf08], R10 ;  /* 0x000f080a01007387 */ /* 0x000fe80000100800 */
[----:B------:R3:W-:Y:S01]  /*301f0*/  STL [R1+0xf4c], R11 ;  /* 0x000f4c0b01007387 */ /* 0x0007e20000100800 */
[----:B------:R-:W-:-:S03]  /*30200*/  IADD3.X R18, PT, PT, R18, UR4, RZ, P3, !PT ;  /* 0x0000000412127c10 */ /* 0x000fc60009ffe4ff */
[----:B------:R0:W-:Y:S04]  /*30210*/  STL [R1+0xf10], R12 ;  /* 0x000f100c01007387 */ /* 0x0001e80000100800 */
[----:B------:R0:W-:Y:S01]  /*30220*/  STL [R1+0xf18], R13 ;  /* 0x000f180d01007387 */ /* 0x0001e20000100800 */
[----:B------:R-:W-:-:S03]  /*30230*/  IADD3.X R19, PT, PT, R19, UR4, RZ, P4, !PT ;  /* 0x0000000413137c10 */ /* 0x000fc6000a7fe4ff */
[----:B------:R0:W-:Y:S04]  /*30240*/  STL [R1+0xf20], R16 ;  /* 0x000f201001007387 */ /* 0x0001e80000100800 */
[----:B------:R0:W-:Y:S04]  /*30250*/  STL [R1+0xf28], R17 ;  /* 0x000f281101007387 */ /* 0x0001e80000100800 */
[----:B------:R0:W-:Y:S01]  /*30260*/  STL [R1+0xf30], R18 ;  /* 0x000f301201007387 */ /* 0x0001e20000100800 */
[----:B---3--:R-:W-:Y:S02]  /*30270*/  IMAD.MOV.U32 R11, RZ, RZ, R2 ;  /* 0x000000ffff0b7224 */ /* 0x008fe400078e0002 */
[----:B----4-:R-:W-:-:S05]  /*30280*/  IMAD.MOV.U32 R2, RZ, RZ, R5 ;  /* 0x000000ffff027224 */ /* 0x010fca00078e0005 */
[----:B--2---:R0:W-:Y:S04]  /*30290*/  STL.64 [R1+0x498], R2 ;  /* 0x0004980201007387 */ /* 0x0041e80000100a00 */
[----:B------:R0:W-:Y:S01]  /*302a0*/  STL [R1+0xf38], R19 ;  /* 0x000f381301007387 */ /* 0x0001e20000100800 */
[----:B------:R-:W-:-:S05]  /*302b0*/  IMAD.MOV.U32 R10, RZ, RZ, R4 ;  /* 0x000000ffff0a7224 */ /* 0x000fca00078e0004 */
[----:B------:R0:W-:Y:S01]  /*302c0*/  STL.64 [R1+0x620], R10 ;  /* 0x0006200a01007387 */ /* 0x0001e20000100a00 */
[----:B------:R-:W-:Y:S05]  /*302d0*/  @P0 BRA `(.L_x_2) ;  /* 0xfffffe0c002c0947 */ /* 0x000fea000383ffff */
[----:B-----5:R-:W2:Y:S04]  /*302e0*/  LDL.LU R0, [R1+0x404] ;  /* 0x0004040001007983 */ /* 0x020ea80000300800 */
[----:B--2---:R1:W-:Y:S04]  /*302f0*/  STL [R1+0x1134], R0 ;  /* 0x0011340001007387 */ /* 0x0043e80000100800 */
[----:B-1----:R-:W2:Y:S04]  /*30300*/  LDL.LU R0, [R1+0x454] ;  /* 0x0004540001007983 */ /* 0x002ea80000300800 */
        /* <DEDUP_REMOVED lines=33> */
[----:B------:R-:W2:Y:S01]  /*30520*/  LDL.LU R5, [R1+0x53c] ;  /* 0x00053c0001057983 */ /* 0x000ea20000300800 */
[----:B-1----:R-:W-:-:S03]  /*30530*/  IMAD.MOV.U32 R0, RZ, RZ, R8 ;  /* 0x000000ffff007224 */ /* 0x002fc600078e0008 */
        /* <DEDUP_REMOVED lines=33> */
[----:B0-----:R-:W2:Y:S04]  /*30750*/  LDL.LU R3, [R1+0x51c] ;  /* 0x00051c0001037983 */ /* 0x001ea80000300800 */
[----:B------:R-:W3:Y:S04]  /*30760*/  LDL.LU R4, [R1+0x534] ;  /* 0x0005340001047983 */ /* 0x000ee80000300800 */
[----:B------:R-:W3:Y:S01]  /*30770*/  LDL.LU R2, [R1+0x514] ;  /* 0x0005140001027983 */ /* 0x000ee20000300800 */
[----:B-1----:R-:W-:-:S03]  /*30780*/  IMAD.MOV.U32 R5, RZ, RZ, R6 ;  /* 0x000000ffff057224 */ /* 0x002fc600078e0006 */
[----:B------:R-:W4:Y:S04]  /*30790*/  LDL.LU R24, [R1+0x458] ;  /* 0x0004580001187983 */ /* 0x000f280000300800 */
        /* <DEDUP_REMOVED lines=16> */
[----:B0-----:R-:W2:Y:S04]  /*308a0*/  LDL.LU R15, [R1+0x254] ;  /* 0x00025400010f7983 */ /* 0x001ea80000300800 */
[----:B------:R0:W-:Y:S01]  /*308b0*/  STL [R1+0xfb8], R14 ;  /* 0x000fb80e01007387 */ /* 0x0001e20000100800 */
[----:B------:R-:W-:-:S03]  /*308c0*/  F2FP.BF16.F32.PACK_AB R0, R5, R0 ;  /* 0x000000000500723e */ /* 0x000fc600000010ff */
        /* <DEDUP_REMOVED lines=13> */
[----:B------:R-:W2:Y:S04]  /*309a0*/  LDL.LU R5, [R1+0x11bc] ;  /* 0x0011bc0001057983 */ /* 0x000ea80000300800 */
[----:B------:R0:W-:Y:S04]  /*309b0*/  STL [R1+0x1ec], R0 ;  /* 0x0001ec0001007387 */ /* 0x0001e80000100800 */
[----:B0-----:R-:W2:Y:S02]  /*309c0*/  LDL.LU R0, [R1+0x11b8] ;  /* 0x0011b80001007983 */ /* 0x001ea40000300800 */
[----:B--2---:R-:W-:-:S02]  /*309d0*/  F2FP.BF16.F32.PACK_AB R0, R5, R0 ;  /* 0x000000000500723e */ /* 0x004fc400000010ff */
        /* <DEDUP_REMOVED lines=62> */
[----:B0-----:R-:W2:Y:S01]  /*30dc0*/  LDL.LU R0, [R1+0x1138] ;  /* 0x0011380001007983 */ /* 0x001ea20000300800 */
[----:B------:R-:W-:Y:S02]  /*30dd0*/  F2FP.BF16.F32.PACK_AB R28, R28, R20 ;  /* 0x000000141c1c723e */ /* 0x000fe400000010ff */
[----:B--2---:R-:W-:-:S02]  /*30de0*/  F2FP.BF16.F32.PACK_AB R29, R0, R29 ;  /* 0x0000001d001d723e */ /* 0x004fc400000010ff */
[----:B------:R-:W2:Y:S01]  /*30df0*/  LDL.LU R0, [R1+0x1134] ;  /* 0x0011340001007983 */ /* 0x000ea20000300800 */
[----:B------:R-:W-:Y:S02]  /*30e00*/  F2FP.BF16.F32.PACK_AB R21, R21, R22 ;  /* 0x000000161515723e */ /* 0x000fe400000010ff */
[----:B------:R-:W-:Y:S01]  /*30e10*/  F2FP.BF16.F32.PACK_AB R20, R23, R14 ;  /* 0x0000000e1714723e */ /* 0x000fe200000010ff */
[----:B------:R-:W-:Y:S04]  /*30e20*/  STL [R1+0x168], R29 ;  /* 0x0001681d01007387 */ /* 0x000fe80000100800 */
[----:B------:R-:W-:Y:S04]  /*30e30*/  STL [R1+0x164], R28 ;  /* 0x0001641c01007387 */ /* 0x000fe80000100800 */
[----:B------:R-:W-:Y:S04]  /*30e40*/  STL [R1+0x160], R21 ;  /* 0x0001601501007387 */ /* 0x000fe80000100800 */
[----:B------:R-:W-:Y:S01]  /*30e50*/  STL [R1+0x15c], R20 ;  /* 0x00015c1401007387 */ /* 0x000fe20000100800 */
[----:B--2---:R-:W-:-:S02]  /*30e60*/  F2FP.BF16.F32.PACK_AB R14, R15, R0 ;  /* 0x000000000f0e723e */ /* 0x004fc400000010ff */
[----:B------:R-:W-:Y:S02]  /*30e70*/  F2FP.BF16.F32.PACK_AB R0, R5, R3 ;  /* 0x000000030500723e */ /* 0x000fe400000010ff */
[----:B---3--:R-:W-:Y:S01]  /*30e80*/  F2FP.BF16.F32.PACK_AB R3, R4, R2 ;  /* 0x000000020403723e */ /* 0x008fe200000010ff */
[----:B------:R-:W-:Y:S01]  /*30e90*/  STL [R1+0x158], R14 ;  /* 0x0001580e01007387 */ /* 0x000fe20000100800 */
[----:B----4-:R-:W-:-:S03]  /*30ea0*/  F2FP.BF16.F32.PACK_AB R2, R24, R25 ;  /* 0x000000191802723e */ /* 0x010fc600000010ff */
[----:B------:R0:W-:Y:S04]  /*30eb0*/  STL [R1+0x154], R0 ;  /* 0x0001540001007387 */ /* 0x0001e80000100800 */
[----:B------:R1:W-:Y:S01]  /*30ec0*/  STL [R1+0x150], R3 ;  /* 0x0001500301007387 */ /* 0x0003e20000100800 */
[----:B0-----:R-:W-:-:S03]  /*30ed0*/  F2FP.BF16.F32.PACK_AB R0, R26, R27 ;  /* 0x0000001b1a00723e */ /* 0x001fc600000010ff */
[----:B------:R0:W-:Y:S01]  /*30ee0*/  STL [R1+0x14c], R2 ;  /* 0x00014c0201007387 */ /* 0x0001e20000100800 */
[----:B-1----:R-:W-:-:S03]  /*30ef0*/  F2FP.BF16.F32.PACK_AB R3, R6, R7 ;  /* 0x000000070603723e */ /* 0x002fc600000010ff */
[----:B------:R1:W-:Y:S04]  /*30f00*/  STL [R1+0x148], R0 ;  /* 0x0001480001007387 */ /* 0x0003e80000100800 */
[----:B------:R2:W-:Y:S01]  /*30f10*/  STL [R1+0x144], R3 ;  /* 0x0001440301007387 */ /* 0x0005e20000100800 */
[----:B0-----:R-:W-:Y:S02]  /*30f20*/  F2FP.BF16.F32.PACK_AB R2, R8, R9 ;  /* 0x000000090802723e */ /* 0x001fe400000010ff */
[----:B-1----:R-:W-:-:S03]  /*30f30*/  F2FP.BF16.F32.PACK_AB R0, R10, R11 ;  /* 0x0000000b0a00723e */ /* 0x002fc600000010ff */
[----:B------:R0:W-:Y:S01]  /*30f40*/  STL [R1+0x140], R2 ;  /* 0x0001400201007387 */ /* 0x0001e20000100800 */
[----:B--2---:R-:W-:-:S03]  /*30f50*/  F2FP.BF16.F32.PACK_AB R3, R12, R13 ;  /* 0x0000000d0c03723e */ /* 0x004fc600000010ff */
[----:B------:R1:W-:Y:S04]  /*30f60*/  STL [R1+0x13c], R0 ;  /* 0x00013c0001007387 */ /* 0x0003e80000100800 */
[----:B------:R-:W-:Y:S04]  /*30f70*/  STL [R1+0x138], R3 ;  /* 0x0001380301007387 */ /* 0x000fe80000100800 */
[----:B------:R-:W2:Y:S01]  /*30f80*/  LDL.LU R29, [R1+0x574] ;  /* 0x00057400011d7983 */ /* 0x000ea20000300800 */
[----:B0-----:R-:W-:Y:S02]  /*30f90*/  F2FP.BF16.F32.PACK_AB R2, R16, R17 ;  /* 0x000000111002723e */ /* 0x001fe400000010ff */
[----:B-1----:R-:W-:-:S03]  /*30fa0*/  F2FP.BF16.F32.PACK_AB R0, R18, R19 ;  /* 0x000000131200723e */ /* 0x002fc600000010ff */
        /* <DEDUP_REMOVED lines=36> */
[----:B------:R-:W3:Y:S04]  /*311f0*/  LDL.LU R28, [R1+0x19c] ;  /* 0x00019c00011c7983 */ /* 0x000ee80000300800 */
[----:B---3--:R0:W-:Y:S04]  /*31200*/  STL [R1+0x10a8], R28 ;  /* 0x0010a81c01007387 */ /* 0x0081e80000100800 */
[----:B0-----:R-:W3:Y:S04]  /*31210*/  LDL.LU R28, [R1+0x224] ;  /* 0x00022400011c7983 */ /* 0x001ee80000300800 */
        /* <DEDUP_REMOVED lines=33> */
[----:B0-----:R-:W2:Y:S04]  /*31430*/  LDL.LU R28, [R1+0x33c] ;  /* 0x00033c00011c7983 */ /* 0x001ea80000300800 */
[----:B------:R-:W3:Y:S04]  /*31440*/  LDL.LU R20, [R1+0x24c] ;  /* 0x00024c0001147983 */ /* 0x000ee80000300800 */
[----:B------:R-:W4:Y:S04]  /*31450*/  LDL.LU R21, [R1+0x194] ;  /* 0x0001940001157983 */ /* 0x000f280000300800 */
        /* <DEDUP_REMOVED lines=25> */
[----:B--2---:R-:W-:-:S03]  /*315f0*/  F2FP.BF16.F32.PACK_AB R29, R28, R29 ;  /* 0x0000001d1c1d723e */ /* 0x004fc600000010ff */
        /* <DEDUP_REMOVED lines=68> */
[----:B------:R-:W3:Y:S01]  /*31a40*/  LDL.LU R28, [R1+0x10a8] ;  /* 0x0010a800011c7983 */ /* 0x000ee20000300800 */
[----:B----4-:R-:W-:-:S03]  /*31a50*/  F2FP.BF16.F32.PACK_AB R21, R21, R22 ;  /* 0x000000161515723e */ /* 0x010fc600000010ff */
[----:B------:R-:W-:Y:S01]  /*31a60*/  STL [R1+0xe8], R29 ;  /* 0x0000e81d01007387 */ /* 0x000fe20000100800 */
[----:B---3--:R-:W-:Y:S02]  /*31a70*/  F2FP.BF16.F32.PACK_AB R28, R28, R20 ;  /* 0x000000141c1c723e */ /* 0x008fe400000010ff */
[----:B------:R-:W-:Y:S02]  /*31a80*/  F2FP.BF16.F32.PACK_AB R20, R23, R14 ;  /* 0x0000000e1714723e */ /* 0x000fe400000010ff */
[----:B------:R-:W-:Y:S01]  /*31a90*/  F2FP.BF16.F32.PACK_AB R14, R15, R0 ;  /* 0x000000000f0e723e */ /* 0x000fe200000010ff */
[----:B------:R-:W-:Y:S01]  /*31aa0*/  STL [R1+0xe4], R28 ;  /* 0x0000e41c01007387 */ /* 0x000fe20000100800 */
[----:B------:R-:W-:Y:S02]  /*31ab0*/  F2FP.BF16.F32.PACK_AB R0, R5, R3 ;  /* 0x000000030500723e */ /* 0x000fe400000010ff */
[----:B------:R-:W-:Y:S01]  /*31ac0*/  F2FP.BF16.F32.PACK_AB R3, R4, R2 ;  /* 0x000000020403723e */ /* 0x000fe200000010ff */
[----:B------:R-:W-:Y:S01]  /*31ad0*/  STL [R1+0xe0], R21 ;  /* 0x0000e01501007387 */ /* 0x000fe20000100800 */
[----:B------:R-:W-:-:S03]  /*31ae0*/  F2FP.BF16.F32.PACK_AB R2, R24, R25 ;  /* 0x000000191802723e */ /* 0x000fc600000010ff */
[----:B------:R-:W-:Y:S04]  /*31af0*/  STL [R1+0xdc], R20 ;  /* 0x0000dc1401007387 */ /* 0x000fe80000100800 */
[----:B------:R-:W-:Y:S04]  /*31b00*/  STL [R1+0xd8], R14 ;  /* 0x0000d80e01007387 */ /* 0x000fe80000100800 */
        /* <DEDUP_REMOVED lines=252> */
[----:B---3--:R0:W-:Y:S04]  /*32ad0*/  STL [R1+0xfd4], R5 ;  /* 0x000fd40501007387 */ /* 0x0081e80000100800 */
[----:B0-----:R-:W3:Y:S04]  /*32ae0*/  LDL.LU R5, [R1+0x650] ;  /* 0x0006500001057983 */ /* 0x001ee80000300800 */
[----:B------:R-:W4:Y:S04]  /*32af0*/  LDL.LU R4, [R1+0x690] ;  /* 0x0006900001047983 */ /* 0x000f280000300800 */
[----:B----4-:R0:W-:Y:S04]  /*32b00*/  STL [R1+0xfd0], R4 ;  /* 0x000fd00401007387 */ /* 0x0101e80000100800 */
[----:B0-----:R-:W4:Y:S04]  /*32b10*/  LDL.LU R4, [R1+0x668] ;  /* 0x0006680001047983 */ /* 0x001f280000300800 */
[----:B------:R-:W2:Y:S04]  /*32b20*/  LDL.LU R11, [R1+0x6c8] ;  /* 0x0006c800010b7983 */ /* 0x000ea80000300800 */
[----:B--2---:R0:W-:Y:S04]  /*32b30*/  STL [R1+0xfcc], R11 ;  /* 0x000fcc0b01007387 */ /* 0x0041e80000100800 */
[----:B0-----:R-:W2:Y:S04]  /*32b40*/  LDL.LU R11, [R1+0x660] ;  /* 0x00066000010b7983 */ /* 0x001ea80000300800 */
        /* <DEDUP_REMOVED lines=10> */
[----:B------:R-:W2:Y:S04]  /*32bf0*/  LDL.LU R14, [R1+0x6fc] ;  /* 0x0006fc00010e7983 */ /* 0x000ea80000300800 */
        /* <DEDUP_REMOVED lines=9> */
[----:B------:R-:W2:Y:S01]  /*32c90*/  LDL.LU R23, [R1+0x724] ;  /* 0x0007240001177983 */ /* 0x000ea20000300800 */
[----:B------:R-:W-:-:S03]  /*32ca0*/  F2FP.BF16.F32.PACK_AB R7, R6, R7 ;  /* 0x000000070607723e */ /* 0x000fc600000010ff */
[----:B--2---:R0:W-:Y:S04]  /*32cb0*/  STL [R1+0xfa8], R23 ;  /* 0x000fa81701007387 */ /* 0x0041e80000100800 */
        /* <DEDUP_REMOVED lines=45> */
[----:B------:R0:W-:Y:S04]  /*32f90*/  STL [R1], R7 ;  /* 0x0000000701007387 */ /* 0x0001e80000100800 */
[----:B0-----:R-:W2:Y:S02]  /*32fa0*/  LDL.LU R7, [R1+0xfdc] ;  /* 0x000fdc0001077983 */ /* 0x001ea40000300800 */
[----:B--2---:R-:W-:-:S02]  /*32fb0*/  F2FP.BF16.F32.PACK_AB R7, R6, R7 ;  /* 0x000000070607723e */ /* 0x004fc400000010ff */
[----:B------:R-:W3:Y:S02]  /*32fc0*/  LDL.LU R6, [R1+0xfd8] ;  /* 0x000fd80001067983 */ /* 0x000ee40000300800 */
[----:B---3--:R-:W-:Y:S02]  /*32fd0*/  F2FP.BF16.F32.PACK_AB R6, R5, R6 ;  /* 0x000000060506723e */ /* 0x008fe400000010ff */
[----:B------:R-:W4:Y:S02]  /*32fe0*/  LDL.LU R5, [R1+0xfd4] ;  /* 0x000fd40001057983 */ /* 0x000f240000300800 */
[----:B----4-:R-:W-:Y:S02]  /*32ff0*/  F2FP.BF16.F32.PACK_AB R5, R4, R5 ;  /* 0x000000050405723e */ /* 0x010fe400000010ff */
[----:B------:R-:W2:Y:S02]  /*33000*/  LDL.LU R4, [R1+0xfd0] ;  /* 0x000fd00001047983 */ /* 0x000ea40000300800 */
[----:B--2---:R-:W-:-:S02]  /*33010*/  F2FP.BF16.F32.PACK_AB R4, R11, R4 ;  /* 0x000000040b04723e */ /* 0x004fc400000010ff */
[----:B------:R-:W2:Y:S02]  /*33020*/  LDL.LU R11, [R1+0xfcc] ;  /* 0x000fcc00010b7983 */ /* 0x000ea40000300800 */
[----:B--2---:R-:W-:Y:S02]  /*33030*/  F2FP.BF16.F32.PACK_AB R11, R10, R11 ;  /* 0x0000000b0a0b723e */ /* 0x004fe400000010ff */
[----:B------:R-:W2:Y:S02]  /*33040*/  LDL.LU R10, [R1+0xfc8] ;  /* 0x000fc800010a7983 */ /* 0x000ea40000300800 */
[----:B--2---:R-:W-:Y:S02]  /*33050*/  F2FP.BF16.F32.PACK_AB R10, R9, R10 ;  /* 0x0000000a090a723e */ /* 0x004fe400000010ff */
        /* <DEDUP_REMOVED lines=14> */
[----:B------:R-:W2:Y:S01]  /*33140*/  LDL.LU R23, [R1+0xfa8] ;  /* 0x000fa80001177983 */ /* 0x000ea20000300800 */
[----:B------:R-:W-:Y:S02]  /*33150*/  F2FP.BF16.F32.PACK_AB R17, R22, R17 ;  /* 0x000000111611723e */ /* 0x000fe400000010ff */
[----:B------:R-:W-:Y:S02]  /*33160*/  F2FP.BF16.F32.PACK_AB R16, R21, R16 ;  /* 0x000000101510723e */ /* 0x000fe400000010ff */
[----:B--2---:R-:W-:Y:S02]  /*33170*/  F2FP.BF16.F32.PACK_AB R18, R23, R18 ;  /* 0x000000121712723e */ /* 0x004fe400000010ff */
[----:B------:R-:W2:Y:S04]  /*33180*/  LDL.LU R23, [R1+0xfa4] ;  /* 0x000fa40001177983 */ /* 0x000ea80000300800 */
[----:B------:R-:W3:Y:S04]  /*33190*/  LDL.LU R22, [R1+0xfa0] ;  /* 0x000fa00001167983 */ /* 0x000ee80000300800 */
[----:B------:R-:W4:Y:S01]  /*331a0*/  LDL.LU R21, [R1+0xf9c] ;  /* 0x000f9c0001157983 */ /* 0x000f220000300800 */
[----:B--2---:R-:W-:-:S03]  /*331b0*/  F2FP.BF16.F32.PACK_AB R23, R20, R23 ;  /* 0x000000171417723e */ /* 0x004fc600000010ff */
[----:B------:R-:W2:Y:S01]  /*331c0*/  LDL.LU R20, [R1+0xf98] ;  /* 0x000f980001147983 */ /* 0x000ea20000300800 */
[----:B---3--:R-:W-:-:S03]  /*331d0*/  F2FP.BF16.F32.PACK_AB R22, R28, R22 ;  /* 0x000000161c16723e */ /* 0x008fc600000010ff */
[----:B------:R-:W3:Y:S01]  /*331e0*/  LDL.LU R28, [R1+0xf94] ;  /* 0x000f9400011c7983 */ /* 0x000ee20000300800 */
[----:B----4-:R-:W-:-:S03]  /*331f0*/  F2FP.BF16.F32.PACK_AB R21, R29, R21 ;  /* 0x000000151d15723e */ /* 0x010fc600000010ff */
[----:B------:R-:W3:Y:S01]  /*33200*/  LDL.LU R29, [R1+0xf90] ;  /* 0x000f9000011d7983 */ /* 0x000ee20000300800 */
[----:B------:R-:W-:Y:S02]  /*33210*/  F2FP.BF16.F32.PACK_AB R25, R24, R25 ;  /* 0x000000191819723e */ /* 0x000fe400000010ff */
[----:B------:R-:W-:Y:S02]  /*33220*/  F2FP.BF16.F32.PACK_AB R27, R3, R27 ;  /* 0x0000001b031b723e */ /* 0x000fe400000010ff */
[----:B------:R-:W-:Y:S02]  /*33230*/  F2FP.BF16.F32.PACK_AB R26, R2, R26 ;  /* 0x0000001a021a723e */ /* 0x000fe400000010ff */
[----:B--2---:R-:W-:Y:S02]  /*33240*/  F2FP.BF16.F32.PACK_AB R20, R0, R20 ;  /* 0x000000140014723e */ /* 0x004fe400000010ff */
[----:B---3--:R-:W-:-:S07]  /*33250*/  F2FP.BF16.F32.PACK_AB R24, R29, R28 ;  /* 0x0000001c1d18723e */ /* 0x008fce00000010ff */
.L_x_1:
[----:B------:R-:W2:Y:S01]  /*33260*/  LDL.LU R3, [R1+0x628] ;  /* 0x0006280001037983 */ /* 0x000ea20000300800 */
[----:B------:R-:W0:Y:S01]  /*33270*/  LDCU.64 UR10, c[0x0][0x398] ;  /* 0x00007300ff0a77ac */ /* 0x000e220008000a00 */
[----:B------:R-:W3:Y:S01]  /*33280*/  S2UR UR5, SR_CgaCtaId ;  /* 0x00000000000579c3 */ /* 0x000ee20000008800 */
[----:B------:R-:W4:Y:S01]  /*33290*/  S2R R28, SR_TID.X ;  /* 0x00000000001c7919 */ /* 0x000f220000002100 */
[----:B------:R-:W5:Y:S01]  /*332a0*/  LDCU UR7, c[0x0][0x39c] ;  /* 0x00007380ff0777ac */ /* 0x000f620008000800 */
[----:B------:R-:W1:Y:S01]  /*332b0*/  S2R R29, SR_TID.X ;  /* 0x00000000001d7919 */ /* 0x000e620000002100 */
[----:B------:R-:W-:Y:S01]  /*332c0*/  UMOV UR4, 0x400 ;  /* 0x0000040000047882 */ /* 0x000fe20000000000 */
[----:B------:R-:W0:Y:S01]  /*332d0*/  LDCU UR6, c[0x0][0x39c] ;  /* 0x00007380ff0677ac */ /* 0x000e220008000800 */
[----:B------:R-:W0:Y:S01]  /*332e0*/  LDCU UR12, c[0x0][0x39c] ;  /* 0x00007380ff0c77ac */ /* 0x000e220008000800 */
[----:B------:R-:W0:Y:S01]  /*332f0*/  LDCU UR30, c[0x0][0x3b8] ;  /* 0x00007700ff1e77ac */ /* 0x000e220008000800 */
[----:B------:R-:W0:Y:S01]  /*33300*/  LDCU.64 UR14, c[0x0][0x398] ;  /* 0x00007300ff0e77ac */ /* 0x000e220008000a00 */
[----:B---3--:R-:W-:Y:S01]  /*33310*/  ULEA UR4, UR5, UR4, 0x18 ;  /* 0x0000000405047291 */ /* 0x008fe2000f8ec0ff */
[----:B------:R-:W3:Y:S01]  /*33320*/  LDCU UR22, c[0x0][0x39c] ;  /* 0x00007380ff1677ac */ /* 0x000ee20008000800 */
[----:B------:R-:W0:Y:S01]  /*33330*/  LDCU.64 UR16, c[0x0][0x398] ;  /* 0x00007300ff1077ac */ /* 0x000e220008000a00 */
[----:B----4-:R-:W-:Y:S01]  /*33340*/  IMAD.SHL.U32 R28, R28, 0x10, RZ ;  /* 0x000000101c1c7824 */ /* 0x010fe200078e00ff */
[----:B------:R-:W4:Y:S04]  /*33350*/  LDCU.64 UR18, c[0x0][0x398] ;  /* 0x00007300ff1277ac */ /* 0x000f280008000a00 */
[----:B------:R-:W-:Y:S01]  /*33360*/  LOP3.LUT R28, R28, 0x1f0, RZ, 0xc0, !PT ;  /* 0x000001f01c1c7812 */ /* 0x000fe200078ec0ff */
[----:B------:R-:W0:Y:S01]  /*33370*/  LDCU.64 UR20, c[0x0][0x398] ;  /* 0x00007300ff1477ac */ /* 0x000e220008000a00 */
[----:B------:R-:W0:Y:S01]  /*33380*/  LDCU UR26, c[0x0][0x39c] ;  /* 0x00007380ff1a77ac */ /* 0x000e220008000800 */
[----:B------:R-:W0:Y:S01]  /*33390*/  LDCU UR28, c[0x0][0x39c] ;  /* 0x00007380ff1c77ac */ /* 0x000e220008000800 */
[----:B------:R-:W0:Y:S01]  /*333a0*/  LDCU UR56, c[0x0][0x39c] ;  /* 0x00007380ff3877ac */ /* 0x000e220008000800 */
[----:B------:R-:W0:Y:S01]  /*333b0*/  LDCU.64 UR24, c[0x0][0x398] ;  /* 0x00007300ff1877ac */ /* 0x000e220008000a00 */
[----:B------:R-:W0:Y:S01]  /*333c0*/  LDCU UR53, c[0x0][0x39c] ;  /* 0x00007380ff3577ac */ /* 0x000e220008000800 */
        /* <DEDUP_REMOVED lines=24> */
[----:B-12---:R-:W-:-:S02]  /*33550*/  VIADD R0, R3, 0x7f ;  /* 0x0000007f03007836 */ /* 0x006fc40000000000 */
[C---:B------:R-:W-:Y:S01]  /*33560*/  VIADD R2, R3.reuse, 0x1 ;  /* 0x0000000103027836 */ /* 0x040fe20000000000 */
[----:B------:R-:W-:Y:S02]  /*33570*/  BAR.SYNC.DEFER_BLOCKING 0x0 ;  /* 0x0000000000007b1d */ /* 0x000fe40000010000 */
[----:B0-----:R-:W-:Y:S01]  /*33580*/  ISETP.GE.AND P2, PT, R0, UR11, PT ;  /* 0x0000000b00007c0c */ /* 0x001fe2000bf46270 */
[----:B------:R-:W-:Y:S01]  /*33590*/  VIADD R0, R3, 0x2 ;  /* 0x0000000203007836 */ /* 0x000fe20000000000 */
[----:B------:R-:W-:Y:S02]  /*335a0*/  LOP3.LUT R29, R29, 0x3f, RZ, 0xc0, !PT ;  /* 0x0000003f1d1d7812 */ /* 0x000fe400078ec0ff */
[----:B------:R-:W-:Y:S01]  /*335b0*/  ISETP.GE.AND P0, PT, R2, UR6, PT ;  /* 0x0000000602007c0c */ /* 0x000fe2000bf06270 */
[----:B------:R-:W-:Y:S01]  /*335c0*/  VIADD R2, R3, 0x3 ;  /* 0x0000000303027836 */ /* 0x000fe20000000000 */
[----:B-----5:R-:W-:Y:S01]  /*335d0*/  ISETP.GE.AND P5, PT, R0, UR7, PT ;  /* 0x0000000700007c0c */ /* 0x020fe2000bfa6270 */
[----:B------:R-:W0:Y:S01]  /*335e0*/  LDCU UR11, c[0x0][0x398] ;  /* 0x00007300ff0b77ac */ /* 0x000e220008000800 */
[----:B------:R-:W2:Y:S02]  /*335f0*/  LDL.LU R0, [R1+0xf8c] ;  /* 0x000f8c0001007983 */ /* 0x000ea40000300800 */
[----:B------:R-:W-:Y:S01]  /*33600*/  ISETP.GE.AND P6, PT, R2, UR12, PT ;  /* 0x0000000c02007c0c */ /* 0x000fe2000bfc6270 */
[----:B------:R-:W1:Y:S01]  /*33610*/  LDCU.64 UR12, c[0x0][0x398] ;  /* 0x00007300ff0c77ac */ /* 0x000e620008000a00 */
[----:B--2---:R-:W-:-:S02]  /*33620*/  IADD3 R28, PT, PT, R28, UR4, R0 ;  /* 0x000000041c1c7c10 */ /* 0x004fc4000fffe000 */
[----:B------:R-:W-:Y:S01]  /*33630*/  LEA R0, R29, UR4, 0x4 ;  /* 0x000000041d007c11 */ /* 0x000fe2000f8e20ff */
[----:B------:R-:W2:Y:S02]  /*33640*/  LDCU.128 UR4, c[0x0][0x390] ;  /* 0x00007200ff0477ac */ /* 0x000ea40008000c00 */
[----:B------:R-:W-:Y:S04]  /*33650*/  STSM.16.M88.4 [R28], R24 ;  /* 0x000000181c007844 */ /* 0x000fe80000000200 */
[----:B------:R-:W-:Y:S01]  /*33660*/  STSM.16.M88.4 [R28+0x200], R20 ;  /* 0x000200141c007844 */ /* 0x000fe20000000200 */
[----:B------:R-:W-:Y:S06]  /*33670*/  BAR.SYNC.DEFER_BLOCKING 0x0 ;  /* 0x0000000000007b1d */ /* 0x000fec0000010000 */
[----:B------:R-:W5:Y:S04]  /*33680*/  LDS.128 R24, [R0] ;  /* 0x0000000000187984 */ /* 0x000f680000000c00 */
[----:B------:R-:W0:Y:S01]  /*33690*/  LDS.128 R20, [R0+0x400] ;  /* 0x0004000000147984 */ /* 0x000e220000000c00 */
[----:B------:R-:W-:Y:S06]  /*336a0*/  BAR.SYNC.DEFER_BLOCKING 0x0 ;  /* 0x0000000000007b1d */ /* 0x000fec0000010000 */
[----:B-----5:R5:W-:Y:S01]  /*336b0*/  STL [R1+0xb4], R25 ;  /* 0x0000b41901007387 */ /* 0x020be20000100800 */
[----:B------:R-:W-:-:S03]  /*336c0*/  IMAD.MOV.U32 R29, RZ, RZ, R24 ;  /* 0x000000ffff1d7224 */ /* 0x000fc600078e0018 */
[----:B------:R1:W-:Y:S04]  /*336d0*/  STL.64 [R1+0xb8], R26 ;  /* 0x0000b81a01007387 */ /* 0x0003e80000100a00 */
[----:B------:R-:W2:Y:S04]  /*336e0*/  LDL.LU R24, [R1+0x70] ;  /* 0x0000700001187983 */ /* 0x000ea80000300800 */
[----:B0-----:R0:W-:Y:S04]  /*336f0*/  STL.64 [R1+0x190], R20 ;  /* 0x0001901401007387 */ /* 0x0011e80000100a00 */
[----:B------:R0:W-:Y:S04]  /*33700*/  STL.64 [R1+0x198], R22 ;  /* 0x0001981601007387 */ /* 0x0001e80000100a00 */
[----:B-----5:R-:W2:Y:S04]  /*33710*/  LDL.LU R25, [R1+0x74] ;  /* 0x0000740001197983 */ /* 0x020ea80000300800 */
[----:B-1----:R-:W5:Y:S04]  /*33720*/  LDL.LU R26, [R1+0x78] ;  /* 0x00007800011a7983 */ /* 0x002f680000300800 */
[----:B------:R-:W5:Y:S04]  /*33730*/  LDL.LU R27, [R1+0x7c] ;  /* 0x00007c00011b7983 */ /* 0x000f680000300800 */
[----:B-----5:R-:W-:Y:S04]  /*33740*/  STL.64 [R1+0x1008], R26 ;  /* 0x0010081a01007387 */ /* 0x020fe80000100a00 */
[----:B--2---:R1:W-:Y:S04]  /*33750*/  STL.64 [R1+0x1000], R24 ;  /* 0x0010001801007387 */ /* 0x0043e80000100a00 */
[----:B0-----:R-:W2:Y:S04]  /*33760*/  LDL.LU R20, [R1+0x60] ;  /* 0x0000600001147983 */ /* 0x001ea80000300800 */
[----:B------:R-:W2:Y:S04]  /*33770*/  LDL.LU R21, [R1+0x64] ;  /* 0x0000640001157983 */ /* 0x000ea80000300800 */
[----:B------:R-:W5:Y:S04]  /*33780*/  LDL.LU R22, [R1+0x68] ;  /* 0x0000680001167983 */ /* 0x000f680000300800 */
[----:B------:R-:W5:Y:S04]  /*33790*/  LDL.LU R23, [R1+0x6c] ;  /* 0x00006c0001177983 */ /* 0x000f680000300800 */
[----:B------:R-:W-:Y:S04]  /*337a0*/  STSM.16.M88.4 [R28], R16 ;  /* 0x000000101c007844 */ /* 0x000fe80000000200 */
[----:B------:R-:W-:Y:S01]  /*337b0*/  STSM.16.M88.4 [R28+0x200], R12 ;  /* 0x0002000c1c007844 */ /* 0x000fe20000000200 */
[----:B------:R-:W-:Y:S06]  /*337c0*/  BAR.SYNC.DEFER_BLOCKING 0x0 ;  /* 0x0000000000007b1d */ /* 0x000fec0000010000 */
[----:B------:R-:W0:Y:S04]  /*337d0*/  LDS.128 R16, [R0] ;  /* 0x0000000000107984 */ /* 0x000e280000000c00 */
[----:B------:R-:W0:Y:S01]  /*337e0*/  LDS.128 R12, [R0+0x400] ;  /* 0x00040000000c7984 */ /* 0x000e220000000c00 */
[----:B------:R-:W-:Y:S06]  /*337f0*/  BAR.SYNC.DEFER_BLOCKING 0x0 ;  /* 0x0000000000007b1d */ /* 0x000fec0000010000 */
[----:B-----5:R-:W-:Y:S04]  /*33800*/  STL.64 [R1+0x1018], R22 ;  /* 0x0010181601007387 */ /* 0x020fe80000100a00 */
[----:B--2---:R2:W-:Y:S04]  /*33810*/  STL.64 [R1+0x1010], R20 ;  /* 0x0010101401007387 */ /* 0x0045e80000100a00 */
[----:B-1----:R-:W5:Y:S04]  /*33820*/  LDL.LU R24, [R1+0x10] ;  /* 0x0000100001187983 */ /* 0x002f680000300800 */
[----:B------:R-:W5:Y:S04]  /*33830*/  LDL.LU R25, [R1+0x14] ;  /* 0x0000140001197983 */ /* 0x000f680000300800 */
[----:B------:R-:W2:Y:S04]  /*33840*/  LDL.LU R26, [R1+0x18] ;  /* 0x00001800011a7983 */ /* 0x000ea80000300800 */
[----:B------:R-:W2:Y:S04]  /*33850*/  LDL.LU R27, [R1+0x1c] ;  /* 0x00001c00011b7983 */ /* 0x000ea80000300800 */
[----:B------:R-:W-:Y:S04]  /*33860*/  STSM.16.M88.4 [R28], R8 ;  /* 0x000000081c007844 */ /* 0x000fe80000000200 */
[----:B------:R-:W-:Y:S01]  /*33870*/  STSM.16.M88.4 [R28+0x200], R4 ;  /* 0x000200041c007844 */ /* 0x000fe20000000200 */
[----:B------:R-:W-:Y:S06]  /*33880*/  BAR.SYNC.DEFER_BLOCKING 0x0 ;  /* 0x0000000000007b1d */ /* 0x000fec0000010000 */
[----:B--2---:R-:W-:Y:S04]  /*33890*/  STL.64 [R1+0x1028], R26 ;  /* 0x0010281a01007387 */ /* 0x004fe80000100a00 */
[----:B-----5:R-:W-:Y:S04]  /*338a0*/  STL.64 [R1+0x1020], R24 ;  /* 0x0010201801007387 */ /* 0x020fe80000100a00 */
[----:B------:R-:W1:Y:S04]  /*338b0*/  LDS.128 R24, [R0] ;  /* 0x0000000000187984 */ /* 0x000e680000000c00 */
[----:B------:R-:W2:Y:S04]  /*338c0*/  LDL.LU R20, [R1] ;  /* 0x0000000001147983 */ /* 0x000ea80000300800 */
[----:B------:R-:W2:Y:S04]  /*338d0*/  LDL.LU R21, [R1+0x4] ;  /* 0x0000040001157983 */ /* 0x000ea80000300800 */
[----:B------:R-:W2:Y:S04]  /*338e0*/  LDL.LU R22, [R1+0x8] ;  /* 0x0000080001167983 */ /* 0x000ea80000300800 */
[----:B------:R-:W2:Y:S04]  /*338f0*/  LDL.LU R23, [R1+0xc] ;  /* 0x00000c0001177983 */ /* 0x000ea80000300800 */
[----:B0-----:R-:W-:Y:S04]  /*33900*/  STL [R1+0xfb0], R17 ;  /* 0x000fb01101007387 */ /* 0x001fe80000100800 */
[----:B------:R-:W-:Y:S04]  /*33910*/  STL [R1+0xfa4], R18 ;  /* 0x000fa41201007387 */ /* 0x000fe80000100800 */
[----:B------:R-:W-:Y:S04]  /*33920*/  STL [R1+0xfa0], R19 ;  /* 0x000fa01301007387 */ /* 0x000fe80000100800 */
[----:B------:R-:W-:Y:S04]  /*33930*/  STL.64 [R1+0xfb8], R18 ;  /* 0x000fb81201007387 */ /* 0x000fe80000100a00 */
[----:B------:R0:W-:Y:S04]  /*33940*/  STL [R1+0xfb4], R16 ;  /* 0x000fb41001007387 */ /* 0x0001e80000100800 */
[----:B0-----:R-:W5:Y:S04]  /*33950*/  LDL.LU R16, [R1+0x50] ;  /* 0x0000500001107983 */ /* 0x001f680000300800 */
[----:B------:R-:W5:Y:S04]  /*33960*/  LDL.LU R17, [R1+0x54] ;  /* 0x0000540001117983 */ /* 0x000f680000300800 */
[----:B------:R-:W5:Y:S04]  /*33970*/  LDL.LU R18, [R1+0x58] ;  /* 0x0000580001127983 */ /* 0x000f680000300800 */
[----:B------:R-:W5:Y:S04]  /*33980*/  LDL.LU R19, [R1+0x5c] ;  /* 0x00005c0001137983 */ /* 0x000f680000300800 */
[----:B------:R-:W-:Y:S04]  /*33990*/  STL.64 [R1+0xfa8], R14 ;  /* 0x000fa80e01007387 */ /* 0x000fe80000100a00 */
[----:B------:R-:W-:Y:S04]  /*339a0*/  STL [R1+0xfc8], R14 ;  /* 0x000fc80e01007387 */ /* 0x000fe80000100800 */
[----:B------:R0:W-:Y:S04]  /*339b0*/  STL.64 [R1+0xfc0], R12 ;  /* 0x000fc00c01007387 */ /* 0x0001e80000100a00 */
[----:B0-----:R-:W3:Y:S04]  /*339c0*/  LDL.LU R12, [R1+0x40] ;  /* 0x00004000010c7983 */ /* 0x001ee80000300800 */
        /* <DEDUP_REMOVED lines=11> */
[----:B-1----:R-:W-:Y:S04]  /*33a80*/  STL.64 [R1+0x1a0], R24 ;  /* 0x0001a01801007387 */ /* 0x002fe80000100a00 */
[----:B------:R-:W-:Y:S04]  /*33a90*/  STL.64 [R1+0x1a8], R26 ;  /* 0x0001a81a01007387 */ /* 0x000fe80000100a00 */
[----:B------:R-:W0:Y:S01]  /*33aa0*/  LDS.128 R24, [R0+0x400] ;  /* 0x0004000000187984 */ /* 0x000e220000000c00 */
[----:B------:R-:W-:Y:S06]  /*33ab0*/  BAR.SYNC.DEFER_BLOCKING 0x0 ;  /* 0x0000000000007b1d */ /* 0x000fec0000010000 */
[----:B0-----:R-:W-:Y:S04]  /*33ac0*/  STL.64 [R1+0x1b0], R24 ;  /* 0x0001b01801007387 */ /* 0x001fe80000100a00 */
[----:B------:R0:W-:Y:S04]  /*33ad0*/  STL.64 [R1+0x1b8], R26 ;  /* 0x0001b81a01007387 */ /* 0x0001e80000100a00 */
[----:B0-----:R-:W3:Y:S04]  /*33ae0*/  LDL.LU.64 R26, [R1+0x1028] ;  /* 0x00102800011a7983 */ /* 0x001ee80000300a00 */
[----:B------:R-:W3:Y:S04]  /*33af0*/  LDL.LU.64 R24, [R1+0x1020] ;  /* 0x0010200001187983 */ /* 0x000ee80000300a00 */
[----:B--2---:R0:W-:Y:S04]  /*33b00*/  STSM.16.M88.4 [R28], R20 ;  /* 0x000000141c007844 */ /* 0x0041e80000000200 */
[----:B0-----:R-:W2:Y:S04]  /*33b10*/  LDL.LU.64 R22, [R1+0x1018] ;  /* 0x0010180001167983 */ /* 0x001ea80000300a00 */
[----:B------:R-:W2:Y:S04]  /*33b20*/  LDL.LU.64 R20, [R1+0x1010] ;  /* 0x0010100001147983 */ /* 0x000ea80000300a00 */
[----:B---3--:R-:W-:Y:S01]  /*33b30*/  STSM.16.M88.4 [R28+0x200], R24 ;  /* 0x000200181c007844 */ /* 0x008fe20000000200 */
[----:B------:R-:W-:Y:S06]  /*33b40*/  BAR.SYNC.DEFER_BLOCKING 0x0 ;  /* 0x0000000000007b1d */ /* 0x000fec0000010000 */
[----:B------:R-:W0:Y:S04]  /*33b50*/  LDS.128 R24, [R0] ;  /* 0x0000000000187984 */ /* 0x000e280000000c00 */
[----:B0-----:R-:W-:Y:S04]  /*33b60*/  STL.64 [R1+0x10], R24 ;  /* 0x0000101801007387 */ /* 0x001fe80000100a00 */
[----:B------:R-:W-:Y:S04]  /*33b70*/  STL.64 [R1+0x18], R26 ;  /* 0x0000181a01007387 */ /* 0x000fe80000100a00 */
[----:B------:R-:W0:Y:S01]  /*33b80*/  LDS.128 R24, [R0+0x400] ;  /* 0x0004000000187984 */ /* 0x000e220000000c00 */
[----:B------:R-:W-:Y:S06]  /*33b90*/  BAR.SYNC.DEFER_BLOCKING 0x0 ;  /* 0x0000000000007b1d */ /* 0x000fec0000010000 */
[----:B0-----:R-:W-:Y:S04]  /*33ba0*/  STL.64 [R1+0x1c0], R24 ;  /* 0x0001c01801007387 */ /* 0x001fe80000100a00 */
[----:B------:R0:W-:Y:S04]  /*33bb0*/  STL.64 [R1+0x1c8], R26 ;  /* 0x0001c81a01007387 */ /* 0x0001e80000100a00 */
[----:B0-----:R-:W3:Y:S04]  /*33bc0*/  LDL.LU.64 R26, [R1+0x1008] ;  /* 0x00100800011a7983 */ /* 0x001ee80000300a00 */
[----:B------:R-:W3:Y:S04]  /*33bd0*/  LDL.LU.64 R24, [R1+0x1000] ;  /* 0x0010000001187983 */ /* 0x000ee80000300a00 */
[----:B------:R-:W-:Y:S04]  /*33be0*/  STSM.16.M88.4 [R28], R4 ;  /* 0x000000041c007844 */ /* 0x000fe80000000200 */
[----:B------:R-:W-:Y:S01]  /*33bf0*/  STSM.16.M88.4 [R28+0x200], R8 ;  /* 0x000200081c007844 */ /* 0x000fe20000000200 */
[----:B------:R-:W-:Y:S06]  /*33c00*/  BAR.SYNC.DEFER_BLOCKING 0x0 ;  /* 0x0000000000007b1d */ /* 0x000fec0000010000 */
[----:B------:R-:W0:Y:S04]  /*33c10*/  LDS.128 R8, [R0] ;  /* 0x0000000000087984 */ /* 0x000e280000000c00 */
[----:B------:R-:W1:Y:S01]  /*33c20*/  LDS.128 R4, [R0+0x400] ;  /* 0x0004000000047984 */ /* 0x000e620000000c00 */
[----:B------:R-:W-:Y:S06]  /*33c30*/  BAR.SYNC.DEFER_BLOCKING 0x0 ;  /* 0x0000000000007b1d */ /* 0x000fec0000010000 */
[----:B------:R-:W-:Y:S04]  /*33c40*/  STSM.16.M88.4 [R28], R12 ;  /* 0x0000000c1c007844 */ /* 0x000fe80000000200 */
[----:B-----5:R-:W-:Y:S04]  /*33c50*/  STSM.16.M88.4 [R28+0x200], R16 ;  /* 0x000200101c007844 */ /* 0x020fe80000000200 */
[----:B0-----:R-:W-:Y:S04]  /*33c60*/  STL.64 [R1+0x20], R8 ;  /* 0x0000200801007387 */ /* 0x001fe80000100a00 */
[----:B------:R-:W-:Y:S01]  /*33c70*/  STL.64 [R1+0x28], R10 ;  /* 0x0000280a01007387 */ /* 0x000fe20000100a00 */
[----:B------:R-:W-:Y:S06]  /*33c80*/  BAR.SYNC.DEFER_BLOCKING 0x0 ;  /* 0x0000000000007b1d */ /* 0x000fec0000010000 */
[----:B-1----:R-:W-:Y:S04]  /*33c90*/  STL.64 [R1+0x1f0], R4 ;  /* 0x0001f00401007387 */ /* 0x002fe80000100a00 */
[----:B------:R-:W-:Y:S04]  /*33ca0*/  STL.64 [R1+0x1f8], R6 ;  /* 0x0001f80601007387 */ /* 0x000fe80000100a00 */
[----:B------:R-:W0:Y:S04]  /*33cb0*/  LDS.128 R8, [R0] ;  /* 0x0000000000087984 */ /* 0x000e280000000c00 */
[----:B------:R-:W1:Y:S01]  /*33cc0*/  LDS.128 R4, [R0+0x400] ;  /* 0x0004000000047984 */ /* 0x000e620000000c00 */
[----:B------:R-:W-:Y:S06]  /*33cd0*/  BAR.SYNC.DEFER_BLOCKING 0x0 ;  /* 0x0000000000007b1d */ /* 0x000fec0000010000 */
[----:B--2---:R-:W-:Y:S04]  /*33ce0*/  STSM.16.M88.4 [R28], R20 ;  /* 0x000000141c007844 */ /* 0x004fe80000000200 */
[----:B0-----:R-:W-:Y:S04]  /*33cf0*/  STL.64 [R1+0x30], R8 ;  /* 0x0000300801007387 */ /* 0x001fe80000100a00 */
[----:B------:R-:W-:Y:S04]  /*33d00*/  STL.64 [R1+0x38], R10 ;  /* 0x0000380a01007387 */ /* 0x000fe80000100a00 */
[----:B-1----:R-:W-:Y:S04]  /*33d10*/  STL.64 [R1+0x40], R4 ;  /* 0x0000400401007387 */ /* 0x002fe80000100a00 */
[----:B------:R-:W-:Y:S04]  /*33d20*/  STL.64 [R1+0x48], R6 ;  /* 0x0000480601007387 */ /* 0x000fe80000100a00 */
[----:B---3--:R0:W-:Y:S01]  /*33d30*/  STSM.16.M88.4 [R28+0x200], R24 ;  /* 0x000200181c007844 */ /* 0x0081e20000000200 */
[----:B------:R-:W-:Y:S06]  /*33d40*/  BAR.SYNC.DEFER_BLOCKING 0x0 ;  /* 0x0000000000007b1d */ /* 0x000fec0000010000 */
[----:B0-----:R-:W2:Y:S04]  /*33d50*/  LDL.LU R24, [R1+0xc0] ;  /* 0x0000c00001187983 */ /* 0x001ea80000300800 */
[----:B------:R-:W2:Y:S04]  /*33d60*/  LDL.LU R25, [R1+0xc4] ;  /* 0x0000c40001197983 */ /* 0x000ea80000300800 */
[----:B------:R-:W3:Y:S04]  /*33d70*/  LDL.LU R26, [R1+0xc8] ;  /* 0x0000c800011a7983 */ /* 0x000ee80000300800 */
[----:B------:R-:W3:Y:S04]  /*33d80*/  LDL.LU R27, [R1+0xcc] ;  /* 0x0000cc00011b7983 */ /* 0x000ee80000300800 */
[----:B------:R-:W0:Y:S04]  /*33d90*/  LDS.128 R12, [R0] ;  /* 0x00000000000c7984 */ /* 0x000e280000000c00 */
[----:B------:R-:W1:Y:S01]  /*33da0*/  LDS.128 R4, [R0+0x400] ;  /* 0x0004000000047984 */ /* 0x000e620000000c00 */
[----:B------:R-:W-:Y:S06]  /*33db0*/  BAR.SYNC.DEFER_BLOCKING 0x0 ;  /* 0x0000000000007b1d */ /* 0x000fec0000010000 */
[----:B---3--:R-:W-:Y:S04]  /*33dc0*/  STL.64 [R1+0xff8], R26 ;  /* 0x000ff81a01007387 */ /* 0x008fe80000100a00 */
[----:B--2---:R2:W-:Y:S04]  /*33dd0*/  STL.64 [R1+0xff0], R24 ;  /* 0x000ff01801007387 */ /* 0x0045e80000100a00 */
[----:B--2---:R-:W2:Y:S04]  /*33de0*/  LDL.LU R24, [R1+0x80] ;  /* 0x0000800001187983 */ /* 0x004ea80000300800 */
[----:B------:R-:W2:Y:S04]  /*33df0*/  LDL.LU R25, [R1+0x84] ;  /* 0x0000840001197983 */ /* 0x000ea80000300800 */
[----:B------:R-:W2:Y:S04]  /*33e00*/  LDL.LU R26, [R1+0x88] ;  /* 0x00008800011a7983 */ /* 0x000ea80000300800 */
[----:B------:R-:W2:Y:S04]  /*33e10*/  LDL.LU R27, [R1+0x8c] ;  /* 0x00008c00011b7983 */ /* 0x000ea80000300800 */
[----:B------:R-:W3:Y:S04]  /*33e20*/  LDL.LU R20, [R1+0xa0] ;  /* 0x0000a00001147983 */ /* 0x000ee80000300800 */
[----:B------:R-:W3:Y:S04]  /*33e30*/  LDL.LU R21, [R1+0xa4] ;  /* 0x0000a40001157983 */ /* 0x000ee80000300800 */
[----:B------:R-:W3:Y:S04]  /*33e40*/  LDL.LU R22, [R1+0xa8] ;  /* 0x0000a80001167983 */ /* 0x000ee80000300800 */
[----:B------:R-:W3:Y:S04]  /*33e50*/  LDL.LU R23, [R1+0xac] ;  /* 0x0000ac0001177983 */ /* 0x000ee80000300800 */
[----:B------:R-:W5:Y:S04]  /*33e60*/  LDL.LU R8, [R1+0xe0] ;  /* 0x0000e00001087983 */ /* 0x000f680000300800 */
[----:B0-----:R-:W-:Y:S04]  /*33e70*/  STL.64 [R1+0x50], R12 ;  /* 0x0000500c01007387 */ /* 0x001fe80000100a00 */
[----:B------:R-:W-:Y:S04]  /*33e80*/  STL.64 [R1+0x58], R14 ;  /* 0x0000580e01007387 */ /* 0x000fe80000100a00 */
[----:B-1----:R-:W-:Y:S04]  /*33e90*/  STL.64 [R1+0x70], R4 ;  /* 0x0000700401007387 */ /* 0x002fe80000100a00 */
[----:B------:R-:W-:Y:S04]  /*33ea0*/  STL.64 [R1+0x78], R6 ;  /* 0x0000780601007387 */ /* 0x000fe80000100a00 */
[----:B------:R-:W5:Y:S04]  /*33eb0*/  LDL.LU R9, [R1+0xe4] ;  /* 0x0000e40001097983 */ /* 0x000f680000300800 */
[----:B------:R-:W2:Y:S04]  /*33ec0*/  LDL.LU R10, [R1+0xe8] ;  /* 0x0000e800010a7983 */ /* 0x000ea80000300800 */
[----:B------:R-:W2:Y:S04]  /*33ed0*/  LDL.LU R11, [R1+0xec] ;  /* 0x0000ec00010b7983 */ /* 0x000ea80000300800 */
[----:B--2---:R-:W-:Y:S04]  /*33ee0*/  STL.64 [R1+0xfe8], R10 ;  /* 0x000fe80a01007387 */ /* 0x004fe80000100a00 */
[----:B-----5:R0:W-:Y:S04]  /*33ef0*/  STL.64 [R1+0xfe0], R8 ;  /* 0x000fe00801007387 */ /* 0x0201e80000100a00 */
[----:B0-----:R-:W2:Y:S04]  /*33f00*/  LDL.LU R8, [R1+0x90] ;  /* 0x0000900001087983 */ /* 0x001ea80000300800 */
[----:B------:R-:W2:Y:S04]  /*33f10*/  LDL.LU R9, [R1+0x94] ;  /* 0x0000940001097983 */ /* 0x000ea80000300800 */
[----:B------:R-:W2:Y:S04]  /*33f20*/  LDL.LU R10, [R1+0x98] ;  /* 0x00009800010a7983 */ /* 0x000ea80000300800 */
[----:B------:R-:W2:Y:S04]  /*33f30*/  LDL.LU R11, [R1+0x9c] ;  /* 0x00009c00010b7983 */ /* 0x000ea80000300800 */
[----:B------:R-:W5:Y:S04]  /*33f40*/  LDL.LU R4, [R1+0xd0] ;  /* 0x0000d00001047983 */ /* 0x000f680000300800 */
[----:B------:R-:W5:Y:S04]  /*33f50*/  LDL.LU R5, [R1+0xd4] ;  /* 0x0000d40001057983 */ /* 0x000f680000300800 */
[----:B------:R-:W5:Y:S04]  /*33f60*/  LDL.LU R6, [R1+0xd8] ;  /* 0x0000d80001067983 */ /* 0x000f680000300800 */
        /* <DEDUP_REMOVED lines=9> */
[----:B------:R0:W-:Y:S04]  /*34000*/  STSM.16.M88.4 [R28], R24 ;  /* 0x000000181c007844 */ /* 0x0001e80000000200 */
[----:B0-----:R-:W4:Y:S04]  /*34010*/  LDL.LU.64 R26, [R1+0xff8] ;  /* 0x000ff800011a7983 */ /* 0x001f280000300a00 */
[----:B------:R-:W4:Y:S04]  /*34020*/  LDL.LU.64 R24, [R1+0xff0] ;  /* 0x000ff00001187983 */ /* 0x000f280000300a00 */
[----:B--2---:R-:W-:Y:S01]  /*34030*/  STSM.16.M88.4 [R28+0x200], R8 ;  /* 0x000200081c007844 */ /* 0x004fe20000000200 */
[----:B------:R-:W-:Y:S06]  /*34040*/  BAR.SYNC.DEFER_BLOCKING 0x0 ;  /* 0x0000000000007b1d */ /* 0x000fec0000010000 */
[----:B------:R-:W0:Y:S04]  /*34050*/  LDS.128 R8, [R0] ;  /* 0x0000000000087984 */ /* 0x000e280000000c00 */
[----:B0-----:R-:W-:Y:S04]  /*34060*/  STL.64 [R1+0x60], R8 ;  /* 0x0000600801007387 */ /* 0x001fe80000100a00 */
[----:B------:R-:W-:Y:S04]  /*34070*/  STL.64 [R1+0x68], R10 ;  /* 0x0000680a01007387 */ /* 0x000fe80000100a00 */
[----:B------:R-:W0:Y:S01]  /*34080*/  LDS.128 R8, [R0+0x400] ;  /* 0x0004000000087984 */ /* 0x000e220000000c00 */
[----:B------:R-:W-:Y:S06]  /*34090*/  BAR.SYNC.DEFER_BLOCKING 0x0 ;  /* 0x0000000000007b1d */ /* 0x000fec0000010000 */
[----:B---3--:R1:W-:Y:S04]  /*340a0*/  STSM.16.M88.4 [R28], R20 ;  /* 0x000000141c007844 */ /* 0x0083e80000000200 */
[----:B----4-:R2:W-:Y:S04]  /*340b0*/  STSM.16.M88.4 [R28+0x200], R24 ;  /* 0x000200181c007844 */ /* 0x0105e80000000200 */
[----:B0-----:R-:W-:Y:S04]  /*340c0*/  STL.64 [R1+0x80], R8 ;  /* 0x0000800801007387 */ /* 0x001fe80000100a00 */
[----:B------:R-:W-:Y:S01]  /*340d0*/  STL.64 [R1+0x88], R10 ;  /* 0x0000880a01007387 */ /* 0x000fe20000100a00 */
[----:B------:R-:W-:Y:S06]  /*340e0*/  BAR.SYNC.DEFER_BLOCKING 0x0 ;  /* 0x0000000000007b1d */ /* 0x000fec0000010000 */
[----:B-1----:R-:W3:Y:S04]  /*340f0*/  LDL.LU R20, [R1+0x110] ;  /* 0x0001100001147983 */ /* 0x002ee80000300800 */
[----:B------:R-:W3:Y:S04]  /*34100*/  LDL.LU R21, [R1+0x114] ;  /* 0x0001140001157983 */ /* 0x000ee80000300800 */
[----:B------:R-:W3:Y:S04]  /*34110*/  LDL.LU R22, [R1+0x118] ;  /* 0x0001180001167983 */ /* 0x000ee80000300800 */
[----:B------:R-:W3:Y:S04]  /*34120*/  LDL.LU R23, [R1+0x11c] ;  /* 0x00011c0001177983 */ /* 0x000ee80000300800 */
[----:B------:R-:W0:Y:S04]  /*34130*/  LDS.128 R8, [R0] ;  /* 0x0000000000087984 */ /* 0x000e280000000c00 */
[----:B--2---:R-:W2:Y:S04]  /*34140*/  LDL.LU R24, [R1+0x120] ;  /* 0x0001200001187983 */ /* 0x004ea80000300800 */
[----:B------:R-:W2:Y:S04]  /*34150*/  LDL.LU R25, [R1+0x124] ;  /* 0x0001240001197983 */ /* 0x000ea80000300800 */
[----:B------:R-:W2:Y:S04]  /*34160*/  LDL.LU R26, [R1+0x128] ;  /* 0x00012800011a7983 */ /* 0x000ea80000300800 */
[----:B------:R-:W2:Y:S04]  /*34170*/  LDL.LU R27, [R1+0x12c] ;  /* 0x00012c00011b7983 */ /* 0x000ea80000300800 */
[----:B0-----:R-:W-:Y:S04]  /*34180*/  STL.64 [R1+0x90], R8 ;  /* 0x0000900801007387 */ /* 0x001fe80000100a00 */
[----:B------:R-:W-:Y:S04]  /*34190*/  STL.64 [R1+0x98], R10 ;  /* 0x0000980a01007387 */ /* 0x000fe80000100a00 */
[----:B------:R-:W0:Y:S01]  /*341a0*/  LDS.128 R8, [R0+0x400] ;  /* 0x0004000000087984 */ /* 0x000e220000000c00 */
[----:B------:R-:W-:Y:S06]  /*341b0*/  BAR.SYNC.DEFER_BLOCKING 0x0 ;  /* 0x0000000000007b1d */ /* 0x000fec0000010000 */
[----:B0-----:R-:W-:Y:S04]  /*341c0*/  STL.64 [R1+0xc0], R8 ;  /* 0x0000c00801007387 */ /* 0x001fe80000100a00 */
[----:B------:R0:W-:Y:S04]  /*341d0*/  STL.64 [R1+0xc8], R10 ;  /* 0x0000c80a01007387 */ /* 0x0001e80000100a00 */
[----:B0-----:R-:W4:Y:S04]  /*341e0*/  LDL.LU.64 R10, [R1+0xfe8] ;  /* 0x000fe800010a7983 */ /* 0x001f280000300a00 */
[----:B------:R-:W4:Y:S04]  /*341f0*/  LDL.LU.64 R8, [R1+0xfe0] ;  /* 0x000fe00001087983 */ /* 0x000f280000300a00 */
[----:B-----5:R-:W-:Y:S04]  /*34200*/  STSM.16.M88.4 [R28], R4 ;  /* 0x000000041c007844 */ /* 0x020fe80000000200 */
[----:B----4-:R-:W-:Y:S01]  /*34210*/  STSM.16.M88.4 [R28+0x200], R8 ;  /* 0x000200081c007844 */ /* 0x010fe20000000200 */
[----:B------:R-:W-:Y:S06]  /*34220*/  BAR.SYNC.DEFER_BLOCKING 0x0 ;  /* 0x0000000000007b1d */ /* 0x000fec0000010000 */
[----:B------:R-:W0:Y:S04]  /*34230*/  LDS.128 R8, [R0] ;  /* 0x0000000000087984 */ /* 0x000e280000000c00 */
[----:B------:R-:W1:Y:S01]  /*34240*/  LDS.128 R4, [R0+0x400] ;  /* 0x0004000000047984 */ /* 0x000e620000000c00 */
[----:B------:R-:W-:Y:S06]  /*34250*/  BAR.SYNC.DEFER_BLOCKING 0x0 ;  /* 0x0000000000007b1d */ /* 0x000fec0000010000 */
[----:B------:R-:W-:Y:S04]  /*34260*/  STSM.16.M88.4 [R28], R12 ;  /* 0x0000000c1c007844 */ /* 0x000fe80000000200 */
[----:B------:R4:W-:Y:S04]  /*34270*/  STSM.16.M88.4 [R28+0x200], R16 ;  /* 0x000200101c007844 */ /* 0x0009e80000000200 */
[----:B0-----:R-:W-:Y:S04]  /*34280*/  STL.64 [R1+0xa0], R8 ;  /* 0x0000a00801007387 */ /* 0x001fe80000100a00 */
[----:B------:R-:W-:Y:S04]  /*34290*/  STL.64 [R1+0xa8], R10 ;  /* 0x0000a80a01007387 */ /* 0x000fe80000100a00 */
[----:B-1----:R-:W-:Y:S04]  /*342a0*/  STL.64 [R1+0xd0], R4 ;  /* 0x0000d00401007387 */ /* 0x002fe80000100a00 */
[----:B------:R-:W-:Y:S04]  /*342b0*/  STL.64 [R1+0xd8], R6 ;  /* 0x0000d80601007387 */ /* 0x000fe80000100a00 */
[----:B----4-:R-:W4:Y:S04]  /*342c0*/  LDL.LU R16, [R1+0x140] ;  /* 0x0001400001107983 */ /* 0x010f280000300800 */
[----:B------:R-:W4:Y:S04]  /*342d0*/  LDL.LU R17, [R1+0x144] ;  /* 0x0001440001117983 */ /* 0x000f280000300800 */
[----:B------:R-:W5:Y:S04]  /*342e0*/  LDL.LU R18, [R1+0x148] ;  /* 0x0001480001127983 */ /* 0x000f680000300800 */
[----:B------:R-:W5:Y:S01]  /*342f0*/  LDL.LU R19, [R1+0x14c] ;  /* 0x00014c0001137983 */ /* 0x000f620000300800 */
[----:B------:R-:W-:Y:S06]  /*34300*/  BAR.SYNC.DEFER_BLOCKING 0x0 ;  /* 0x0000000000007b1d */ /* 0x000fec0000010000 */
[----:B------:R-:W0:Y:S04]  /*34310*/  LDS.128 R8, [R0] ;  /* 0x0000000000087984 */ /* 0x000e280000000c00 */
[----:B------:R-:W1:Y:S01]  /*34320*/  LDS.128 R4, [R0+0x400] ;  /* 0x0004000000047984 */ /* 0x000e620000000c00 */
[----:B------:R-:W-:Y:S06]  /*34330*/  BAR.SYNC.DEFER_BLOCKING 0x0 ;  /* 0x0000000000007b1d */ /* 0x000fec0000010000 */
[----:B---3--:R-:W-:Y:S04]  /*34340*/  STSM.16.M88.4 [R28], R20 ;  /* 0x000000141c007844 */ /* 0x008fe80000000200 */
[----:B--2---:R2:W-:Y:S02]  /*34350*/  STSM.16.M88.4 [R28+0x200], R24 ;  /* 0x000200181c007844 */ /* 0x0045e40000000200 */
[----:B--2---:R-:W2:Y:S08]  /*34360*/  LDC R25, c[0x0][0x3b4] ;  /* 0x0000ed00ff197b82 */ /* 0x004eb00000000800 */
[----:B------:R-:W-:Y:S06]  /*34370*/  BAR.SYNC.DEFER_BLOCKING 0x0 ;  /* 0x0000000000007b1d */ /* 0x000fec0000010000 */
[----:B-----5:R-:W-:Y:S04]  /*34380*/  STL.64 [R1+0xfd8], R18 ;  /* 0x000fd81201007387 */ /* 0x020fe80000100a00 */
[----:B----4-:R-:W-:Y:S04]  /*34390*/  STL.64 [R1+0xfd0], R16 ;  /* 0x000fd01001007387 */ /* 0x010fe80000100a00 */
[----:B------:R-:W3:Y:S04]  /*343a0*/  LDL.LU R12, [R1+0x130] ;  /* 0x00013000010c7983 */ /* 0x000ee80000300800 */
[----:B------:R-:W3:Y:S04]  /*343b0*/  LDL.LU R13, [R1+0x134] ;  /* 0x00013400010d7983 */ /* 0x000ee80000300800 */
[----:B------:R-:W3:Y:S04]  /*343c0*/  LDL.LU R14, [R1+0x138] ;  /* 0x00013800010e7983 */ /* 0x000ee80000300800 */
[----:B------:R-:W3:Y:S04]  /*343d0*/  LDL.LU R15, [R1+0x13c] ;  /* 0x00013c00010f7983 */ /* 0x000ee80000300800 */
[----:B0-----:R-:W-:Y:S04]  /*343e0*/  STL.64 [R1+0xe0], R8 ;  /* 0x0000e00801007387 */ /* 0x001fe80000100a00 */
[----:B------:R-:W-:Y:S04]  /*343f0*/  STL.64 [R1+0xe8], R10 ;  /* 0x0000e80a01007387 */ /* 0x000fe80000100a00 */
[----:B------:R-:W0:Y:S04]  /*34400*/  LDS.128 R8, [R0] ;  /* 0x0000000000087984 */ /* 0x000e280000000c00 */
[----:B------:R-:W4:Y:S04]  /*34410*/  LDS.128 R16, [R0+0x400] ;  /* 0x0004000000107984 */ /* 0x000f280000000c00 */
[----:B-1----:R-:W-:Y:S04]  /*34420*/  STL.64 [R1+0x100], R4 ;  /* 0x0001000401007387 */ /* 0x002fe80000100a00 */
[----:B------:R-:W-:Y:S04]  /*34430*/  STL.64 [R1+0x108], R6 ;  /* 0x0001080601007387 */ /* 0x000fe80000100a00 */
[----:B------:R-:W5:Y:S04]  /*34440*/  LDL.LU R20, [R1+0x160] ;  /* 0x0001600001147983 */ /* 0x000f680000300800 */
[----:B------:R-:W5:Y:S04]  /*34450*/  LDL.LU R21, [R1+0x164] ;  /* 0x0001640001157983 */ /* 0x000f680000300800 */
[----:B------:R-:W5:Y:S04]  /*34460*/  LDL.LU R22, [R1+0x168] ;  /* 0x0001680001167983 */ /* 0x000f680000300800 */
[----:B------:R-:W5:Y:S04]  /*34470*/  LDL.LU R23, [R1+0x16c] ;  /* 0x00016c0001177983 */ /* 0x000f680000300800 */
[----:B--2---:R1:W-:Y:S04]  /*34480*/  STL [R1+0xfcc], R25 ;  /* 0x000fcc1901007387 */ /* 0x0043e80000100800 */
[----:B------:R-:W2:Y:S01]  /*34490*/  LDL.LU R24, [R1+0x150] ;  /* 0x0001500001187983 */ /* 0x000ea20000300800 */
[----:B------:R-:W-:Y:S06]  /*344a0*/  BAR.SYNC.DEFER_BLOCKING 0x0 ;  /* 0x0000000000007b1d */ /* 0x000fec0000010000 */
[----:B-1----:R-:W2:Y:S04]  /*344b0*/  LDL.LU R25, [R1+0x154] ;  /* 0x0001540001197983 */ /* 0x002ea80000300800 */
[----:B------:R-:W2:Y:S04]  /*344c0*/  LDL.LU R26, [R1+0x158] ;  /* 0x00015800011a7983 */ /* 0x000ea80000300800 */
[----:B------:R-:W2:Y:S04]  /*344d0*/  LDL.LU R27, [R1+0x15c] ;  /* 0x00015c00011b7983 */ /* 0x000ea80000300800 */
[----:B------:R-:W2:Y:S04]  /*344e0*/  LDL.LU R4, [R1+0x170] ;  /* 0x0001700001047983 */ /* 0x000ea80000300800 */
[----:B0-----:R0:W-:Y:S04]  /*344f0*/  STL.64 [R1+0xf0], R8 ;  /* 0x0000f00801007387 */ /* 0x0011e80000100a00 */
[----:B------:R1:W-:Y:S04]  /*34500*/  STL.64 [R1+0xf8], R10 ;  /* 0x0000f80a01007387 */ /* 0x0003e80000100a00 */
[----:B------:R-:W2:Y:S04]  /*34510*/  LDL.LU R5, [R1+0x174] ;  /* 0x0001740001057983 */ /* 0x000ea80000300800 */
[----:B------:R-:W2:Y:S04]  /*34520*/  LDL.LU R6, [R1+0x178] ;  /* 0x0001780001067983 */ /* 0x000ea80000300800 */
[----:B------:R-:W2:Y:S04]  /*34530*/  LDL.LU R7, [R1+0x17c] ;  /* 0x00017c0001077983 */ /* 0x000ea80000300800 */
[----:B0-----:R-:W2:Y:S04]  /*34540*/  LDL.LU R8, [R1+0x180] ;  /* 0x0001800001087983 */ /* 0x001ea80000300800 */
[----:B------:R-:W2:Y:S04]  /*34550*/  LDL.LU R9, [R1+0x184] ;  /* 0x0001840001097983 */ /* 0x000ea80000300800 */
[----:B-1----:R-:W2:Y:S04]  /*34560*/  LDL.LU R10, [R1+0x188] ;  /* 0x00018800010a7983 */ /* 0x002ea80000300800 */
[----:B------:R-:W2:Y:S04]  /*34570*/  LDL.LU R11, [R1+0x18c] ;  /* 0x00018c00010b7983 */ /* 0x000ea80000300800 */
[----:B----4-:R-:W-:Y:S04]  /*34580*/  STL.64 [R1+0x110], R16 ;  /* 0x0001101001007387 */ /* 0x010fe80000100a00 */
[----:B------:R0:W-:Y:S04]  /*34590*/  STL.64 [R1+0x118], R18 ;  /* 0x0001181201007387 */ /* 0x0001e80000100a00 */
[----:B0-----:R-:W4:Y:S04]  /*345a0*/  LDL.LU.64 R18, [R1+0xfd8] ;  /* 0x000fd80001127983 */ /* 0x001f280000300a00 */
[----:B------:R-:W4:Y:S04]  /*345b0*/  LDL.LU.64 R16, [R1+0xfd0] ;  /* 0x000fd00001107983 */ /* 0x000f280000300a00 */
[----:B---3--:R0:W-:Y:S04]  /*345c0*/  STSM.16.M88.4 [R28], R12 ;  /* 0x0000000c1c007844 */ /* 0x0081e80000000200 */
[----:B0-----:R-:W3:Y:S04]  /*345d0*/  LDL.LU R12, [R1+0x1d0] ;  /* 0x0001d000010c7983 */ /* 0x001ee80000300800 */
[----:B------:R-:W3:Y:S04]  /*345e0*/  LDL.LU R13, [R1+0x1d4] ;  /* 0x0001d400010d7983 */ /* 0x000ee80000300800 */
[----:B------:R-:W3:Y:S04]  /*345f0*/  LDL.LU R14, [R1+0x1d8] ;  /* 0x0001d800010e7983 */ /* 0x000ee80000300800 */
[----:B------:R-:W3:Y:S04]  /*34600*/  LDL.LU R15, [R1+0x1dc] ;  /* 0x0001dc00010f7983 */ /* 0x000ee80000300800 */
[----:B----4-:R-:W-:Y:S01]  /*34610*/  STSM.16.M88.4 [R28+0x200], R16 ;  /* 0x000200101c007844 */ /* 0x010fe20000000200 */
[----:B------:R-:W-:Y:S06]  /*34620*/  BAR.SYNC.DEFER_BLOCKING 0x0 ;  /* 0x0000000000007b1d */ /* 0x000fec0000010000 */
[----:B------:R-:W0:Y:S04]  /*34630*/  LDS.128 R16, [R0] ;  /* 0x0000000000107984 */ /* 0x000e280000000c00 */
[----:B0-----:R-:W-:Y:S04]  /*34640*/  STL.64 [R1+0x120], R16 ;  /* 0x0001201001007387 */ /* 0x001fe80000100a00 */
[----:B------:R-:W-:Y:S04]  /*34650*/  STL.64 [R1+0x128], R18 ;  /* 0x0001281201007387 */ /* 0x000fe80000100a00 */
[----:B------:R-:W0:Y:S01]  /*34660*/  LDS.128 R16, [R0+0x400] ;  /* 0x0004000000107984 */ /* 0x000e220000000c00 */
[----:B------:R-:W-:Y:S06]  /*34670*/  BAR.SYNC.DEFER_BLOCKING 0x0 ;  /* 0x0000000000007b1d */ /* 0x000fec0000010000 */
[----:B--2---:R-:W-:Y:S04]  /*34680*/  STSM.16.M88.4 [R28], R24 ;  /* 0x000000181c007844 */ /* 0x004fe80000000200 */
[----:B-----5:R-:W-:Y:S01]  /*34690*/  STSM.16.M88.4 [R28+0x200], R20 ;  /* 0x000200141c007844 */ /* 0x020fe20000000200 */
[----:B------:R-:W-:Y:S06]  /*346a0*/  BAR.SYNC.DEFER_BLOCKING 0x0 ;  /* 0x0000000000007b1d */ /* 0x000fec0000010000 */
[----:B------:R-:W1:Y:S04]  /*346b0*/  LDS.128 R20, [R0] ;  /* 0x0000000000147984 */ /* 0x000e680000000c00 */
[----:B------:R-:W2:Y:S01]  /*346c0*/  LDS.128 R24, [R0+0x400] ;  /* 0x0004000000187984 */ /* 0x000ea20000000c00 */
[----:B------:R-:W-:Y:S06]  /*346d0*/  BAR.SYNC.DEFER_BLOCKING 0x0 ;  /* 0x0000000000007b1d */ /* 0x000fec0000010000 */
[----:B------:R-:W-:Y:S04]  /*346e0*/  STSM.16.M88.4 [R28], R4 ;  /* 0x000000041c007844 */ /* 0x000fe80000000200 */
[----:B------:R-:W-:Y:S01]  /*346f0*/  STSM.16.M88.4 [R28+0x200], R8 ;  /* 0x000200081c007844 */ /* 0x000fe20000000200 */
[----:B------:R-:W-:Y:S06]  /*34700*/  BAR.SYNC.DEFER_BLOCKING 0x0 ;  /* 0x0000000000007b1d */ /* 0x000fec0000010000 */
[----:B------:R-:W4:Y:S04]  /*34710*/  LDS.128 R4, [R0+0x400] ;  /* 0x0004000000047984 */ /* 0x000f280000000c00 */
[----:B------:R-:W5:Y:S01]  /*34720*/  LDS.128 R8, [R0] ;  /* 0x0000000000087984 */ /* 0x000f620000000c00 */
[----:B------:R-:W-:Y:S06]  /*34730*/  BAR.SYNC.DEFER_BLOCKING 0x0 ;  /* 0x0000000000007b1d */ /* 0x000fec0000010000 */
[----:B0-----:R0:W-:Y:S04]  /*34740*/  STL.64 [R1+0x140], R16 ;  /* 0x0001401001007387 */ /* 0x0011e80000100a00 */
[----:B------:R1:W-:Y:S04]  /*34750*/  STL.64 [R1+0x148], R18 ;  /* 0x0001481201007387 */ /* 0x0003e80000100a00 */
[----:B0-----:R-:W5:Y:S04]  /*34760*/  LDL.LU R16, [R1+0x1e0] ;  /* 0x0001e00001107983 */ /* 0x001f680000300800 */
[----:B------:R-:W5:Y:S04]  /*34770*/  LDL.LU R17, [R1+0x1e4] ;  /* 0x0001e40001117983 */ /* 0x000f680000300800 */
[----:B-1----:R-:W5:Y:S04]  /*34780*/  LDL.LU R18, [R1+0x1e8] ;  /* 0x0001e80001127983 */ /* 0x002f680000300800 */
[----:B------:R-:W5:Y:S04]  /*34790*/  LDL.LU R19, [R1+0x1ec] ;  /* 0x0001ec0001137983 */ /* 0x000f680000300800 */
[----:B------:R-:W5:Y:S04]  /*347a0*/  LDL R2, [R1+0x768] ;  /* 0x0007680001027983 */ /* 0x000f680000100800 */
[----:B------:R-:W-:Y:S04]  /*347b0*/  STL [R1+0xf9c], R21 ;  /* 0x000f9c1501007387 */ /* 0x000fe80000100800 */
[----:B------:R-:W-:Y:S04]  /*347c0*/  STL [R1+0xf98], R22 ;  /* 0x000f981601007387 */ /* 0x000fe80000100800 */
[----:B------:R-:W-:Y:S04]  /*347d0*/  STL [R1+0xf94], R23 ;  /* 0x000f941701007387 */ /* 0x000fe80000100800 */
[----:B--2---:R0:W-:Y:S04]  /*347e0*/  STL.64 [R1+0x130], R24 ;  /* 0x0001301801007387 */ /* 0x0041e80000100a00 */
[----:B------:R-:W-:Y:S04]  /*347f0*/  STL.64 [R1+0x138], R26 ;  /* 0x0001381a01007387 */ /* 0x000fe80000100a00 */
[----:B0-----:R-:W2:Y:S04]  /*34800*/  LDL.LU R25, [R1+0xfcc] ;  /* 0x000fcc0001197983 */ /* 0x001ea80000300800 */
[----:B----4-:R0:W-:Y:S04]  /*34810*/  STL [R1+0xf90], R7 ;  /* 0x000f900701007387 */ /* 0x0101e80000100800 */
[----:B---3--:R1:W-:Y:S04]  /*34820*/  STSM.16.M88.4 [R28], R12 ;  /* 0x0000000c1c007844 */ /* 0x0083e80000000200 */
[----:B0-----:R-:W3:Y:S04]  /*34830*/  LDL.LU R7, [R1+0x768] ;  /* 0x0007680001077983 */ /* 0x001ee80000300800 */
[----:B-1----:R-:W4:Y:S04]  /*34840*/  LDL.LU R14, [R1+0xfc8] ;  /* 0x000fc800010e7983 */ /* 0x002f280000300800 */
[----:B------:R-:W3:Y:S04]  /*34850*/  LDL.LU.64 R12, [R1+0xfc0] ;  /* 0x000fc000010c7983 */ /* 0x000ee80000300a00 */
[----:B------:R-:W3:Y:S01]  /*34860*/  LDL.LU R21, [R1+0x76c] ;  /* 0x00076c0001157983 */ /* 0x000ee20000300800 */
[----:B------:R-:W-:-:S03]  /*34870*/  IMAD.MOV.U32 R22, RZ, RZ, R3 ;  /* 0x000000ffff167224 */ /* 0x000fc600078e0003 */
[----:B-----5:R0:W-:Y:S01]  /*34880*/  STSM.16.M88.4 [R28+0x200], R16 ;  /* 0x000200101c007844 */ /* 0x0201e20000000200 */
[----:B------:R-:W-:Y:S01]  /*34890*/  BAR.SYNC.DEFER_BLOCKING 0x0 ;  /* 0x0000000000007b1d */ /* 0x000fe20000010000 */
[----:B------:R-:W-:-:S04]  /*348a0*/  ISETP.GE.AND P1, PT, R2, UR6, PT ;  /* 0x0000000602007c0c */ /* 0x000fc8000bf26270 */
[----:B------:R-:W-:Y:S01]  /*348b0*/  ISETP.LT.AND P1, PT, R22, UR13, !P1 ;  /* 0x0000000d16007c0c */ /* 0x000fe2000cf21270 */
[----:B------:R-:W1:Y:S01]  /*348c0*/  LDCU UR13, c[0x0][0x398] ;  /* 0x00007300ff0d77ac */ /* 0x000e620008000800 */
[----:B0-----:R-:W5:Y:S04]  /*348d0*/  LDL.LU.64 R18, [R1+0xfb8] ;  /* 0x000fb80001127983 */ /* 0x001f680000300a00 */
[----:B------:R-:W5:Y:S01]  /*348e0*/  LDL.LU R16, [R1+0xfb4] ;  /* 0x000fb40001107983 */ /* 0x000f620000300800 */
[----:B--2---:R-:W-:-:S03]  /*348f0*/  IMAD R3, R2, R25, RZ ;  /* 0x0000001902037224 */ /* 0x004fc600078e02ff */
[----:B------:R-:W2:Y:S02]  /*34900*/  LDL.LU R15, [R1+0xb4] ;  /* 0x0000b400010f7983 */ /* 0x000ea40000300800 */
[----:B------:R-:W-:Y:S01]  /*34910*/  LEA R2, P3, R3, UR4, 0x1 ;  /* 0x0000000403027c11 */ /* 0x000fe2000f8608ff */
[----:B------:R-:W-:-:S03]  /*34920*/  IMAD R25, R25, 0x40, R3 ;  /* 0x0000004019197824 */ /* 0x000fc600078e0203 */
[----:B------:R-:W-:Y:S02]  /*34930*/  LEA.HI.X.SX32 R3, R3, UR5, 0x1, P3 ;  /* 0x0000000503037c11 */ /* 0x000fe400098f0eff */
[C---:B------:R-:W-:Y:S01]  /*34940*/  ISETP.GE.AND P3, PT, R22.reuse, UR7, PT ;  /* 0x0000000716007c0c */ /* 0x040fe2000bf66270 */
[----:B------:R-:W-:Y:S01]  /*34950*/  IMAD R28, R22, UR30, RZ ;  /* 0x0000001e161c7c24 */ /* 0x000fe2000f8e02ff */
[C---:B------:R-:W-:Y:S01]  /*34960*/  LEA R24, P4, R25.reuse, UR4, 0x1 ;  /* 0x0000000419187c11 */ /* 0x040fe2000f8808ff */
[----:B------:R-:W0:Y:S02]  /*34970*/  LDCU.64 UR6, c[0x0][0x398] ;  /* 0x00007300ff0677ac */ /* 0x000e240008000a00 */
[C---:B------:R-:W-:Y:S01]  /*34980*/  IMAD.WIDE R26, R28.reuse, 0x2, R2 ;  /* 0x000000021c1a7825 */ /* 0x040fe200078e0202 */
[----:B------:R-:W-:Y:S01]  /*34990*/  LEA.HI.X.SX32 R25, R25, UR5, 0x1, P4 ;  /* 0x0000000519197c11 */ /* 0x000fe2000a0f0eff */
[----:B------:R-:W0:Y:S02]  /*349a0*/  LDCU.64 UR4, c[0x0][0x398] ;  /* 0x00007300ff0477ac */ /* 0x000e240008000a00 */
[----:B------:R-:W-:Y:S01]  /*349b0*/  VIADD R17, R28, UR30 ;  /* 0x0000001e1c117c36 */ /* 0x000fe20008000000 */
[----:B------:R0:W-:Y:S01]  /*349c0*/  @P1 STG.E.U16 desc[UR8][R26.64], R29 ;  /* 0x0000001d1a001986 */ /* 0x0001e2000c101508 */
[----:B----4-:R-:W-:-:S02]  /*349d0*/  PRMT R14, R29, 0x7632, R14 ;  /* 0x000076321d0e7816 */ /* 0x010fc4000000000e */
[----:B---3--:R-:W-:Y:S01]  /*349e0*/  ISETP.LT.AND P3, PT, R21, UR14, !P3 ;  /* 0x0000000e15007c0c */ /* 0x008fe2000df61270 */
[----:B0-----:R-:W-:Y:S01]  /*349f0*/  VIADD R26, R22, 0x4 ;  /* 0x00000004161a7836 */ /* 0x001fe20000000000 */
[----:B------:R-:W-:Y:S01]  /*34a00*/  ISETP.LT.AND P4, PT, R7, UR16, !P0 ;  /* 0x0000001007007c0c */ /* 0x000fe2000c781270 */
[----:B------:R-:W-:Y:S01]  /*34a10*/  IMAD.WIDE R28, R28, 0x2, R24 ;  /* 0x000000021c1c7825 */ /* 0x000fe200078e0218 */
[----:B------:R-:W0:Y:S02]  /*34a20*/  LDCU UR14, c[0x0][0x398] ;  /* 0x00007300ff0e77ac */ /* 0x000e240008000800 */
[----:B------:R-:W-:Y:S01]  /*34a30*/  ISETP.GE.AND P1, PT, R26, UR22, PT ;  /* 0x000000161a007c0c */ /* 0x000fe2000bf26270 */
[----:B------:R-:W-:Y:S01]  /*34a40*/  IMAD.WIDE R26, R17, 0x2, R2 ;  /* 0x00000002111a7825 */ /* 0x000fe200078e0202 */
[----:B------:R-:W-:Y:S01]  /*34a50*/  ISETP.LT.AND P0, PT, R21, UR18, !P0 ;  /* 0x0000001215007c0c */ /* 0x000fe2000c701270 */
[----:B------:R-:W3:Y:S04]  /*34a60*/  LDCU.64 UR22, c[0x0][0x398] ;  /* 0x00007300ff1677ac */ /* 0x000ee80008000a00 */
[----:B------:R4:W-:Y:S01]  /*34a70*/  @P3 STG.E.U16 desc[UR8][R28.64], R14 ;  /* 0x0000000e1c003986 */ /* 0x0009e2000c101508 */
[----:B------:R-:W0:Y:S01]  /*34a80*/  LDCU UR18, c[0x0][0x39c] ;  /* 0x00007380ff1277ac */ /* 0x000e220008000800 */
[----:B------:R-:W0:Y:S01]  /*34a90*/  LDCU UR16, c[0x0][0x398] ;  /* 0x00007300ff1077ac */ /* 0x000e220008000800 */
[----:B----4-:R-:W-:-:S02]  /*34aa0*/  VIADD R14, R17, UR30 ;  /* 0x0000001e110e7c36 */ /* 0x010fc40008000000 */
[----:B------:R-:W-:Y:S02]  /*34ab0*/  IMAD.WIDE R28, R17, 0x2, R24 ;  /* 0x00000002111c7825 */ /* 0x000fe400078e0218 */
[----:B------:R-:W4:Y:S01]  /*34ac0*/  LDL.LU R17, [R1+0xfb0] ;  /* 0x000fb00001117983 */ /* 0x000f220000300800 */
[----:B------:R-:W-:Y:S01]  /*34ad0*/  ISETP.LT.AND P3, PT, R7, UR20, !P5 ;  /* 0x0000001407007c0c */ /* 0x000fe2000ef61270 */
[----:B------:R-:W0:Y:S01]  /*34ae0*/  LDCU UR20, c[0x0][0x398] ;  /* 0x00007300ff1477ac */ /* 0x000e220008000800 */
[----:B------:R-:W-:Y:S01]  /*34af0*/  ISETP.LT.AND P5, PT, R21, UR4, !P5 ;  /* 0x0000000415007c0c */ /* 0x000fe2000efa1270 */
[----:B------:R-:W0:Y:S01]  /*34b00*/  LDCU UR4, c[0x0][0x398] ;  /* 0x00007300ff0477ac */ /* 0x000e220008000800 */
[----:B-----5:R5:W-:Y:S01]  /*34b10*/  @P4 STG.E.U16 desc[UR8][R26.64], R16 ;  /* 0x000000101a004986 */ /* 0x020be2000c101508 */
[----:B------:R-:W-:-:S05]  /*34b20*/  PRMT R23, R16, 0x7632, R23 ;  /* 0x0000763210177816 */ /* 0x000fca0000000017 */
[----:B------:R0:W-:Y:S01]  /*34b30*/  @P0 STG.E.U16 desc[UR8][R28.64], R23 ;  /* 0x000000171c000986 */ /* 0x0001e2000c101508 */
[----:B-----5:R-:W-:Y:S02]  /*34b40*/  VIADD R16, R22, 0x5 ;  /* 0x0000000516107836 */ /* 0x020fe40000000000 */
[----:B------:R-:W-:-:S03]  /*34b50*/  IMAD.WIDE R26, R14, 0x2, R2 ;  /* 0x000000020e1a7825 */ /* 0x000fc600078e0202 */
[----:B------:R-:W-:Y:S01]  /*34b60*/  ISETP.GE.AND P4, PT, R16, UR26, PT ;  /* 0x0000001a10007c0c */ /* 0x000fe2000bf86270 */
[----:B------:R-:W-:Y:S01]  /*34b70*/  VIADD R16, R22, 0x6 ;  /* 0x0000000616107836 */ /* 0x000fe20000000000 */
[----:B--2---:R2:W-:Y:S01]  /*34b80*/  @P3 STG.E.U16 desc[UR8][R26.64], R15 ;  /* 0x0000000f1a003986 */ /* 0x0045e2000c101508 */
[----:B------:R-:W-:Y:S01]  /*34b90*/  ISETP.LT.AND P3, PT, R7, UR6, !P6 ;  /* 0x0000000607007c0c */ /* 0x000fe2000f761270 */
[----:B------:R-:W5:Y:S01]  /*34ba0*/  LDCU.64 UR26, c[0x0][0x398] ;  /* 0x00007300ff1a77ac */ /* 0x000f620008000a00 */
[----:B0-----:R-:W-:Y:S02]  /*34bb0*/  PRMT R28, R15, 0x7632, R28 ;  /* 0x000076320f1c7816 */ /* 0x001fe4000000001c */
[----:B------:R-:W-:Y:S01]  /*34bc0*/  ISETP.GE.AND P0, PT, R16, UR28, PT ;  /* 0x0000001c10007c0c */ /* 0x000fe2000bf06270 */
[C---:B------:R-:W-:Y:S02]  /*34bd0*/  VIADD R16, R14.reuse, UR30 ;  /* 0x0000001e0e107c36 */ /* 0x040fe40008000000 */
[----:B--2---:R-:W-:Y:S01]  /*34be0*/  IMAD.WIDE R26, R14, 0x2, R24 ;  /* 0x000000020e1a7825 */ /* 0x004fe200078e0218 */
[----:B---3--:R-:W-:Y:S01]  /*34bf0*/  ISETP.LT.AND P6, PT, R21, UR22, !P6 ;  /* 0x0000001615007c0c */ /* 0x008fe2000f7c1270 */
[----:B------:R-:W0:Y:S02]  /*34c00*/  LDCU.64 UR28, c[0x0][0x398] ;  /* 0x00007300ff1c77ac */ /* 0x000e240008000a00 */
[----:B------:R-:W-:Y:S01]  /*34c10*/  IMAD.WIDE R14, R16, 0x2, R2 ;  /* 0x00000002100e7825 */ /* 0x000fe200078e0202 */
[----:B------:R2:W-:Y:S01]  /*34c20*/  @P5 STG.E.U16 desc[UR8][R26.64], R28 ;  /* 0x0000001c1a005986 */ /* 0x0005e2000c101508 */
[----:B------:R-:W3:Y:S01]  /*34c30*/  LDCU UR6, c[0x0][0x398] ;  /* 0x00007300ff0677ac */ /* 0x000ee20008000800 */
[----:B------:R-:W0:Y:S01]  /*34c40*/  LDCU UR22, c[0x0][0x398] ;  /* 0x00007300ff1677ac */ /* 0x000e220008000800 */
[----:B--2---:R-:W-:Y:S01]  /*34c50*/  VIADD R27, R22, 0x7 ;  /* 0x00000007161b7836 */ /* 0x004fe20000000000 */
[----:B----4-:R2:W-:Y:S04]  /*34c60*/  @P3 STG.E.U16 desc[UR8][R14.64], R17 ;  /* 0x000000110e003986 */ /* 0x0105e8000c101508 */
[----:B------:R-:W-:Y:S01]  /*34c70*/  ISETP.GE.AND P3, PT, R27, UR56, PT ;  /* 0x000000381b007c0c */ /* 0x000fe2000bf66270 */
[----:B--2---:R-:W2:Y:S04]  /*34c80*/  LDL.LU.64 R14, [R1+0xfa8] ;  /* 0x000fa800010e7983 */ /* 0x004ea80000300a00 */
[----:B------:R-:W4:Y:S04]  /*34c90*/  LDL.LU R23, [R1+0xbc] ;  /* 0x0000bc0001177983 */ /* 0x000f280000300800 */
[----:B------:R-:W2:Y:S01]  /*34ca0*/  LDL.LU R27, [R1+0xb8] ;  /* 0x0000b800011b7983 */ /* 0x000ea20000300800 */
[----:B------:R-:W-:Y:S01]  /*34cb0*/  IMAD.WIDE R28, R16, 0x2, R24 ;  /* 0x00000002101c7825 */ /* 0x000fe200078e0218 */
[----:B------:R-:W-:-:S05]  /*34cc0*/  PRMT R18, R17, 0x7632, R18 ;  /* 0x0000763211127816 */ /* 0x000fca0000000012 */
[----:B------:R0:W-:Y:S04]  /*34cd0*/  @P6 STG.E.U16 desc[UR8][R28.64], R18 ;  /* 0x000000121c006986 */ /* 0x0001e8000c101508 */
[----:B0-----:R-:W3:Y:S01]  /*34ce0*/  LDL.LU R18, [R1+0xfa4] ;  /* 0x000fa40001127983 */ /* 0x001ee20000300800 */
[----:B------:R-:W-:Y:S01]  /*34cf0*/  ISETP.LT.AND P5, PT, R7, UR24, !P1 ;  /* 0x0000001807007c0c */ /* 0x000fe2000cfa1270 */
[----:B------:R-:W-:Y:S01]  /*34d00*/  VIADD R26, R16, UR30 ;  /* 0x0000001e101a7c36 */ /* 0x000fe20008000000 */
[----:B-----5:R-:W-:Y:S01]  /*34d10*/  ISETP.LT.AND P1, PT, R21, UR26, !P1 ;  /* 0x0000001a15007c0c */ /* 0x020fe2000cf21270 */
[----:B------:R-:W0:Y:S02]  /*34d20*/  LDCU UR24, c[0x0][0x39c] ;  /* 0x00007380ff1877ac */ /* 0x000e240008000800 */
[C---:B------:R-:W-:Y:S01]  /*34d30*/  IMAD.WIDE R16, R26.reuse, 0x2, R2 ;  /* 0x000000021a107825 */ /* 0x040fe200078e0202 */
[----:B------:R-:W-:Y:S01]  /*34d40*/  ISETP.LT.AND P6, PT, R7, UR28, !P4 ;  /* 0x0000001c07007c0c */ /* 0x000fe2000e7c1270 */
[----:B------:R-:W5:Y:S02]  /*34d50*/  LDCU UR26, c[0x0][0x398] ;  /* 0x00007300ff1a77ac */ /* 0x000f640008000800 */
[----:B------:R-:W-:Y:S01]  /*34d60*/  IMAD.WIDE R28, R26, 0x2, R24 ;  /* 0x000000021a1c7825 */ /* 0x000fe200078e0218 */
[----:B--2---:R-:W-:-:S03]  /*34d70*/  PRMT R19, R27, 0x7632, R19 ;  /* 0x000076321b137816 */ /* 0x004fc60000000013 */
[----:B------:R-:W-:Y:S01]  /*34d80*/  @P5 STG.E.U16 desc[UR8][R16.64], R27 ;  /* 0x0000001b10005986 */ /* 0x000fe2000c101508 */
[----:B------:R-:W2:Y:S03]  /*34d90*/  LDCU UR28, c[0x0][0x398] ;  /* 0x00007300ff1c77ac */ /* 0x000ea60008000800 */
[----:B------:R0:W-:Y:S04]  /*34da0*/  @P1 STG.E.U16 desc[UR8][R28.64], R19 ;  /* 0x000000131c001986 */ /* 0x0001e8000c101508 */
[----:B0-----:R-:W2:Y:S01]  /*34db0*/  LDL.LU R19, [R1+0xfa0] ;  /* 0x000fa00001137983 */ /* 0x001ea20000300800 */
[----:B------:R-:W-:Y:S02]  /*34dc0*/  VIADD R16, R26, UR30 ;  /* 0x0000001e1a107c36 */ /* 0x000fe40008000000 */
[----:B------:R-:W-:-:S02]  /*34dd0*/  VIADD R17, R22, 0x8 ;  /* 0x0000000816117836 */ /* 0x000fc40000000000 */
[----:B------:R-:W-:Y:S01]  /*34de0*/  IMAD.WIDE R26, R16, 0x2, R2 ;  /* 0x00000002101a7825 */ /* 0x000fe200078e0202 */
[----:B------:R-:W-:Y:S01]  /*34df0*/  ISETP.LT.AND P4, PT, R21, UR10, !P4 ;  /* 0x0000000a15007c0c */ /* 0x000fe2000e781270 */
[----:B------:R-:W0:Y:S01]  /*34e00*/  LDCU UR10, c[0x0][0x398] ;  /* 0x00007300ff0a77ac */ /* 0x000e220008000800 */
[----:B------:R-:W-:Y:S02]  /*34e10*/  ISETP.GE.AND P5, PT, R17, UR53, PT ;  /* 0x0000003511007c0c */ /* 0x000fe4000bfa6270 */
[----:B---3--:R3:W-:Y:S01]  /*34e20*/  @P6 STG.E.U16 desc[UR8][R26.64], R18 ;  /* 0x000000121a006986 */ /* 0x0087e2000c101508 */
[----:B------:R-:W-:Y:S01]  /*34e30*/  ISETP.LT.AND P6, PT, R7, UR12, !P0 ;  /* 0x0000000c07007c0c */ /* 0x000fe2000c7c1270 */
[----:B------:R-:W-:Y:S01]  /*34e40*/  VIADD R17, R22, 0x9 ;  /* 0x0000000916117836 */ /* 0x000fe20000000000 */
[----:B------:R-:W-:Y:S01]  /*34e50*/  ISETP.LT.AND P0, PT, R21, UR50, !P0 ;  /* 0x0000003215007c0c */ /* 0x000fe2000c701270 */
[C---:B------:R-:W-:Y:S01]  /*34e60*/  IMAD.WIDE R28, R16.reuse, 0x2, R24 ;  /* 0x00000002101c7825 */ /* 0x040fe200078e0218 */
[----:B------:R-:W0:Y:S02]  /*34e70*/  LDCU UR53, c[0x0][0x39c] ;  /* 0x00007380ff3577ac */ /* 0x000e240008000800 */
[----:B------:R-:W-:Y:S01]  /*34e80*/  ISETP.GE.AND P1, PT, R17, UR52, PT ;  /* 0x0000003411007c0c */ /* 0x000fe2000bf26270 */
[----:B------:R-:W0:Y:S01]  /*34e90*/  LDCU UR50, c[0x0][0x39c] ;  /* 0x00007380ff3277ac */ /* 0x000e220008000800 */
[----:B---3--:R-:W-:Y:S01]  /*34ea0*/  VIADD R26, R16, UR30 ;  /* 0x0000001e101a7c36 */ /* 0x008fe20008000000 */
[----:B------:R-:W-:Y:S01]  /*34eb0*/  PRMT R18, R18, 0x7632, R18 ;  /* 0x0000763212127816 */ /* 0x000fe20000000012 */
[----:B------:R-:W3:Y:S02]  /*34ec0*/  LDCU UR12, c[0x0][0x398] ;  /* 0x00007300ff0c77ac */ /* 0x000ee40008000800 */
[----:B------:R-:W-:-:S02]  /*34ed0*/  IMAD.WIDE R16, R26, 0x2, R2 ;  /* 0x000000021a107825 */ /* 0x000fc400078e0202 */
[----:B------:R-:W-:Y:S01]  /*34ee0*/  @P4 STG.E.U16 desc[UR8][R28.64], R18 ;  /* 0x000000121c004986 */ /* 0x000fe2000c101508 */
[----:B----4-:R-:W-:-:S03]  /*34ef0*/  PRMT R27, R23, 0x7632, R27 ;  /* 0x00007632171b7816 */ /* 0x010fc6000000001b */
[----:B------:R4:W-:Y:S01]  /*34f00*/  @P6 STG.E.U16 desc[UR8][R16.64], R23 ;  /* 0x0000001710006986 */ /* 0x0009e2000c101508 */
[----:B------:R-:W-:Y:S01]  /*34f10*/  ISETP.LT.AND P6, PT, R7, UR47, !P3 ;  /* 0x0000002f07007c0c */ /* 0x000fe2000dfc1270 */
[----:B------:R-:W0:Y:S01]  /*34f20*/  LDCU UR47, c[0x0][0x39c] ;  /* 0x00007380ff2f77ac */ /* 0x000e220008000800 */
[----:B----4-:R-:W-:-:S04]  /*34f30*/  IMAD.WIDE R16, R26, 0x2, R24 ;  /* 0x000000021a107825 */ /* 0x010fc800078e0218 */
[----:B------:R-:W-:Y:S01]  /*34f40*/  VIADD R26, R26, UR30 ;  /* 0x0000001e1a1a7c36 */ /* 0x000fe20008000000 */
[----:B------:R4:W-:Y:S03]  /*34f50*/  @P0 STG.E.U16 desc[UR8][R16.64], R27 ;  /* 0x0000001b10000986 */ /* 0x0009e6000c101508 */
[----:B----4-:R-:W-:Y:S01]  /*34f60*/  IMAD.WIDE R16, R26, 0x2, R2 ;  /* 0x000000021a107825 */ /* 0x010fe200078e0202 */
[----:B--2---:R-:W-:-:S04]  /*34f70*/  PRMT R29, R19, 0x7632, R29 ;  /* 0x00007632131d7816 */ /* 0x004fc8000000001d */
[----:B------:R2:W-:Y:S04]  /*34f80*/  @P6 STG.E.U16 desc[UR8][R16.64], R19 ;  /* 0x0000001310006986 */ /* 0x0005e8000c101508 */
[----:B--2---:R-:W2:Y:S04]  /*34f90*/  LDL.LU R19, [R1+0x190] ;  /* 0x0001900001137983 */ /* 0x004ea80000300800 */
[----:B------:R-:W4:Y:S01]  /*34fa0*/  LDL.LU R23, [R1+0x194] ;  /* 0x0001940001177983 */ /* 0x000f220000300800 */
[----:B------:R-:W-:Y:S01]  /*34fb0*/  ISETP.LT.AND P3, PT, R21, UR45, !P3 ;  /* 0x0000002d15007c0c */ /* 0x000fe2000df61270 */
[C---:B------:R-:W-:Y:S01]  /*34fc0*/  VIADD R18, R22.reuse, 0xa ;  /* 0x0000000a16127836 */ /* 0x040fe20000000000 */
[----:B------:R-:W-:Y:S01]  /*34fd0*/  ISETP.LT.AND P0, PT, R7, UR46, !P5 ;  /* 0x0000002e07007c0c */ /* 0x000fe2000ef01270 */
[----:B------:R-:W-:Y:S01]  /*34fe0*/  VIADD R28, R22, 0xb ;  /* 0x0000000b161c7836 */ /* 0x000fe20000000000 */
[----:B------:R-:W0:Y:S02]  /*34ff0*/  LDCU UR45, c[0x0][0x398] ;  /* 0x00007300ff2d77ac */ /* 0x000e240008000800 */
[----:B------:R-:W-:Y:S01]  /*35000*/  ISETP.GE.AND P4, PT, R18, UR48, PT ;  /* 0x0000003012007c0c */ /* 0x000fe2000bf86270 */
[C---:B------:R-:W-:Y:S01]  /*35010*/  VIADD R18, R26.reuse, UR30 ;  /* 0x0000001e1a127c36 */ /* 0x040fe20008000000 */
[----:B------:R-:W-:Y:S01]  /*35020*/  ISETP.LT.AND P5, PT, R21, UR42, !P5 ;  /* 0x0000002a15007c0c */ /* 0x000fe2000efa1270 */
[----:B------:R-:W-:Y:S01]  /*35030*/  IMAD.WIDE R26, R26, 0x2, R24 ;  /* 0x000000021a1a7825 */ /* 0x000fe200078e0218 */
[----:B------:R-:W-:Y:S01]  /*35040*/  ISETP.GE.AND P6, PT, R28, UR54, PT ;  /* 0x000000361c007c0c */ /* 0x000fe2000bfc6270 */
[----:B------:R-:W0:Y:S02]  /*35050*/  LDCU UR48, c[0x0][0x39c] ;  /* 0x00007380ff3077ac */ /* 0x000e240008000800 */
[----:B------:R-:W-:Y:S01]  /*35060*/  IMAD.WIDE R16, R18, 0x2, R2 ;  /* 0x0000000212107825 */ /* 0x000fe200078e0202 */
[----:B------:R1:W-:Y:S01]  /*35070*/  @P3 STG.E.U16 desc[UR8][R26.64], R29 ;  /* 0x0000001d1a003986 */ /* 0x0003e2000c101508 */
[----:B------:R-:W-:Y:S01]  /*35080*/  ISETP.LT.AND P3, PT, R7, UR43, !P1 ;  /* 0x0000002b07007c0c */ /* 0x000fe2000cf61270 */
[----:B------:R-:W0:Y:S01]  /*35090*/  LDCU UR46, c[0x0][0x39c] ;  /* 0x00007380ff2e77ac */ /* 0x000e220008000800 */
[----:B------:R-:W-:-:S02]  /*350a0*/  ISETP.LT.AND P1, PT, R21, UR33, !P1 ;  /* 0x0000002115007c0c */ /* 0x000fc4000cf21270 */
[----:B------:R-:W-:Y:S01]  /*350b0*/  PRMT R28, R12, 0x7632, R28 ;  /* 0x000076320c1c7816 */ /* 0x000fe2000000001c */
[----:B------:R-:W0:Y:S01]  /*350c0*/  LDCU UR43, c[0x0][0x398] ;  /* 0x00007300ff2b77ac */ /* 0x000e220008000800 */
[----:B------:R-:W0:Y:S01]  /*350d0*/  LDCU UR42, c[0x0][0x398] ;  /* 0x00007300ff2a77ac */ /* 0x000e220008000800 */
[----:B-1----:R-:W-:Y:S02]  /*350e0*/  IMAD.MOV.U32 R29, RZ, RZ, R22 ;  /* 0x000000ffff1d7224 */ /* 0x002fe400078e0016 */
[----:B------:R-:W3:Y:S01]  /*350f0*/  LDL.LU R22, [R1+0x198] ;  /* 0x0001980001167983 */ /* 0x000ee20000300800 */
[----:B------:R-:W-:Y:S01]  /*35100*/  VIADD R26, R18, UR30 ;  /* 0x0000001e121a7c36 */ /* 0x000fe20008000000 */
[----:B------:R-:W1:Y:S02]  /*35110*/  LDCU UR33, c[0x0][0x398] ;  /* 0x00007300ff2177ac */ /* 0x000e640008000800 */
[----:B--2---:R2:W-:Y:S01]  /*35120*/  @P0 STG.E.U16 desc[UR8][R16.64], R19 ;  /* 0x0000001310000986 */ /* 0x0045e2000c101508 */
[----:B------:R-:W-:Y:S01]  /*35130*/  PRMT R27, R19, 0x7632, R27 ;  /* 0x00007632131b7816 */ /* 0x000fe2000000001b */
[----:B--2---:R-:W-:-:S02]  /*35140*/  VIADD R16, R29, 0xc ;  /* 0x0000000c1d107836 */ /* 0x004fc40000000000 */
[----:B------:R-:W-:-:S03]  /*35150*/  IMAD.WIDE R18, R18, 0x2, R24 ;  /* 0x0000000212127825 */ /* 0x000fc600078e0218 */
[----:B------:R-:W-:Y:S01]  /*35160*/  ISETP.GE.AND P0, PT, R16, UR55, PT ;  /* 0x0000003710007c0c */ /* 0x000fe2000bf06270 */
[C---:B------:R-:W-:Y:S01]  /*35170*/  IMAD.WIDE R16, R26.reuse, 0x2, R2 ;  /* 0x000000021a107825 */ /* 0x040fe200078e0202 */
[----:B------:R-:W-:Y:S04]  /*35180*/  @P5 STG.E.U16 desc[UR8][R18.64], R27 ;  /* 0x0000001b12005986 */ /* 0x000fe8000c101508 */
[----:B------:R2:W-:Y:S01]  /*35190*/  @P3 STG.E.U16 desc[UR8][R16.64], R12 ;  /* 0x0000000c10003986 */ /* 0x0005e2000c101508 */
[----:B------:R-:W-:Y:S01]  /*351a0*/  ISETP.LT.AND P5, PT, R7, UR32, !P4 ;  /* 0x0000002007007c0c */ /* 0x000fe2000e7a1270 */
[----:B------:R-:W0:Y:S01]  /*351b0*/  LDCU UR32, c[0x0][0x398] ;  /* 0x00007300ff2077ac */ /* 0x000e220008000800 */
[----:B------:R-:W-:Y:S01]  /*351c0*/  ISETP.LT.AND P4, PT, R21, UR44, !P4 ;  /* 0x0000002c15007c0c */ /* 0x000fe2000e781270 */
[----:B------:R-:W0:Y:S01]  /*351d0*/  LDCU UR44, c[0x0][0x39c] ;  /* 0x00007380ff2c77ac */ /* 0x000e220008000800 */
[----:B--2---:R-:W-:-:S05]  /*351e0*/  IMAD.WIDE R16, R26, 0x2, R24 ;  /* 0x000000021a107825 */ /* 0x004fca00078e0218 */
[----:B------:R2:W-:Y:S02]  /*351f0*/  @P1 STG.E.U16 desc[UR8][R16.64], R28 ;  /* 0x0000001c10001986 */ /* 0x0005e4000c101508 */
[----:B--2---:R-:W-:Y:S02]  /*35200*/  IMAD.MOV.U32 R28, RZ, RZ, R21 ;  /* 0x000000ffff1c7224 */ /* 0x004fe400078e0015 */
[----:B------:R-:W2:Y:S01]  /*35210*/  LDL.LU R21, [R1+0x19c] ;  /* 0x00019c0001157983 */ /* 0x000ea20000300800 */
[----:B------:R-:W-:Y:S02]  /*35220*/  VIADD R27, R26, UR30 ;  /* 0x0000001e1a1b7c36 */ /* 0x000fe40008000000 */
[----:B------:R-:W-:Y:S02]  /*35230*/  VIADD R12, R29, 0xd ;  /* 0x0000000d1d0c7836 */ /* 0x000fe40000000000 */
[----:B------:R-:W-:-:S03]  /*35240*/  IMAD.WIDE R18, R27, 0x2, R2 ;  /* 0x000000021b127825 */ /* 0x000fc600078e0202 */
[----:B------:R-:W-:Y:S02]  /*35250*/  ISETP.GE.AND P3, PT, R12, UR51, PT ;  /* 0x000000330c007c0c */ /* 0x000fe4000bf66270 */
[----:B----4-:R4:W-:Y:S01]  /*35260*/  @P5 STG.E.U16 desc[UR8][R18.64], R23 ;  /* 0x0000001712005986 */ /* 0x0109e2000c101508 */
[----:B------:R-:W-:Y:S01]  /*35270*/  ISETP.LT.AND P5, PT, R7, UR11, !P6 ;  /* 0x0000000b07007c0c */ /* 0x000fe2000f7a1270 */
[----:B------:R-:W-:Y:S01]  /*35280*/  VIADD R12, R29, 0xe ;  /* 0x0000000e1d0c7836 */ /* 0x000fe20000000000 */
[----:B------:R-:W-:Y:S01]  /*35290*/  ISETP.LT.AND P6, PT, R28, UR41, !P6 ;  /* 0x000000291c007c0c */ /* 0x000fe2000f7c1270 */
[----:B------:R-:W-:Y:S01]  /*352a0*/  IMAD.WIDE R16, R27, 0x2, R24 ;  /* 0x000000021b107825 */ /* 0x000fe200078e0218 */
[----:B------:R-:W0:Y:S02]  /*352b0*/  LDCU UR11, c[0x0][0x398] ;  /* 0x00007300ff0b77ac */ /* 0x000e240008000800 */
[----:B------:R-:W-:Y:S01]  /*352c0*/  ISETP.GE.AND P1, PT, R12, UR49, PT ;  /* 0x000000310c007c0c */ /* 0x000fe2000bf26270 */
[----:B------:R-:W-:Y:S01]  /*352d0*/  VIADD R26, R29, 0xf ;  /* 0x0000000f1d1a7836 */ /* 0x000fe20000000000 */
[----:B------:R-:W0:Y:S01]  /*352e0*/  LDCU UR41, c[0x0][0x398] ;  /* 0x00007300ff2977ac */ /* 0x000e220008000800 */
[----:B----4-:R-:W-:Y:S01]  /*352f0*/  PRMT R19, R23, 0x7632, R19 ;  /* 0x0000763217137816 */ /* 0x010fe20000000013 */
[----:B------:R-:W-:Y:S01]  /*35300*/  VIADD R18, R27, UR30 ;  /* 0x0000001e1b127c36 */ /* 0x000fe20008000000 */
[----:B------:R-:W-:Y:S01]  /*35310*/  PRMT R27, R13, 0x7632, R27 ;  /* 0x000076320d1b7816 */ /* 0x000fe2000000001b */
[----:B------:R-:W4:Y:S02]  /*35320*/  LDCU UR49, c[0x0][0x39c] ;  /* 0x00007380ff3177ac */ /* 0x000f240008000800 */
[----:B------:R0:W-:Y:S01]  /*35330*/  @P4 STG.E.U16 desc[UR8][R16.64], R19 ;  /* 0x0000001310004986 */ /* 0x0001e2000c101508 */
[----:B------:R-:W-:Y:S01]  /*35340*/  VIADD R12, R18, UR30 ;  /* 0x0000001e120c7c36 */ /* 0x000fe20008000000 */
[----:B------:R-:W-:Y:S01]  /*35350*/  ISETP.LT.AND P4, PT, R7, UR34, !P0 ;  /* 0x0000002207007c0c */ /* 0x000fe2000c781270 */
[----:B------:R-:W1:Y:S01]  /*35360*/  LDCU UR34, c[0x0][0x398] ;  /* 0x00007300ff2277ac */ /* 0x000e620008000800 */
[----:B------:R-:W-:Y:S01]  /*35370*/  ISETP.LT.AND P0, PT, R28, UR37, !P0 ;  /* 0x000000251c007c0c */ /* 0x000fe2000c701270 */
[----:B------:R-:W1:Y:S01]  /*35380*/  LDCU UR37, c[0x0][0x398] ;  /* 0x00007300ff2577ac */ /* 0x000e620008000800 */
[----:B------:R-:W1:Y:S01]  /*35390*/  LDCU UR51, c[0x0][0x398] ;  /* 0x00007300ff3377ac */ /* 0x000e620008000800 */
[----:B0-----:R-:W-:-:S04]  /*353a0*/  IMAD.WIDE R16, R18, 0x2, R2 ;  /* 0x0000000212107825 */ /* 0x001fc800078e0202 */
[----:B------:R-:W-:Y:S01]  /*353b0*/  IMAD.WIDE R18, R18, 0x2, R24 ;  /* 0x0000000212127825 */ /* 0x000fe200078e0218 */
[----:B------:R0:W-:Y:S04]  /*353c0*/  @P5 STG.E.U16 desc[UR8][R16.64], R13 ;  /* 0x0000000d10005986 */ /* 0x0001e8000c101508 */
[----:B------:R1:W-:Y:S01]  /*353d0*/  @P6 STG.E.U16 desc[UR8][R18.64], R27 ;  /* 0x0000001b12006986 */ /* 0x0003e2000c101508 */
[----:B------:R-:W-:Y:S01]  /*353e0*/  ISETP.LT.AND P6, PT, R7, UR40, !P3 ;  /* 0x0000002807007c0c */ /* 0x000fe2000dfc1270 */
[----:B------:R-:W2:Y:S01]  /*353f0*/  LDCU UR40, c[0x0][0x39c] ;  /* 0x00007380ff2877ac */ /* 0x000ea20008000800 */
[----:B------:R-:W-:Y:S01]  /*35400*/  ISETP.GE.AND P5, PT, R26, UR35, PT ;  /* 0x000000231a007c0c */ /* 0x000fe2000bfa6270 */
[----:B0-----:R-:W-:Y:S01]  /*35410*/  IMAD.WIDE R16, R12, 0x2, R2 ;  /* 0x000000020c107825 */ /* 0x001fe200078e0202 */
[----:B---3--:R-:W-:Y:S01]  /*35420*/  PRMT R26, R22, 0x7632, R26 ;  /* 0x00007632161a7816 */ /* 0x008fe2000000001a */
[----:B------:R-:W0:Y:S02]  /*35430*/  LDCU UR35, c[0x0][0x398] ;  /* 0x00007300ff2377ac */ /* 0x000e240008000800 */
[C---:B-1----:R-:W-:Y:S01]  /*35440*/  VIADD R18, R12.reuse, UR30 ;  /* 0x0000001e0c127c36 */ /* 0x042fe20008000000 */
[----:B------:R1:W-:Y:S01]  /*35450*/  @P4 STG.E.U16 desc[UR8][R16.64], R22 ;  /* 0x0000001610004986 */ /* 0x0003e2000c101508 */
[----:B------:R-:W-:Y:S01]  /*35460*/  IMAD.WIDE R12, R12, 0x2, R24 ;  /* 0x000000020c0c7825 */ /* 0x000fe200078e0218 */
[----:B------:R-:W-:Y:S01]  /*35470*/  ISETP.LT.AND P3, PT, R28, UR39, !P3 ;  /* 0x000000271c007c0c */ /* 0x000fe2000df61270 */
[----:B------:R-:W3:Y:S02]  /*35480*/  LDCU UR39, c[0x0][0x39c] ;  /* 0x00007380ff2777ac */ /* 0x000ee40008000800 */
[----:B------:R-:W-:Y:S01]  /*35490*/  VIADD R19, R29, 0x10 ;  /* 0x000000101d137836 */ /* 0x000fe20000000000 */
[----:B------:R0:W-:Y:S01]  /*354a0*/  @P0 STG.E.U16 desc[UR8][R12.64], R26 ;  /* 0x0000001a0c000986 */ /* 0x0001e2000c101508 */
[----:B-1----:R-:W-:-:S03]  /*354b0*/  IMAD.WIDE R16, R18, 0x2, R2 ;  /* 0x0000000212107825 */ /* 0x002fc600078e0202 */
[----:B------:R-:W-:Y:S01]  /*354c0*/  ISETP.GE.AND P4, PT, R19, UR18, PT ;  /* 0x0000001213007c0c */ /* 0x000fe2000bf86270 */
[----:B------:R-:W1:Y:S01]  /*354d0*/  LDCU UR18, c[0x0][0x398] ;  /* 0x00007300ff1277ac */ /* 0x000e620008000800 */
[----:B------:R3:W-:Y:S01]  /*354e0*/  @P6 STG.E.U16 desc[UR8][R16.64], R14 ;  /* 0x0000000e10006986 */ /* 0x0007e2000c101508 */
[----:B------:R-:W-:Y:S01]  /*354f0*/  ISETP.LT.AND P6, PT, R7, UR38, !P1 ;  /* 0x0000002607007c0c */ /* 0x000fe2000cfc1270 */
[----:B------:R-:W-:Y:S01]  /*35500*/  VIADD R19, R18, UR30 ;  /* 0x0000001e12137c36 */ /* 0x000fe20008000000 */
[----:B------:R-:W-:Y:S01]  /*35510*/  ISETP.LT.AND P1, PT, R28, UR36, !P1 ;  /* 0x000000241c007c0c */ /* 0x000fe2000cf21270 */
[----:B0-----:R-:W-:Y:S01]  /*35520*/  IMAD.WIDE R12, R18, 0x2, R24 ;  /* 0x00000002120c7825 */ /* 0x001fe200078e0218 */
[----:B------:R-:W4:Y:S01]  /*35530*/  LDL.LU R26, [R1+0x14] ;  /* 0x00001400011a7983 */ /* 0x000f220000300800 */
[----:B------:R-:W0:Y:S03]  /*35540*/  LDCU UR38, c[0x0][0x39c] ;  /* 0x00007380ff2677ac */ /* 0x000e260008000800 */
[----:B------:R-:W4:Y:S01]  /*35550*/  LDL.LU R27, [R1+0x1a8] ;  /* 0x0001a800011b7983 */ /* 0x000f220000300800 */
[----:B------:R-:W0:Y:S01]  /*35560*/  LDCU UR36, c[0x0][0x398] ;  /* 0x00007300ff2477ac */ /* 0x000e220008000800 */
[----:B---3--:R-:W-:Y:S01]  /*35570*/  VIADD R16, R29, 0x11 ;  /* 0x000000111d107836 */ /* 0x008fe20000000000 */
[----:B------:R-:W-:Y:S01]  /*35580*/  PRMT R14, R14, 0x7632, R14 ;  /* 0x000076320e0e7816 */ /* 0x000fe2000000000e */
[----:B------:R-:W3:Y:S03]  /*35590*/  LDL.LU R23, [R1+0x18] ;  /* 0x0000180001177983 */ /* 0x000ee60000300800 */
[----:B------:R-:W-:Y:S01]  /*355a0*/  ISETP.GE.AND P0, PT, R16, UR24, PT ;  /* 0x0000001810007c0c */ /* 0x000fe2000bf06270 */
[C---:B------:R-:W-:Y:S01]  /*355b0*/  IMAD.WIDE R16, R19.reuse, 0x2, R2 ;  /* 0x0000000213107825 */ /* 0x040fe200078e0202 */
[----:B------:R0:W-:Y:S01]  /*355c0*/  @P3 STG.E.U16 desc[UR8][R12.64], R14 ;  /* 0x0000000e0c003986 */ /* 0x0001e2000c101508 */
[----:B------:R-:W1:Y:S03]  /*355d0*/  LDCU UR24, c[0x0][0x398] ;  /* 0x00007300ff1877ac */ /* 0x000e660008000800 */
[----:B------:R-:W3:Y:S01]  /*355e0*/  LDL.LU R22, [R1+0x1ac] ;  /* 0x0001ac0001167983 */ /* 0x000ee20000300800 */
[----:B0-----:R-:W-:-:S03]  /*355f0*/  IMAD.WIDE R12, R19, 0x2, R24 ;  /* 0x00000002130c7825 */ /* 0x001fc600078e0218 */
[----:B--2---:R0:W-:Y:S01]  /*35600*/  @P6 STG.E.U16 desc[UR8][R16.64], R21 ;  /* 0x0000001510006986 */ /* 0x0041e2000c101508 */
[----:B------:R-:W-:Y:S02]  /*35610*/  ISETP.LT.AND P6, PT, R7, UR13, !P5 ;  /* 0x0000000d07007c0c */ /* 0x000fe4000efc1270 */
[----:B------:R-:W-:Y:S01]  /*35620*/  PRMT R18, R21, 0x7632, R18 ;  /* 0x0000763215127816 */ /* 0x000fe20000000012 */
[----:B------:R-:W-:Y:S01]  /*35630*/  VIADD R14, R29, 0x12 ;  /* 0x000000121d0e7836 */ /* 0x000fe20000000000 */
[----:B------:R-:W2:Y:S03]  /*35640*/  LDCU UR13, c[0x0][0x398] ;  /* 0x00007300ff0d77ac */ /* 0x000ea60008000800 */
[----:B------:R1:W-:Y:S01]  /*35650*/  @P1 STG.E.U16 desc[UR8][R12.64], R18 ;  /* 0x000000120c001986 */ /* 0x0003e2000c101508 */
[----:B0-----:R-:W-:-:S03]  /*35660*/  VIADD R16, R19, UR30 ;  /* 0x0000001e13107c36 */ /* 0x001fc60008000000 */
[----:B------:R-:W2:Y:S01]  /*35670*/  LDL.LU R21, [R1+0x1c] ;  /* 0x00001c0001157983 */ /* 0x000ea20000300800 */
[----:B------:R-:W-:Y:S01]  /*35680*/  PRMT R19, R15, 0x7632, R19 ;  /* 0x000076320f137816 */ /* 0x000fe20000000013 */
[----:B-1----:R-:W-:-:S05]  /*35690*/  IMAD.WIDE R12, R16, 0x2, R2 ;  /* 0x00000002100c7825 */ /* 0x002fca00078e0202 */
[----:B------:R0:W-:Y:S04]  /*356a0*/  @P6 STG.E.U16 desc[UR8][R12.64], R15 ;  /* 0x0000000f0c006986 */ /* 0x0001e8000c101508 */
[----:B0-----:R-:W2:Y:S01]  /*356b0*/  LDL.LU R15, [R1+0x1a0] ;  /* 0x0001a000010f7983 */ /* 0x001ea20000300800 */
[----:B------:R-:W-:Y:S02]  /*356c0*/  ISETP.LT.AND P5, PT, R28, UR14, !P5 ;  /* 0x0000000e1c007c0c */ /* 0x000fe4000efa1270 */
[----:B------:R-:W-:Y:S01]  /*356d0*/  ISETP.LT.AND P1, PT, R7, UR6, !P4 ;  /* 0x0000000607007c0c */ /* 0x000fe2000e721270 */
[----:B------:R-:W-:Y:S01]  /*356e0*/  VIADD R18, R16, UR30 ;  /* 0x0000001e10127c36 */ /* 0x000fe20008000000 */
[----:B------:R-:W-:Y:S01]  /*356f0*/  ISETP.LT.AND P4, PT, R28, UR4, !P4 ;  /* 0x000000041c007c0c */ /* 0x000fe2000e781270 */
[----:B------:R-:W-:Y:S01]  /*35700*/  IMAD.WIDE R16, R16, 0x2, R24 ;  /* 0x0000000210107825 */ /* 0x000fe200078e0218 */
[----:B------:R-:W-:Y:S01]  /*35710*/  ISETP.GE.AND P3, PT, R14, UR53, PT ;  /* 0x000000350e007c0c */ /* 0x000fe2000bf66270 */
[----:B------:R-:W0:Y:S02]  /*35720*/  LDCU UR6, c[0x0][0x398] ;  /* 0x00007300ff0677ac */ /* 0x000e240008000800 */
[----:B------:R-:W-:-:S02]  /*35730*/  VIADD R14, R29, 0x13 ;  /* 0x000000131d0e7836 */ /* 0x000fc40000000000 */
[----:B------:R-:W-:Y:S01]  /*35740*/  IMAD.WIDE R12, R18, 0x2, R2 ;  /* 0x00000002120c7825 */ /* 0x000fe200078e0202 */
[----:B------:R-:W1:Y:S01]  /*35750*/  LDCU UR14, c[0x0][0x398] ;  /* 0x00007300ff0e77ac */ /* 0x000e620008000800 */
[----:B------:R0:W-:Y:S01]  /*35760*/  @P5 STG.E.U16 desc[UR8][R16.64], R19 ;  /* 0x0000001310005986 */ /* 0x0001e2000c101508 */
[----:B------:R-:W-:Y:S01]  /*35770*/  ISETP.GE.AND P6, PT, R14, UR50, PT ;  /* 0x000000320e007c0c */ /* 0x000fe2000bfc6270 */
[----:B------:R-:W-:Y:S01]  /*35780*/  VIADD R14, R29, 0x14 ;  /* 0x000000141d0e7836 */ /* 0x000fe20000000000 */
[----:B------:R-:W1:Y:S01]  /*35790*/  LDCU UR4, c[0x0][0x398] ;  /* 0x00007300ff0477ac */ /* 0x000e620008000800 */
[----:B0-----:R-:W3:Y:S01]  /*357a0*/  LDL.LU R19, [R1+0x10] ;  /* 0x0000100001137983 */ /* 0x001ee20000300800 */
[----:B------:R-:W-:Y:S01]  /*357b0*/  VIADD R16, R18, UR30 ;  /* 0x0000001e12107c36 */ /* 0x000fe20008000000 */
[----:B--2---:R-:W-:Y:S02]  /*357c0*/  PRMT R17, R15, 0x7632, R17 ;  /* 0x000076320f117816 */ /* 0x004fe40000000011 */
[----:B------:R0:W-:Y:S01]  /*357d0*/  @P1 STG.E.U16 desc[UR8][R12.64], R15 ;  /* 0x0000000f0c001986 */ /* 0x0001e2000c101508 */
[----:B------:R-:W-:Y:S01]  /*357e0*/  ISETP.GE.AND P1, PT, R14, UR47, PT ;  /* 0x0000002f0e007c0c */ /* 0x000fe2000bf26270 */
[----:B------:R-:W2:Y:S01]  /*357f0*/  LDCU UR50, c[0x0][0x39c] ;  /* 0x00007380ff3277ac */ /* 0x000ea20008000800 */
[----:B------:R-:W-:Y:S01]  /*35800*/  ISETP.LT.AND P5, PT, R7, UR20, !P0 ;  /* 0x0000001407007c0c */ /* 0x000fe2000c7a1270 */
[----:B0-----:R-:W-:Y:S01]  /*35810*/  IMAD.WIDE R12, R18, 0x2, R24 ;  /* 0x00000002120c7825 */ /* 0x001fe200078e0218 */
[----:B------:R-:W0:Y:S03]  /*35820*/  LDCU UR47, c[0x0][0x39c] ;  /* 0x00007380ff2f77ac */ /* 0x000e260008000800 */
[C---:B------:R-:W-:Y:S01]  /*35830*/  IMAD.WIDE R14, R16.reuse, 0x2, R2 ;  /* 0x00000002100e7825 */ /* 0x040fe200078e0202 */
[----:B------:R1:W-:Y:S01]  /*35840*/  @P4 STG.E.U16 desc[UR8][R12.64], R17 ;  /* 0x000000110c004986 */ /* 0x0003e2000c101508 */
[----:B------:R-:W0:Y:S02]  /*35850*/  LDCU UR20, c[0x0][0x398] ;  /* 0x00007300ff1477ac */ /* 0x000e240008000800 */
[----:B-1----:R-:W-:-:S02]  /*35860*/  VIADD R17, R16, UR30 ;  /* 0x0000001e10117c36 */ /* 0x002fc40008000000 */
[----:B------:R-:W-:Y:S02]  /*35870*/  IMAD.WIDE R12, R16, 0x2, R24 ;  /* 0x00000002100c7825 */ /* 0x000fe400078e0218 */
[----:B------:R-:W2:Y:S01]  /*35880*/  LDL.LU R16, [R1+0x1a4] ;  /* 0x0001a40001107983 */ /* 0x000ea20000300800 */
[C---:B------:R-:W-:Y:S01]  /*35890*/  ISETP.LT.AND P0, PT, R28.reuse, UR16, !P0 ;  /* 0x000000101c007c0c */ /* 0x040fe2000c701270 */
[----:B------:R-:W1:Y:S01]  /*358a0*/  LDCU UR16, c[0x0][0x398] ;  /* 0x00007300ff1077ac */ /* 0x000e620008000800 */
[----:B------:R-:W-:Y:S01]  /*358b0*/  ISETP.LT.AND P4, PT, R7, UR10, !P3 ;  /* 0x0000000a07007c0c */ /* 0x000fe2000df81270 */
[----:B---3--:R3:W-:Y:S01]  /*358c0*/  @P5 STG.E.U16 desc[UR8][R14.64], R19 ;  /* 0x000000130e005986 */ /* 0x0087e2000c101508 */
[----:B------:R-:W-:Y:S01]  /*358d0*/  PRMT R18, R19, 0x7632, R18 ;  /* 0x0000763213127816 */ /* 0x000fe20000000012 */
[----:B------:R-:W0:Y:S01]  /*358e0*/  LDCU UR10, c[0x0][0x398] ;  /* 0x00007300ff0a77ac */ /* 0x000e220008000800 */
[----:B------:R-:W-:Y:S01]  /*358f0*/  ISETP.LT.AND P3, PT, R28, UR22, !P3 ;  /* 0x000000161c007c0c */ /* 0x000fe2000df61270 */
[----:B------:R-:W0:Y:S01]  /*35900*/  LDCU UR22, c[0x0][0x398] ;  /* 0x00007300ff1677ac */ /* 0x000e220008000800 */
[----:B---3--:R-:W-:-:S05]  /*35910*/  IMAD.WIDE R14, R17, 0x2, R2 ;  /* 0x00000002110e7825 */ /* 0x008fca00078e0202 */
[----:B------:R3:W-:Y:S01]  /*35920*/  @P0 STG.E.U16 desc[UR8][R12.64], R18 ;  /* 0x000000120c000986 */ /* 0x0007e2000c101508 */
[----:B------:R-:W-:Y:S02]  /*35930*/  VIADD R19, R29, 0x15 ;  /* 0x000000151d137836 */ /* 0x000fe40000000000 */
[----:B---3--:R-:W-:-:S04]  /*35940*/  IMAD.WIDE R12, R17, 0x2, R24 ;  /* 0x00000002110c7825 */ /* 0x008fc800078e0218 */
[----:B------:R-:W-:Y:S01]  /*35950*/  VIADD R17, R17, UR30 ;  /* 0x0000001e11117c36 */ /* 0x000fe20008000000 */
[----:B------:R-:W-:Y:S01]  /*35960*/  ISETP.GE.AND P5, PT, R19, UR46, PT ;  /* 0x0000002e13007c0c */ /* 0x000fe2000bfa6270 */
[C---:B------:R-:W-:Y:S01]  /*35970*/  VIADD R18, R29.reuse, 0x17 ;  /* 0x000000171d127836 */ /* 0x040fe20000000000 */
[----:B------:R-:W3:Y:S01]  /*35980*/  LDCU UR46, c[0x0][0x39c] ;  /* 0x00007380ff2e77ac */ /* 0x000ee20008000800 */
[----:B------:R-:W-:Y:S01]  /*35990*/  VIADD R19, R29, 0x18 ;  /* 0x000000181d137836 */ /* 0x000fe20000000000 */
[----:B--2---:R2:W-:Y:S01]  /*359a0*/  @P4 STG.E.U16 desc[UR8][R14.64], R16 ;  /* 0x000000100e004986 */ /* 0x0045e2000c101508 */
[----:B------:R-:W-:Y:S01]  /*359b0*/  ISETP.LT.AND P4, PT, R7, UR12, !P6 ;  /* 0x0000000c07007c0c */ /* 0x000fe2000f781270 */
[----:B------:R-:W0:Y:S01]  /*359c0*/  LDCU UR12, c[0x0][0x398] ;  /* 0x00007300ff0c77ac */ /* 0x000e220008000800 */
[----:B-----5:R-:W-:Y:S01]  /*359d0*/  ISETP.LT.AND P6, PT, R28, UR26, !P6 ;  /* 0x0000001a1c007c0c */ /* 0x020fe2000f7c1270 */
[----:B------:R-:W5:Y:S01]  /*359e0*/  LDCU UR26, c[0x0][0x398] ;  /* 0x00007300ff1a77ac */ /* 0x000f620008000800 */
[----:B--2---:R-:W-:Y:S01]  /*359f0*/  PRMT R14, R16, 0x7632, R14 ;  /* 0x00007632100e7816 */ /* 0x004fe2000000000e */
[----:B------:R-:W-:-:S02]  /*35a00*/  VIADD R15, R29, 0x16 ;  /* 0x000000161d0f7836 */ /* 0x000fc40000000000 */
[----:B------:R-:W-:Y:S02]  /*35a10*/  VIADD R16, R17, UR30 ;  /* 0x0000001e11107c36 */ /* 0x000fe40008000000 */
[----:B------:R2:W-:Y:S01]  /*35a20*/  @P3 STG.E.U16 desc[UR8][R12.64], R14 ;  /* 0x0000000e0c003986 */ /* 0x0005e2000c101508 */
[----:B------:R-:W-:Y:S01]  /*35a30*/  ISETP.GE.AND P0, PT, R15, UR48, PT ;  /* 0x000000300f007c0c */ /* 0x000fe2000bf06270 */
[----:B------:R-:W0:Y:S01]  /*35a40*/  LDCU UR48, c[0x0][0x39c] ;  /* 0x00007380ff3077ac */ /* 0x000e220008000800 */
[----:B------:R-:W-:Y:S02]  /*35a50*/  ISETP.LT.AND P3, PT, R7, UR45, !P1 ;  /* 0x0000002d07007c0c */ /* 0x000fe4000cf61270 */
[----:B------:R-:W-:Y:S01]  /*35a60*/  ISETP.LT.AND P1, PT, R28, UR28, !P1 ;  /* 0x0000001c1c007c0c */ /* 0x000fe2000cf21270 */
[----:B------:R-:W0:Y:S01]  /*35a70*/  LDCU UR28, c[0x0][0x39c] ;  /* 0x00007380ff1c77ac */ /* 0x000e220008000800 */
[----:B------:R-:W0:Y:S01]  /*35a80*/  LDCU UR45, c[0x0][0x398] ;  /* 0x00007300ff2d77ac */ /* 0x000e220008000800 */
[----:B--2---:R-:W-:-:S04]  /*35a90*/  IMAD.WIDE R14, R17, 0x2, R2 ;  /* 0x00000002110e7825 */ /* 0x004fc800078e0202 */
[----:B------:R-:W-:Y:S01]  /*35aa0*/  IMAD.WIDE R12, R17, 0x2, R24 ;  /* 0x00000002110c7825 */ /* 0x000fe200078e0218 */
[----:B----4-:R-:W-:Y:S01]  /*35ab0*/  PRMT R17, R26, 0x7632, R17 ;  /* 0x000076321a117816 */ /* 0x010fe20000000011 */
[----:B------:R2:W-:Y:S04]  /*35ac0*/  @P4 STG.E.U16 desc[UR8][R14.64], R26 ;  /* 0x0000001a0e004986 */ /* 0x0005e8000c101508 */
[----:B------:R4:W-:Y:S01]  /*35ad0*/  @P6 STG.E.U16 desc[UR8][R12.64], R17 ;  /* 0x000000110c006986 */ /* 0x0009e2000c101508 */
[----:B------:R-:W-:Y:S01]  /*35ae0*/  ISETP.LT.AND P6, PT, R7, UR43, !P5 ;  /* 0x0000002b07007c0c */ /* 0x000fe2000efc1270 */
[----:B------:R-:W0:Y:S01]  /*35af0*/  LDCU UR43, c[0x0][0x398] ;  /* 0x00007300ff2b77ac */ /* 0x000e220008000800 */
[----:B------:R-:W-:Y:S01]  /*35b00*/  ISETP.GE.AND P4, PT, R18, UR44, PT ;  /* 0x0000002c12007c0c */ /* 0x000fe2000bf86270 */
[C---:B--2---:R-:W-:Y:S01]  /*35b10*/  IMAD.WIDE R14, R16.reuse, 0x2, R2 ;  /* 0x00000002100e7825 */ /* 0x044fe200078e0202 */
[----:B------:R-:W-:Y:S01]  /*35b20*/  PRMT R18, R27, 0x7632, R18 ;  /* 0x000076321b127816 */ /* 0x000fe20000000012 */
[----:B------:R-:W2:Y:S02]  /*35b30*/  LDCU UR44, c[0x0][0x398] ;  /* 0x00007300ff2c77ac */ /* 0x000ea40008000800 */
[C---:B----4-:R-:W-:Y:S01]  /*35b40*/  VIADD R17, R16.reuse, UR30 ;  /* 0x0000001e10117c36 */ /* 0x050fe20008000000 */
[----:B------:R4:W-:Y:S01]  /*35b50*/  @P3 STG.E.U16 desc[UR8][R14.64], R27 ;  /* 0x0000001b0e003986 */ /* 0x0009e2000c101508 */
[----:B------:R-:W-:Y:S01]  /*35b60*/  IMAD.WIDE R12, R16, 0x2, R24 ;  /* 0x00000002100c7825 */ /* 0x000fe200078e0218 */
[----:B------:R-:W-:Y:S01]  /*35b70*/  ISETP.LT.AND P5, PT, R28, UR42, !P5 ;  /* 0x0000002a1c007c0c */ /* 0x000fe2000efa1270 */
[----:B------:R-:W0:Y:S03]  /*35b80*/  LDCU UR42, c[0x0][0x398] ;  /* 0x00007300ff2a77ac */ /* 0x000e260008000800 */
[----:B------:R1:W-:Y:S01]  /*35b90*/  @P1 STG.E.U16 desc[UR8][R12.64], R18 ;  /* 0x000000120c001986 */ /* 0x0003e2000c101508 */
[----:B----4-:R-:W-:-:S05]  /*35ba0*/  IMAD.WIDE R14, R17, 0x2, R2 ;  /* 0x00000002110e7825 */ /* 0x010fca00078e0202 */
[----:B------:R4:W-:Y:S01]  /*35bb0*/  @P6 STG.E.U16 desc[UR8][R14.64], R23 ;  /* 0x000000170e006986 */ /* 0x0009e2000c101508 */
[----:B------:R-:W-:Y:S01]  /*35bc0*/  ISETP.LT.AND P6, PT, R7, UR32, !P0 ;  /* 0x0000002007007c0c */ /* 0x000fe2000c7c1270 */
[----:B------:R-:W-:Y:S01]  /*35bd0*/  VIADD R16, R17, UR30 ;  /* 0x0000001e11107c36 */ /* 0x000fe20008000000 */
[----:B-1----:R-:W-:Y:S01]  /*35be0*/  PRMT R18, R23, 0x7632, R18 ;  /* 0x0000763217127816 */ /* 0x002fe20000000012 */
[----:B------:R-:W-:Y:S01]  /*35bf0*/  IMAD.WIDE R12, R17, 0x2, R24 ;  /* 0x00000002110c7825 */ /* 0x000fe200078e0218 */
[----:B------:R-:W-:Y:S01]  /*35c00*/  ISETP.LT.AND P0, PT, R28, UR33, !P0 ;  /* 0x000000211c007c0c */ /* 0x000fe2000c701270 */
[----:B------:R-:W1:Y:S02]  /*35c10*/  LDCU UR32, c[0x0][0x39c] ;  /* 0x00007380ff2077ac */ /* 0x000e640008000800 */
[----:B----4-:R-:W-:Y:S01]  /*35c20*/  VIADD R14, R29, 0x19 ;  /* 0x000000191d0e7836 */ /* 0x010fe20000000000 */
[----:B------:R4:W-:Y:S01]  /*35c30*/  @P5 STG.E.U16 desc[UR8][R12.64], R18 ;  /* 0x000000120c005986 */ /* 0x0009e2000c101508 */
[----:B------:R-:W-:Y:S01]  /*35c40*/  ISETP.GE.AND P3, PT, R19, UR49, PT ;  /* 0x0000003113007c0c */ /* 0x000fe2000bf66270 */
[----:B------:R-:W0:Y:S02]  /*35c50*/  LDCU UR33, c[0x0][0x39c] ;  /* 0x00007380ff2177ac */ /* 0x000e240008000800 */
[----:B------:R-:W-:Y:S01]  /*35c60*/  ISETP.GE.AND P1, PT, R14, UR40, PT ;  /* 0x000000280e007c0c */ /* 0x000fe2000bf26270 */
[----:B------:R-:W-:Y:S01]  /*35c70*/  IMAD.WIDE R14, R16, 0x2, R2 ;  /* 0x00000002100e7825 */ /* 0x000fe200078e0202 */
[----:B------:R-:W-:Y:S01]  /*35c80*/  PRMT R17, R22, 0x7632, R17 ;  /* 0x0000763216117816 */ /* 0x000fe20000000011 */
[----:B------:R-:W0:Y:S03]  /*35c90*/  LDCU UR40, c[0x0][0x398] ;  /* 0x00007300ff2877ac */ /* 0x000e260008000800 */
[----:B------:R1:W-:Y:S01]  /*35ca0*/  @P6 STG.E.U16 desc[UR8][R14.64], R22 ;  /* 0x000000160e006986 */ /* 0x0003e2000c101508 */
[----:B------:R-:W-:Y:S01]  /*35cb0*/  ISETP.LT.AND P6, PT, R7, UR11, !P4 ;  /* 0x0000000b07007c0c */ /* 0x000fe2000e7c1270 */
[----:B----4-:R-:W-:Y:S01]  /*35cc0*/  IMAD.WIDE R12, R16, 0x2, R24 ;  /* 0x00000002100c7825 */ /* 0x010fe200078e0218 */
[----:B------:R-:W-:Y:S01]  /*35cd0*/  ISETP.LT.AND P4, PT, R28, UR41, !P4 ;  /* 0x000000291c007c0c */ /* 0x000fe2000e781270 */
[----:B------:R-:W4:Y:S02]  /*35ce0*/  LDCU UR11, c[0x0][0x39c] ;  /* 0x00007380ff0b77ac */ /* 0x000f240008000800 */
[----:B------:R-:W-:Y:S01]  /*35cf0*/  VIADD R19, R16, UR30 ;  /* 0x0000001e10137c36 */ /* 0x000fe20008000000 */
[----:B------:R0:W-:Y:S01]  /*35d00*/  @P0 STG.E.U16 desc[UR8][R12.64], R17 ;  /* 0x000000110c000986 */ /* 0x0001e2000c101508 */
[----:B------:R-:W-:Y:S01]  /*35d10*/  PRMT R18, R21, 0x7632, R18 ;  /* 0x0000763215127816 */ /* 0x000fe20000000012 */
[----:B------:R-:W2:Y:S01]  /*35d20*/  LDCU UR41, c[0x0][0x398] ;  /* 0x00007300ff2977ac */ /* 0x000ea20008000800 */
[----:B-1----:R-:W-:Y:S01]  /*35d30*/  VIADD R14, R29, 0x1a ;  /* 0x0000001a1d0e7836 */ /* 0x002fe20000000000 */
[----:B------:R-:W1:Y:S04]  /*35d40*/  LDCU UR49, c[0x0][0x398] ;  /* 0x00007300ff3177ac */ /* 0x000e680008000800 */
[----:B------:R-:W-:Y:S01]  /*35d50*/  ISETP.GE.AND P5, PT, R14, UR38, PT ;  /* 0x000000260e007c0c */ /* 0x000fe2000bfa6270 */
[----:B------:R-:W-:-:S04]  /*35d60*/  IMAD.WIDE R14, R19, 0x2, R2 ;  /* 0x00000002130e7825 */ /* 0x000fc800078e0202 */
[C---:B0-----:R-:W-:Y:S02]  /*35d70*/  VIADD R17, R19.reuse, UR30 ;  /* 0x0000001e13117c36 */ /* 0x041fe40008000000 */
[----:B------:R-:W-:Y:S01]  /*35d80*/  IMAD.WIDE R12, R19, 0x2, R24 ;  /* 0x00000002130c7825 */ /* 0x000fe200078e0218 */
[----:B------:R-:W-:Y:S01]  /*35d90*/  ISETP.LT.AND P0, PT, R7, UR34, !P3 ;  /* 0x0000002207007c0c */ /* 0x000fe2000df01270 */
[----:B------:R-:W2:Y:S01]  /*35da0*/  LDL.LU R19, [R1+0x1c0] ;  /* 0x0001c00001137983 */ /* 0x000ea20000300800 */
[----:B------:R-:W0:Y:S03]  /*35db0*/  LDCU UR34, c[0x0][0x39c] ;  /* 0x00007380ff2277ac */ /* 0x000e260008000800 */
[----:B------:R-:W2:Y:S01]  /*35dc0*/  LDL.LU R26, [R1+0x1c4] ;  /* 0x0001c400011a7983 */ /* 0x000ea20000300800 */
[----:B------:R-:W-:Y:S01]  /*35dd0*/  VIADD R16, R29, 0x1b ;  /* 0x0000001b1d107836 */ /* 0x000fe20000000000 */
[----:B------:R-:W0:Y:S02]  /*35de0*/  LDCU UR38, c[0x0][0x398] ;  /* 0x00007300ff2677ac */ /* 0x000e240008000800 */
[----:B------:R-:W2:Y:S04]  /*35df0*/  LDL.LU R27, [R1+0x1b8] ;  /* 0x0001b800011b7983 */ /* 0x000ea80000300800 */
[----:B------:R-:W2:Y:S04]  /*35e00*/  LDL.LU R23, [R1+0x1c8] ;  /* 0x0001c80001177983 */ /* 0x000ea80000300800 */
[----:B------:R0:W-:Y:S04]  /*35e10*/  @P6 STG.E.U16 desc[UR8][R14.64], R21 ;  /* 0x000000150e006986 */ /* 0x0001e8000c101508 */
[----:B------:R-:W2:Y:S04]  /*35e20*/  LDL.LU R22, [R1+0x1bc] ;  /* 0x0001bc0001167983 */ /* 0x000ea80000300800 */
[----:B------:R1:W-:Y:S04]  /*35e30*/  @P4 STG.E.U16 desc[UR8][R12.64], R18 ;  /* 0x000000120c004986 */ /* 0x0003e8000c101508 */
[----:B0-----:R-:W2:Y:S04]  /*35e40*/  LDL.LU R21, [R1+0x1cc] ;  /* 0x0001cc0001157983 */ /* 0x001ea80000300800 */
[----:B-1----:R-:W2:Y:S01]  /*35e50*/  LDL.LU R13, [R1+0x1b0] ;  /* 0x0001b000010d7983 */ /* 0x002ea20000300800 */
[----:B------:R-:W-:Y:S01]  /*35e60*/  IMAD.WIDE R14, R17, 0x2, R2 ;  /* 0x00000002110e7825 */ /* 0x000fe200078e0202 */
[----:B------:R-:W-:Y:S01]  /*35e70*/  ISETP.LT.AND P3, PT, R28, UR35, !P3 ;  /* 0x000000231c007c0c */ /* 0x000fe2000df61270 */
[----:B------:R-:W0:Y:S01]  /*35e80*/  LDCU UR35, c[0x0][0x398] ;  /* 0x00007300ff2377ac */ /* 0x000e220008000800 */
[----:B------:R-:W-:-:S02]  /*35e90*/  ISETP.LT.AND P4, PT, R7, UR18, !P1 ;  /* 0x0000001207007c0c */ /* 0x000fc4000cf81270 */
[----:B------:R-:W-:Y:S01]  /*35ea0*/  ISETP.GE.AND P6, PT, R16, UR39, PT ;  /* 0x0000002710007c0c */ /* 0x000fe2000bfc6270 */
[----:B------:R-:W-:Y:S01]  /*35eb0*/  VIADD R16, R17, UR30 ;  /* 0x0000001e11107c36 */ /* 0x000fe20008000000 */
[----:B--2---:R1:W-:Y:S01]  /*35ec0*/  @P0 STG.E.U16 desc[UR8][R14.64], R13 ;  /* 0x0000000d0e000986 */ /* 0x0043e2000c101508 */
[----:B------:R-:W-:Y:S01]  /*35ed0*/  PRMT R18, R13, 0x7632, R18 ;  /* 0x000076320d127816 */ /* 0x000fe20000000012 */
[----:B------:R-:W2:Y:S01]  /*35ee0*/  LDCU UR18, c[0x0][0x39c] ;  /* 0x00007380ff1277ac */ /* 0x000ea20008000800 */
[----:B------:R-:W-:Y:S01]  /*35ef0*/  ISETP.LT.AND P1, PT, R28, UR37, !P1 ;  /* 0x000000251c007c0c */ /* 0x000fe2000cf21270 */
[----:B------:R-:W0:Y:S01]  /*35f00*/  LDCU UR39, c[0x0][0x398] ;  /* 0x00007300ff2777ac */ /* 0x000e220008000800 */
[----:B------:R-:W0:Y:S01]  /*35f10*/  LDCU UR37, c[0x0][0x398] ;  /* 0x00007300ff2577ac */ /* 0x000e220008000800 */
[----:B-1----:R-:W-:Y:S02]  /*35f20*/  VIADD R14, R29, 0x1c ;  /* 0x0000001c1d0e7836 */ /* 0x002fe40000000000 */
[----:B------:R-:W-:-:S03]  /*35f30*/  IMAD.WIDE R12, R17, 0x2, R24 ;  /* 0x00000002110c7825 */ /* 0x000fc600078e0218 */
[----:B------:R-:W-:Y:S01]  /*35f40*/  ISETP.GE.AND P0, PT, R14, UR50, PT ;  /* 0x000000320e007c0c */ /* 0x000fe2000bf06270 */
[----:B------:R-:W-:Y:S01]  /*35f50*/  IMAD.WIDE R14, R16, 0x2, R2 ;  /* 0x00000002100e7825 */ /* 0x000fe200078e0202 */
[----:B------:R1:W-:Y:S04]  /*35f60*/  @P3 STG.E.U16 desc[UR8][R12.64], R18 ;  /* 0x000000120c003986 */ /* 0x0003e8000c101508 */
[----:B------:R0:W-:Y:S01]  /*35f70*/  @P4 STG.E.U16 desc[UR8][R14.64], R19 ;  /* 0x000000130e004986 */ /* 0x0001e2000c101508 */
[----:B-1----:R-:W-:Y:S01]  /*35f80*/  PRMT R18, R19, 0x7632, R18 ;  /* 0x0000763213127816 */ /* 0x002fe20000000012 */
[----:B0-----:R-:W-:-:S05]  /*35f90*/  VIADD R19, R29, 0x1d ;  /* 0x0000001d1d137836 */ /* 0x001fca0000000000 */
[----:B------:R-:W-:Y:S01]  /*35fa0*/  ISETP.GE.AND P4, PT, R19, UR47, PT ;  /* 0x0000002f13007c0c */ /* 0x000fe2000bf86270 */
[C---:B------:R-:W-:Y:S01]  /*35fb0*/  VIADD R17, R16.reuse, UR30 ;  /* 0x0000001e10117c36 */ /* 0x040fe20008000000 */
[----:B------:R-:W2:Y:S01]  /*35fc0*/  LDL.LU R19, [R1+0x1b4] ;  /* 0x0001b40001137983 */ /* 0x000ea20000300800 */
[----:B------:R-:W-:Y:S01]  /*35fd0*/  ISETP.LT.AND P3, PT, R7, UR36, !P5 ;  /* 0x0000002407007c0c */ /* 0x000fe2000ef61270 */
[----:B------:R-:W-:Y:S01]  /*35fe0*/  IMAD.WIDE R12, R16, 0x2, R24 ;  /* 0x00000002100c7825 */ /* 0x000fe200078e0218 */
[----:B------:R-:W-:Y:S01]  /*35ff0*/  ISETP.LT.AND P5, PT, R28, UR24, !P5 ;  /* 0x000000181c007c0c */ /* 0x000fe2000efa1270 */
[----:B------:R-:W0:Y:S02]  /*36000*/  LDCU UR36, c[0x0][0x398] ;  /* 0x00007300ff2477ac */ /* 0x000e240008000800 */
[C---:B------:R-:W-:Y:S01]  /*36010*/  IMAD.WIDE R14, R17.reuse, 0x2, R2 ;  /* 0x00000002110e7825 */ /* 0x040fe200078e0202 */
[----:B------:R1:W-:Y:S01]  /*36020*/  @P1 STG.E.U16 desc[UR8][R12.64], R18 ;  /* 0x000000120c001986 */ /* 0x0003e2000c101508 */
[----:B------:R-:W-:Y:S01]  /*36030*/  PRMT R16, R26, 0x7632, R16 ;  /* 0x000076321a107816 */ /* 0x000fe20000000010 */
[----:B------:R-:W0:Y:S01]  /*36040*/  LDCU UR24, c[0x0][0x398] ;  /* 0x00007300ff1877ac */ /* 0x000e220008000800 */
[----:B------:R-:W0:Y:S01]  /*36050*/  LDCU UR47, c[0x0][0x398] ;  /* 0x00007300ff2f77ac */ /* 0x000e220008000800 */
[----:B-1----:R-:W-:-:S04]  /*36060*/  IMAD.WIDE R12, R17, 0x2, R24 ;  /* 0x00000002110c7825 */ /* 0x002fc800078e0218 */
[----:B------:R-:W-:-:S04]  /*36070*/  VIADD R18, R17, UR30 ;  /* 0x0000001e11127c36 */ /* 0x000fc80008000000 */
[----:B------:R-:W-:Y:S01]  /*36080*/  VIADD R17, R18, UR30 ;  /* 0x0000001e12117c36 */ /* 0x000fe20008000000 */
[----:B--2---:R1:W-:Y:S01]  /*36090*/  @P3 STG.E.U16 desc[UR8][R14.64], R19 ;  /* 0x000000130e003986 */ /* 0x0043e2000c101508 */
[----:B------:R-:W-:Y:S01]  /*360a0*/  ISETP.LT.AND P3, PT, R7, UR13, !P6 ;  /* 0x0000000d07007c0c */ /* 0x000fe2000f761270 */
[----:B------:R-:W2:Y:S01]  /*360b0*/  LDCU UR13, c[0x0][0x39c] ;  /* 0x00007380ff0d77ac */ /* 0x000ea20008000800 */
[----:B------:R-:W-:Y:S01]  /*360c0*/  ISETP.LT.AND P6, PT, R28, UR6, !P6 ;  /* 0x000000061c007c0c */ /* 0x000fe2000f7c1270 */
[----:B------:R-:W0:Y:S01]  /*360d0*/  LDCU UR6, c[0x0][0x39c] ;  /* 0x00007380ff0677ac */ /* 0x000e220008000800 */
[----:B-1----:R-:W-:Y:S01]  /*360e0*/  PRMT R14, R19, 0x7632, R14 ;  /* 0x00007632130e7816 */ /* 0x002fe2000000000e */
[----:B------:R-:W-:-:S04]  /*360f0*/  VIADD R15, R29, 0x1e ;  /* 0x0000001e1d0f7836 */ /* 0x000fc80000000000 */
[----:B------:R1:W-:Y:S01]  /*36100*/  @P5 STG.E.U16 desc[UR8][R12.64], R14 ;  /* 0x0000000e0c005986 */ /* 0x0003e2000c101508 */
[----:B---3--:R-:W-:Y:S01]  /*36110*/  ISETP.GE.AND P1, PT, R15, UR46, PT ;  /* 0x0000002e0f007c0c */ /* 0x008fe2000bf26270 */
[----:B------:R-:W-:Y:S01]  /*36120*/  VIADD R19, R29, 0x1f ;  /* 0x0000001f1d137836 */ /* 0x000fe20000000000 */
[C---:B------:R-:W-:Y:S01]  /*36130*/  ISETP.LT.AND P5, PT, R7.reuse, UR14, !P0 ;  /* 0x0000000e07007c0c */ /* 0x040fe2000c7a1270 */
[----:B------:R-:W3:Y:S01]  /*36140*/  LDCU UR46, c[0x0][0x398] ;  /* 0x00007300ff2e77ac */ /* 0x000ee20008000800 */
[----:B------:R-:W-:Y:S01]  /*36150*/  ISETP.LT.AND P0, PT, R28, UR4, !P0 ;  /* 0x000000041c007c0c */ /* 0x000fe2000c701270 */
[----:B------:R-:W0:Y:S01]  /*36160*/  LDCU UR4, c[0x0][0x39c] ;  /* 0x00007380ff0477ac */ /* 0x000e220008000800 */
[C---:B-1----:R-:W-:Y:S01]  /*36170*/  IMAD.WIDE R14, R18.reuse, 0x2, R2 ;  /* 0x00000002120e7825 */ /* 0x042fe200078e0202 */
[----:B------:R-:W1:Y:S03]  /*36180*/  LDCU UR14, c[0x0][0x39c] ;  /* 0x00007380ff0e77ac */ /* 0x000e660008000800 */
[----:B------:R-:W-:Y:S01]  /*36190*/  IMAD.WIDE R12, R18, 0x2, R24 ;  /* 0x00000002120c7825 */ /* 0x000fe200078e0218 */
[----:B------:R0:W-:Y:S04]  /*361a0*/  @P3 STG.E.U16 desc[UR8][R14.64], R26 ;  /* 0x0000001a0e003986 */ /* 0x0001e8000c101508 */
[----:B------:R1:W-:Y:S01]  /*361b0*/  @P6 STG.E.U16 desc[UR8][R12.64], R16 ;  /* 0x000000100c006986 */ /* 0x0003e2000c101508 */
[----:B------:R-:W-:-:S02]  /*361c0*/  ISETP.LT.AND P6, PT, R7, UR51, !P4 ;  /* 0x0000003307007c0c */ /* 0x000fc4000e7c1270 */
[----:B------:R-:W-:Y:S01]  /*361d0*/  PRMT R18, R27, 0x7632, R18 ;  /* 0x000076321b127816 */ /* 0x000fe20000000012 */
[----:B0-----:R-:W-:-:S04]  /*361e0*/  IMAD.WIDE R14, R17, 0x2, R2 ;  /* 0x00000002110e7825 */ /* 0x001fc800078e0202 */
[C---:B-1----:R-:W-:Y:S01]  /*361f0*/  VIADD R16, R17.reuse, UR30 ;  /* 0x0000001e11107c36 */ /* 0x042fe20008000000 */
[----:B------:R0:W-:Y:S01]  /*36200*/  @P5 STG.E.U16 desc[UR8][R14.64], R27 ;  /* 0x0000001b0e005986 */ /* 0x0001e2000c101508 */
[----:B------:R-:W-:Y:S01]  /*36210*/  IMAD.WIDE R12, R17, 0x2, R24 ;  /* 0x00000002110c7825 */ /* 0x000fe200078e0218 */
[----:B------:R-:W-:Y:S01]  /*36220*/  ISETP.LT.AND P4, PT, R28, UR10, !P4 ;  /* 0x0000000a1c007c0c */ /* 0x000fe2000e781270 */
[----:B------:R-:W1:Y:S03]  /*36230*/  LDCU UR10, c[0x0][0x39c] ;  /* 0x00007380ff0a77ac */ /* 0x000e660008000800 */
[----:B------:R2:W-:Y:S01]  /*36240*/  @P0 STG.E.U16 desc[UR8][R12.64], R18 ;  /* 0x000000120c000986 */ /* 0x0005e2000c101508 */
[----:B0-----:R-:W-:-:S05]  /*36250*/  IMAD.WIDE R14, R16, 0x2, R2 ;  /* 0x00000002100e7825 */ /* 0x001fca00078e0202 */
[----:B------:R0:W-:Y:S01]  /*36260*/  @P6 STG.E.U16 desc[UR8][R14.64], R23 ;  /* 0x000000170e006986 */ /* 0x0001e2000c101508 */
[----:B------:R-:W-:Y:S01]  /*36270*/  ISETP.LT.AND P6, PT, R7, UR16, !P1 ;  /* 0x0000001007007c0c */ /* 0x000fe2000cfc1270 */
[C---:B------:R-:W-:Y:S01]  /*36280*/  VIADD R17, R16.reuse, UR30 ;  /* 0x0000001e10117c36 */ /* 0x040fe20008000000 */
[----:B--2---:R-:W-:Y:S01]  /*36290*/  PRMT R18, R23, 0x7632, R18 ;  /* 0x0000763217127816 */ /* 0x004fe20000000012 */
[----:B------:R-:W-:Y:S01]  /*362a0*/  IMAD.WIDE R12, R16, 0x2, R24 ;  /* 0x00000002100c7825 */ /* 0x000fe200078e0218 */
[----:B------:R-:W-:Y:S01]  /*362b0*/  ISETP.LT.AND P1, PT, R28, UR12, !P1 ;  /* 0x0000000c1c007c0c */ /* 0x000fe2000cf21270 */
[----:B------:R-:W2:Y:S02]  /*362c0*/  LDCU UR12, c[0x0][0x39c] ;  /* 0x00007380ff0c77ac */ /* 0x000ea40008000800 */
[----:B0-----:R-:W-:Y:S01]  /*362d0*/  VIADD R14, R29, 0x21 ;  /* 0x000000211d0e7836 */ /* 0x001fe20000000000 */
[----:B------:R-:W-:Y:S01]  /*362e0*/  ISETP.GE.AND P3, PT, R19, UR48, PT ;  /* 0x0000003013007c0c */ /* 0x000fe2000bf66270 */
[----:B------:R-:W0:Y:S03]  /*362f0*/  LDCU UR16, c[0x0][0x39c] ;  /* 0x00007380ff1077ac */ /* 0x000e260008000800 */
[----:B------:R-:W-:Y:S01]  /*36300*/  ISETP.GE.AND P0, PT, R14, UR32, PT ;  /* 0x000000200e007c0c */ /* 0x000fe2000bf06270 */
[----:B------:R-:W-:Y:S01]  /*36310*/  IMAD.WIDE R14, R17, 0x2, R2 ;  /* 0x00000002110e7825 */ /* 0x000fe200078e0202 */
[----:B------:R1:W-:Y:S01]  /*36320*/  @P4 STG.E.U16 desc[UR8][R12.64], R18 ;  /* 0x000000120c004986 */ /* 0x0003e2000c101508 */
[----:B------:R-:W-:Y:S01]  /*36330*/  PRMT R16, R22, 0x7632, R16 ;  /* 0x0000763216107816 */ /* 0x000fe20000000010 */
[----:B------:R-:W0:Y:S01]  /*36340*/  LDCU UR48, c[0x0][0x398] ;  /* 0x00007300ff3077ac */ /* 0x000e220008000800 */
[----:B------:R-:W-:Y:S01]  /*36350*/  VIADD R19, R29, 0x20 ;  /* 0x000000201d137836 */ /* 0x000fe20000000000 */
[----:B------:R2:W-:Y:S01]  /*36360*/  @P6 STG.E.U16 desc[UR8][R14.64], R22 ;  /* 0x000000160e006986 */ /* 0x0005e2000c101508 */
[----:B------:R-:W-:Y:S01]  /*36370*/  ISETP.LT.AND P6, PT, R7, UR20, !P3 ;  /* 0x0000001407007c0c */ /* 0x000fe2000dfc1270 */
[----:B------:R-:W0:Y:S01]  /*36380*/  LDCU UR32, c[0x0][0x398] ;  /* 0x00007300ff2077ac */ /* 0x000e220008000800 */
[----:B------:R-:W-:-:S02]  /*36390*/  ISETP.LT.AND P3, PT, R28, UR22, !P3 ;  /* 0x000000161c007c0c */ /* 0x000fc4000df61270 */
[----:B------:R-:W-:Y:S01]  /*363a0*/  ISETP.GE.AND P5, PT, R19, UR28, PT ;  /* 0x0000001c13007c0c */ /* 0x000fe2000bfa6270 */
[C---:B------:R-:W-:Y:S01]  /*363b0*/  VIADD R19, R17.reuse, UR30 ;  /* 0x0000001e11137c36 */ /* 0x040fe20008000000 */
[----:B------:R-:W0:Y:S01]  /*363c0*/  LDCU UR28, c[0x0][0x398] ;  /* 0x00007300ff1c77ac */ /* 0x000e220008000800 */
[----:B-1----:R-:W-:Y:S01]  /*363d0*/  IMAD.WIDE R12, R17, 0x2, R24 ;  /* 0x00000002110c7825 */ /* 0x002fe200078e0218 */
[----:B------:R-:W-:Y:S01]  /*363e0*/  PRMT R18, R21, 0x7632, R18 ;  /* 0x0000763215127816 */ /* 0x000fe20000000012 */
[----:B------:R-:W1:Y:S02]  /*363f0*/  LDCU UR20, c[0x0][0x398] ;  /* 0x00007300ff1477ac */ /* 0x000e640008000800 */
[----:B--2---:R-:W-:Y:S01]  /*36400*/  VIADD R14, R29, 0x22 ;  /* 0x000000221d0e7836 */ /* 0x004fe20000000000 */
[----:B------:R2:W-:Y:S01]  /*36410*/  @P1 STG.E.U16 desc[UR8][R12.64], R16 ;  /* 0x000000100c001986 */ /* 0x0005e2000c101508 */
[C---:B------:R-:W-:Y:S01]  /*36420*/  VIADD R17, R19.reuse, UR30 ;  /* 0x0000001e13117c36 */ /* 0x040fe20008000000 */
[----:B------:R-:W0:Y:S02]  /*36430*/  LDCU UR22, c[0x0][0x398] ;  /* 0x00007300ff1677ac */ /* 0x000e240008000800 */
[----:B------:R-:W-:Y:S01]  /*36440*/  ISETP.GE.AND P4, PT, R14, UR33, PT ;  /* 0x000000210e007c0c */ /* 0x000fe2000bf86270 */
[----:B------:R-:W-:-:S04]  /*36450*/  IMAD.WIDE R14, R19, 0x2, R2 ;  /* 0x00000002130e7825 */ /* 0x000fc800078e0202 */
[----:B--2---:R-:W-:Y:S01]  /*36460*/  IMAD.WIDE R12, R19, 0x2, R24 ;  /* 0x00000002130c7825 */ /* 0x004fe200078e0218 */
        /* <DEDUP_REMOVED lines=13> */
[C---:B------:R-:W-:Y:S01]  /*36540*/  IMAD.WIDE R14, R17.reuse, 0x2, R2 ;  /* 0x00000002110e7825 */ /* 0x040fe200078e0202 */
[----:B-----5:R-:W-:Y:S01]  /*36550*/  ISETP.LT.AND P5, PT, R28, UR26, !P5 ;  /* 0x0000001a1c007c0c */ /* 0x020fe2000efa1270 */
[----:B------:R-:W0:Y:S01]  /*36560*/  LDCU UR26, c[0x0][0x398] ;  /* 0x00007300ff1a77ac */ /* 0x000e220008000800 */
[----:B----4-:R-:W-:Y:S01]  /*36570*/  ISETP.GE.AND P6, PT, R16, UR11, PT ;  /* 0x0000000b10007c0c */ /* 0x010fe2000bfc6270 */
[----:B------:R-:W-:Y:S01]  /*36580*/  VIADD R16, R17, UR30 ;  /* 0x0000001e11107c36 */ /* 0x000fe20008000000 */
[----:B------:R-:W1:Y:S01]  /*36590*/  LDCU UR11, c[0x0][0x39c] ;  /* 0x00007380ff0b77ac */ /* 0x000e620008000800 */
[----:B--2---:R2:W-:Y:S01]  /*365a0*/  @P1 STG.E.U16 desc[UR8][R14.64], R13 ;  /* 0x0000000d0e001986 */ /* 0x0045e2000c101508 */
[----:B------:R-:W-:Y:S01]  /*365b0*/  ISETP.LT.AND P1, PT, R7, UR40, !P0 ;  /* 0x0000002807007c0c */ /* 0x000fe2000c721270 */
[----:B------:R-:W4:Y:S01]  /*365c0*/  LDCU UR40, c[0x0][0x398] ;  /* 0x00007300ff2877ac */ /* 0x000f220008000800 */
[----:B------:R-:W-:Y:S01]  /*365d0*/  PRMT R18, R13, 0x7632, R18 ;  /* 0x000076320d127816 */ /* 0x000fe20000000012 */
[----:B--2---:R-:W-:-:S02]  /*365e0*/  VIADD R14, R29, 0x24 ;  /* 0x000000241d0e7836 */ /* 0x004fc40000000000 */
[----:B------:R-:W-:-:S03]  /*365f0*/  IMAD.WIDE R12, R17, 0x2, R24 ;  /* 0x00000002110c7825 */ /* 0x000fc600078e0218 */
[----:B------:R-:W-:Y:S01]  /*36600*/  ISETP.GE.AND P3, PT, R14, UR18, PT ;  /* 0x000000120e007c0c */ /* 0x000fe2000bf66270 */
[----:B------:R-:W-:Y:S01]  /*36610*/  IMAD.WIDE R14, R16, 0x2, R2 ;  /* 0x00000002100e7825 */ /* 0x000fe200078e0202 */
[----:B------:R2:W-:Y:S01]  /*36620*/  @P5 STG.E.U16 desc[UR8][R12.64], R18 ;  /* 0x000000120c005986 */ /* 0x0005e2000c101508 */
[----:B------:R-:W-:Y:S01]  /*36630*/  ISETP.LT.AND P0, PT, R28, UR42, !P0 ;  /* 0x0000002a1c007c0c */ /* 0x000fe2000c701270 */
[----:B------:R-:W5:Y:S02]  /*36640*/  LDCU UR18, c[0x0][0x398] ;  /* 0x00007300ff1277ac */ /* 0x000f640008000800 */
[----:B------:R0:W-:Y:S01]  /*36650*/  @P1 STG.E.U16 desc[UR8][R14.64], R19 ;  /* 0x000000130e001986 */ /* 0x0001e2000c101508 */
[----:B--2---:R-:W-:Y:S01]  /*36660*/  PRMT R18, R19, 0x7632, R18 ;  /* 0x0000763213127816 */ /* 0x004fe20000000012 */
[C---:B------:R-:W-:Y:S01]  /*36670*/  VIADD R17, R16.reuse, UR30 ;  /* 0x0000001e10117c36 */ /* 0x040fe20008000000 */
[----:B------:R-:W-:Y:S01]  /*36680*/  ISETP.LT.AND P5, PT, R7, UR38, !P4 ;  /* 0x0000002607007c0c */ /* 0x000fe2000e7a1270 */
[----:B------:R-:W-:Y:S01]  /*36690*/  IMAD.WIDE R12, R16, 0x2, R24 ;  /* 0x00000002100c7825 */ /* 0x000fe200078e0218 */
[----:B------:R-:W2:Y:S03]  /*366a0*/  LDCU UR42, c[0x0][0x398] ;  /* 0x00007300ff2a77ac */ /* 0x000ea60008000800 */
[----:B0-----:R-:W-:Y:S01]  /*366b0*/  VIADD R19, R29, 0x25 ;  /* 0x000000251d137836 */ /* 0x001fe20000000000 */
[----:B------:R-:W0:Y:S04]  /*366c0*/  LDCU UR38, c[0x0][0x398] ;  /* 0x00007300ff2677ac */ /* 0x000e280008000800 */
[----:B------:R-:W-:Y:S01]  /*366d0*/  ISETP.GE.AND P1, PT, R19, UR34, PT ;  /* 0x0000002213007c0c */ /* 0x000fe2000bf26270 */
[C---:B------:R-:W-:Y:S01]  /*366e0*/  IMAD.WIDE R14, R17.reuse, 0x2, R2 ;  /* 0x00000002110e7825 */ /* 0x040fe200078e0202 */
[----:B------:R-:W2:Y:S01]  /*366f0*/  LDL.LU R19, [R1+0x24] ;  /* 0x0000240001137983 */ /* 0x000ea20000300800 */
[----:B------:R-:W-:Y:S01]  /*36700*/  ISETP.LT.AND P4, PT, R28, UR41, !P4 ;  /* 0x000000291c007c0c */ /* 0x000fe2000e781270 */
[----:B------:R-:W0:Y:S02]  /*36710*/  LDCU UR34, c[0x0][0x398] ;  /* 0x00007300ff2277ac */ /* 0x000e240008000800 */
[----:B------:R1:W-:Y:S01]  /*36720*/  @P0 STG.E.U16 desc[UR8][R12.64], R18 ;  /* 0x000000120c000986 */ /* 0x0003e2000c101508 */
[----:B------:R-:W-:Y:S01]  /*36730*/  PRMT R16, R26, 0x7632, R16 ;  /* 0x000076321a107816 */ /* 0x000fe20000000010 */
        /* <DEDUP_REMOVED lines=12> */
[----:B------:R-:W-:Y:S01]  /*36800*/  ISETP.GE.AND P0, PT, R15, UR13, PT ;  /* 0x0000000d0f007c0c */ /* 0x000fe2000bf06270 */
[----:B------:R-:W-:Y:S01]  /*36810*/  VIADD R19, R29, 0x27 ;  /* 0x000000271d137836 */ /* 0x000fe20000000000 */
[C---:B------:R-:W-:Y:S01]  /*36820*/  ISETP.LT.AND P4, PT, R7.reuse, UR44, !P3 ;  /* 0x0000002c07007c0c */ /* 0x040fe2000df81270 */
[----:B------:R-:W0:Y:S01]  /*36830*/  LDCU UR13, c[0x0][0x39c] ;  /* 0x00007380ff0d77ac */ /* 0x000e220008000800 */
[----:B------:R-:W-:Y:S01]  /*36840*/  ISETP.LT.AND P3, PT, R28, UR36, !P3 ;  /* 0x000000241c007c0c */ /* 0x000fe2000df61270 */
[----:B------:R-:W0:Y:S01]  /*36850*/  LDCU UR36, c[0x0][0x398] ;  /* 0x00007300ff2477ac */ /* 0x000e220008000800 */
[C---:B-1----:R-:W-:Y:S01]  /*36860*/  IMAD.WIDE R14, R18.reuse, 0x2, R2 ;  /* 0x00000002120e7825 */ /* 0x042fe200078e0202 */
[----:B------:R-:W1:Y:S03]  /*36870*/  LDCU UR44, c[0x0][0x398] ;  /* 0x00007300ff2c77ac */ /* 0x000e660008000800 */
[----:B------:R-:W-:Y:S01]  /*36880*/  IMAD.WIDE R12, R18, 0x2, R24 ;  /* 0x00000002120c7825 */ /* 0x000fe200078e0218 */
[----:B------:R0:W-:Y:S04]  /*36890*/  @P5 STG.E.U16 desc[UR8][R14.64], R26 ;  /* 0x0000001a0e005986 */ /* 0x0001e8000c101508 */
[----:B------:R1:W-:Y:S01]  /*368a0*/  @P6 STG.E.U16 desc[UR8][R12.64], R16 ;  /* 0x000000100c006986 */ /* 0x0003e2000c101508 */
[----:B------:R-:W-:Y:S01]  /*368b0*/  ISETP.LT.AND P6, PT, R7, UR24, !P1 ;  /* 0x0000001807007c0c */ /* 0x000fe2000cfc1270 */
[----:B------:R-:W2:Y:S01]  /*368c0*/  LDCU UR24, c[0x0][0x398] ;  /* 0x00007300ff1877ac */ /* 0x000ea20008000800 */
        /* <DEDUP_REMOVED lines=14> */
[----:B---3--:R-:W-:-:S03]  /*369b0*/  ISETP.LT.AND P0, PT, R28, UR46, !P0 ;  /* 0x0000002e1c007c0c */ /* 0x008fc6000c701270 */
[----:B0-----:R-:W-:Y:S01]  /*369c0*/  VIADD R14, R29, 0x29 ;  /* 0x000000291d0e7836 */ /* 0x001fe20000000000 */
[----:B------:R-:W-:-:S04]  /*369d0*/  ISETP.GE.AND P5, PT, R19, UR6, PT ;  /* 0x0000000613007c0c */ /* 0x000fc8000bfa6270 */
[----:B------:R-:W-:Y:S01]  /*369e0*/  ISETP.GE.AND P3, PT, R14, UR10, PT ;  /* 0x0000000a0e007c0c */ /* 0x000fe2000bf66270 */
[----:B------:R-:W-:Y:S01]  /*369f0*/  IMAD.WIDE R14, R17, 0x2, R2 ;  /* 0x00000002110e7825 */ /* 0x000fe200078e0202 */
[----:B------:R0:W-:Y:S01]  /*36a00*/  @P1 STG.E.U16 desc[UR8][R12.64], R18 ;  /* 0x000000120c001986 */ /* 0x0001e2000c101508 */
[----:B------:R-:W-:Y:S01]  /*36a10*/  PRMT R16, R22, 0x7632, R16 ;  /* 0x0000763216107816 */ /* 0x000fe20000000010 */
[----:B------:R-:W2:Y:S01]  /*36a20*/  LDCU UR10, c[0x0][0x39c] ;  /* 0x00007380ff0a77ac */ /* 0x000ea20008000800 */
[----:B------:R-:W-:Y:S01]  /*36a30*/  VIADD R19, R29, 0x28 ;  /* 0x000000281d137836 */ /* 0x000fe20000000000 */
[----:B------:R3:W-:Y:S01]  /*36a40*/  @P6 STG.E.U16 desc[UR8][R14.64], R22 ;  /* 0x000000160e006986 */ /* 0x0007e2000c101508 */
[----:B------:R-:W-:Y:S01]  /*36a50*/  ISETP.LT.AND P6, PT, R7, UR47, !P5 ;  /* 0x0000002f07007c0c */ /* 0x000fe2000efc1270 */
[----:B------:R-:W1:Y:S01]  /*36a60*/  LDCU UR6, c[0x0][0x39c] ;  /* 0x00007380ff0677ac */ /* 0x000e620008000800 */
[----:B------:R-:W-:Y:S02]  /*36a70*/  ISETP.LT.AND P5, PT, R28, UR48, !P5 ;  /* 0x000000301c007c0c */ /* 0x000fe4000efa1270 */
[----:B------:R-:W-:Y:S01]  /*36a80*/  ISETP.GE.AND P4, PT, R19, UR4, PT ;  /* 0x0000000413007c0c */ /* 0x000fe2000bf86270 */
[C---:B------:R-:W-:Y:S01]  /*36a90*/  VIADD R19, R17.reuse, UR30 ;  /* 0x0000001e11137c36 */ /* 0x040fe20008000000 */
[----:B------:R-:W1:Y:S01]  /*36aa0*/  LDCU UR4, c[0x0][0x39c] ;  /* 0x00007380ff0477ac */ /* 0x000e620008000800 */
[----:B0-----:R-:W-:-:S04]  /*36ab0*/  IMAD.WIDE R12, R17, 0x2, R24 ;  /* 0x00000002110c7825 */ /* 0x001fc800078e0218 */
[----:B---3--:R-:W-:Y:S01]  /*36ac0*/  VIADD R14, R29, 0x2a ;  /* 0x0000002a1d0e7836 */ /* 0x008fe20000000000 */
[----:B------:R0:W-:Y:S01]  /*36ad0*/  @P0 STG.E.U16 desc[UR8][R12.64], R16 ;  /* 0x000000100c000986 */ /* 0x0001e2000c101508 */
[----:B------:R-:W-:Y:S01]  /*36ae0*/  VIADD R17, R19, UR30 ;  /* 0x0000001e13117c36 */ /* 0x000fe20008000000 */
[----:B------:R-:W-:Y:S02]  /*36af0*/  PRMT R18, R21, 0x7632, R18 ;  /* 0x0000763215127816 */ /* 0x000fe40000000012 */
[----:B------:R-:W-:Y:S01]  /*36b00*/  ISETP.GE.AND P1, PT, R14, UR12, PT ;  /* 0x0000000c0e007c0c */ /* 0x000fe2000bf26270 */
[----:B------:R-:W-:-:S04]  /*36b10*/  IMAD.WIDE R14, R19, 0x2, R2 ;  /* 0x00000002130e7825 */ /* 0x000fc800078e0202 */
[----:B0-----:R-:W-:Y:S01]  /*36b20*/  IMAD.WIDE R12, R19, 0x2, R24 ;  /* 0x00000002130c7825 */ /* 0x001fe200078e0218 */
[----:B------:R-:W-:Y:S01]  /*36b30*/  ISETP.LT.AND P0, PT, R7, UR28, !P4 ;  /* 0x0000001c07007c0c */ /* 0x000fe2000e701270 */
[----:B------:R-:W3:Y:S01]  /*36b40*/  LDL.LU R19, [R1+0x40] ;  /* 0x0000400001137983 */ /* 0x000ee20000300800 */
        /* <DEDUP_REMOVED lines=20> */
[----:B-1----:R-:W-:Y:S02]  /*36c90*/  VIADD R14, R29, 0x2c ;  /* 0x0000002c1d0e7836 */ /* 0x002fe40000000000 */
[----:B------:R-:W-:-:S03]  /*36ca0*/  IMAD.WIDE R12, R17, 0x2, R24 ;  /* 0x00000002110c7825 */ /* 0x000fc600078e0218 */
[----:B------:R-:W-:Y:S01]  /*36cb0*/  ISETP.GE.AND P0, PT, R14, UR14, PT ;  /* 0x0000000e0e007c0c */ /* 0x000fe2000bf06270 */
[----:B------:R-:W-:Y:S01]  /*36cc0*/  IMAD.WIDE R14, R16, 0x2, R2 ;  /* 0x00000002100e7825 */ /* 0x000fe200078e0202 */
[----:B------:R1:W-:Y:S01]  /*36cd0*/  @P4 STG.E.U16 desc[UR8][R12.64], R18 ;  /* 0x000000120c004986 */ /* 0x0003e2000c101508 */
[----:B------:R-:W-:Y:S01]  /*36ce0*/  ISETP.LT.AND P3, PT, R28, UR20, !P3 ;  /* 0x000000141c007c0c */ /* 0x000fe2000df61270 */
[----:B------:R-:W0:Y:S02]  /*36cf0*/  LDCU UR14, c[0x0][0x39c] ;  /* 0x00007380ff0e77ac */ /* 0x000e240008000800 */
[----:B---3--:R3:W-:Y:S01]  /*36d00*/  @P5 STG.E.U16 desc[UR8][R14.64], R19 ;  /* 0x000000130e005986 */ /* 0x0087e2000c101508 */
[----:B-1----:R-:W-:Y:S01]  /*36d10*/  PRMT R18, R19, 0x7632, R18 ;  /* 0x0000763213127816 */ /* 0x002fe20000000012 */
[C---:B------:R-:W-:Y:S01]  /*36d20*/  VIADD R17, R16.reuse, UR30 ;  /* 0x0000001e10117c36 */ /* 0x040fe20008000000 */
[----:B------:R-:W-:Y:S01]  /*36d30*/  ISETP.LT.AND P4, PT, R7, UR22, !P1 ;  /* 0x0000001607007c0c */ /* 0x000fe2000cf81270 */
[----:B------:R-:W-:Y:S01]  /*36d40*/  IMAD.WIDE R12, R16, 0x2, R24 ;  /* 0x00000002100c7825 */ /* 0x000fe200078e0218 */
[----:B------:R-:W1:Y:S03]  /*36d50*/  LDCU UR20, c[0x0][0x398] ;  /* 0x00007300ff1477ac */ /* 0x000e660008000800 */
[----:B---3--:R-:W-:Y:S01]  /*36d60*/  VIADD R19, R29, 0x2d ;  /* 0x0000002d1d137836 */ /* 0x008fe20000000000 */
[----:B------:R-:W3:Y:S04]  /*36d70*/  LDCU UR22, c[0x0][0x398] ;  /* 0x00007300ff1677ac */ /* 0x000ee80008000800 */
        /* <DEDUP_REMOVED lines=14> */
[----:B-----5:R-:W-:Y:S01]  /*36e60*/  ISETP.LT.AND P6, PT, R28, UR18, !P6 ;  /* 0x000000121c007c0c */ /* 0x020fe2000f7c1270 */
[----:B------:R-:W5:Y:S01]  /*36e70*/  LDCU UR18, c[0x0][0x398] ;  /* 0x00007300ff1277ac */ /* 0x000f620008000800 */
        /* <DEDUP_REMOVED lines=26> */
[----:B----4-:R-:W-:Y:S01]  /*37020*/  ISETP.LT.AND P6, PT, R7, UR40, !P3 ;  /* 0x0000002807007c0c */ /* 0x010fe2000dfc1270 */
[C---:B------:R-:W-:Y:S01]  /*37030*/  VIADD R17, R16.reuse, UR30 ;  /* 0x0000001e10117c36 */ /* 0x040fe20008000000 */
[----:B--2---:R-:W-:Y:S01]  /*37040*/  PRMT R18, R23, 0x7632, R18 ;  /* 0x0000763217127816 */ /* 0x004fe20000000012 */
[----:B------:R-:W-:Y:S01]  /*37050*/  IMAD.WIDE R12, R16, 0x2, R24 ;  /* 0x00000002100c7825 */ /* 0x000fe200078e0218 */
[----:B------:R-:W-:Y:S01]  /*37060*/  ISETP.LT.AND P3, PT, R28, UR24, !P3 ;  /* 0x000000181c007c0c */ /* 0x000fe2000df61270 */
[----:B------:R-:W2:Y:S02]  /*37070*/  LDCU UR24, c[0x0][0x398] ;  /* 0x00007300ff1877ac */ /* 0x000ea40008000800 */
[----:B0-----:R-:W-:Y:S01]  /*37080*/  VIADD R14, R29, 0x31 ;  /* 0x000000311d0e7836 */ /* 0x001fe20000000000 */
[----:B------:R-:W-:Y:S01]  /*37090*/  ISETP.GE.AND P4, PT, R19, UR6, PT ;  /* 0x0000000613007c0c */ /* 0x000fe2000bf86270 */
[----:B------:R-:W-:Y:S01]  /*370a0*/  VIADD R19, R29, 0x30 ;  /* 0x000000301d137836 */ /* 0x000fe20000000000 */
[----:B------:R0:W-:Y:S01]  /*370b0*/  @P5 STG.E.U16 desc[UR8][R12.64], R18 ;  /* 0x000000120c005986 */ /* 0x0001e2000c101508 */
[----:B------:R-:W-:Y:S01]  /*370c0*/  PRMT R16, R22, 0x7632, R16 ;  /* 0x0000763216107816 */ /* 0x000fe20000000010 */
[----:B------:R-:W4:Y:S01]  /*370d0*/  LDCU UR6, c[0x0][0x39c] ;  /* 0x00007380ff0677ac */ /* 0x000f220008000800 */
[----:B------:R-:W-:Y:S01]  /*370e0*/  ISETP.GE.AND P0, PT, R14, UR10, PT ;  /* 0x0000000a0e007c0c */ /* 0x000fe2000bf06270 */
[----:B------:R-:W-:Y:S01]  /*370f0*/  IMAD.WIDE R14, R17, 0x2, R2 ;  /* 0x00000002110e7825 */ /* 0x000fe200078e0202 */
[----:B------:R-:W-:Y:S01]  /*37100*/  ISETP.LT.AND P5, PT, R7, UR36, !P4 ;  /* 0x0000002407007c0c */ /* 0x000fe2000e7a1270 */
[----:B------:R-:W1:Y:S01]  /*37110*/  LDCU UR10, c[0x0][0x39c] ;  /* 0x00007380ff0a77ac */ /* 0x000e620008000800 */
[----:B------:R-:W-:-:S02]  /*37120*/  ISETP.LT.AND P4, PT, R28, UR37, !P4 ;  /* 0x000000251c007c0c */ /* 0x000fc4000e781270 */
[----:B------:R2:W-:Y:S01]  /*37130*/  @P6 STG.E.U16 desc[UR8][R14.64], R22 ;  /* 0x000000160e006986 */ /* 0x0005e2000c101508 */
[----:B------:R-:W-:Y:S01]  /*37140*/  ISETP.GE.AND P1, PT, R19, UR4, PT ;  /* 0x0000000413007c0c */ /* 0x000fe2000bf26270 */
[----:B------:R-:W-:Y:S01]  /*37150*/  VIADD R19, R17, UR30 ;  /* 0x0000001e11137c36 */ /* 0x000fe20008000000 */
[----:B0-----:R-:W-:Y:S01]  /*37160*/  PRMT R18, R21, 0x7632, R18 ;  /* 0x0000763215127816 */ /* 0x001fe20000000012 */
[----:B------:R-:W-:Y:S01]  /*37170*/  IMAD.WIDE R12, R17, 0x2, R24 ;  /* 0x00000002110c7825 */ /* 0x000fe200078e0218 */
[----:B------:R-:W0:Y:S01]  /*37180*/  LDCU UR4, c[0x0][0x39c] ;  /* 0x00007380ff0477ac */ /* 0x000e220008000800 */
[----:B------:R-:W0:Y:S02]  /*37190*/  LDCU UR36, c[0x0][0x398] ;  /* 0x00007300ff2477ac */ /* 0x000e240008000800 */
[----:B--2---:R-:W-:Y:S01]  /*371a0*/  VIADD R14, R29, 0x32 ;  /* 0x000000321d0e7836 */ /* 0x004fe20000000000 */
[----:B------:R2:W-:Y:S01]  /*371b0*/  @P3 STG.E.U16 desc[UR8][R12.64], R16 ;  /* 0x000000100c003986 */ /* 0x0005e2000c101508 */
[C---:B------:R-:W-:Y:S01]  /*371c0*/  VIADD R17, R19.reuse, UR30 ;  /* 0x0000001e13117c36 */ /* 0x040fe20008000000 */
[----:B------:R-:W0:Y:S02]  /*371d0*/  LDCU UR37, c[0x0][0x398] ;  /* 0x00007300ff2577ac */ /* 0x000e240008000800 */
[----:B------:R-:W-:Y:S01]  /*371e0*/  ISETP.GE.AND P6, PT, R14, UR11, PT ;  /* 0x0000000b0e007c0c */ /* 0x000fe2000bfc6270 */
[C---:B------:R-:W-:Y:S01]  /*371f0*/  IMAD.WIDE R14, R19.reuse, 0x2, R2 ;  /* 0x00000002130e7825 */ /* 0x040fe200078e0202 */
[----:B------:R-:W0:Y:S03]  /*37200*/  LDCU UR40, c[0x0][0x398] ;  /* 0x00007300ff2877ac */ /* 0x000e260008000800 */
        /* <DEDUP_REMOVED lines=15> */
[----:B------:R-:W-:Y:S01]  /*37300*/  ISETP.LT.AND P1, PT, R28, UR42, !P1 ;  /* 0x0000002a1c007c0c */ /* 0x000fe2000cf21270 */
[----:B------:R-:W0:Y:S01]  /*37310*/  LDCU UR42, c[0x0][0x398] ;  /* 0x00007300ff2a77ac */ /* 0x000e220008000800 */
[----:B------:R-:W-:Y:S01]  /*37320*/  ISETP.GE.AND P5, PT, R16, UR12, PT ;  /* 0x0000000c10007c0c */ /* 0x000fe2000bfa6270 */
[----:B------:R-:W-:Y:S01]  /*37330*/  VIADD R16, R17, UR30 ;  /* 0x0000001e11107c36 */ /* 0x000fe20008000000 */
[----:B------:R-:W1:Y:S01]  /*37340*/  LDCU UR12, c[0x0][0x39c] ;  /* 0x00007380ff0c77ac */ /* 0x000e620008000800 */
[----:B--2---:R2:W-:Y:S01]  /*37350*/  @P3 STG.E.U16 desc[UR8][R14.64], R13 ;  /* 0x0000000d0e003986 */ /* 0x0045e2000c101508 */
[----:B------:R-:W-:-:S02]  /*37360*/  ISETP.LT.AND P3, PT, R7, UR43, !P0 ;  /* 0x0000002b07007c0c */ /* 0x000fc4000c761270 */
[----:B------:R-:W-:Y:S01]  /*37370*/  PRMT R18, R13, 0x7632, R18 ;  /* 0x000076320d127816 */ /* 0x000fe20000000012 */
[----:B--2---:R-:W-:Y:S02]  /*37380*/  VIADD R14, R29, 0x34 ;  /* 0x000000341d0e7836 */ /* 0x004fe40000000000 */
[----:B------:R-:W-:-:S03]  /*37390*/  IMAD.WIDE R12, R17, 0x2, R24 ;  /* 0x00000002110c7825 */ /* 0x000fc600078e0218 */
[----:B------:R-:W-:Y:S01]  /*373a0*/  ISETP.GE.AND P4, PT, R14, UR14, PT ;  /* 0x0000000e0e007c0c */ /* 0x000fe2000bf86270 */
[----:B------:R-:W-:Y:S01]  /*373b0*/  IMAD.WIDE R14, R16, 0x2, R2 ;  /* 0x00000002100e7825 */ /* 0x000fe200078e0202 */
[----:B------:R2:W-:Y:S01]  /*373c0*/  @P1 STG.E.U16 desc[UR8][R12.64], R18 ;  /* 0x000000120c001986 */ /* 0x0005e2000c101508 */
[----:B------:R-:W-:Y:S01]  /*373d0*/  ISETP.LT.AND P0, PT, R28, UR28, !P0 ;  /* 0x0000001c1c007c0c */ /* 0x000fe2000c701270 */
[----:B------:R-:W0:Y:S02]  /*373e0*/  LDCU UR14, c[0x0][0x39c] ;  /* 0x00007380ff0e77ac */ /* 0x000e240008000800 */
[----:B------:R1:W-:Y:S01]  /*373f0*/  @P3 STG.E.U16 desc[UR8][R14.64], R19 ;  /* 0x000000130e003986 */ /* 0x0003e2000c101508 */
[----:B--2---:R-:W-:Y:S01]  /*37400*/  PRMT R18, R19, 0x7632, R18 ;  /* 0x0000763213127816 */ /* 0x004fe20000000012 */
[C---:B------:R-:W-:Y:S01]  /*37410*/  VIADD R17, R16.reuse, UR30 ;  /* 0x0000001e10117c36 */ /* 0x040fe20008000000 */
[----:B------:R-:W-:Y:S01]  /*37420*/  ISETP.LT.AND P1, PT, R7, UR32, !P6 ;  /* 0x0000002007007c0c */ /* 0x000fe2000f721270 */
[----:B------:R-:W-:Y:S01]  /*37430*/  IMAD.WIDE R12, R16, 0x2, R24 ;  /* 0x00000002100c7825 */ /* 0x000fe200078e0218 */
[----:B------:R-:W2:Y:S03]  /*37440*/  LDCU UR28, c[0x0][0x398] ;  /* 0x00007300ff1c77ac */ /* 0x000ea60008000800 */
[----:B-1----:R-:W-:Y:S01]  /*37450*/  VIADD R19, R29, 0x35 ;  /* 0x000000351d137836 */ /* 0x002fe20000000000 */
[----:B------:R-:W1:Y:S04]  /*37460*/  LDCU UR32, c[0x0][0x398] ;  /* 0x00007300ff2077ac */ /* 0x000e680008000800 */
[----:B------:R-:W-:Y:S01]  /*37470*/  ISETP.GE.AND P3, PT, R19, UR13, PT ;  /* 0x0000000d13007c0c */ /* 0x000fe2000bf66270 */
[C---:B------:R-:W-:Y:S01]  /*37480*/  IMAD.WIDE R14, R17.reuse, 0x2, R2 ;  /* 0x00000002110e7825 */ /* 0x040fe200078e0202 */
[----:B------:R-:W2:Y:S01]  /*37490*/  LDL.LU R19, [R1+0x54] ;  /* 0x0000540001137983 */ /* 0x000ea20000300800 */
[----:B------:R-:W-:Y:S01]  /*374a0*/  ISETP.LT.AND P6, PT, R28, UR44, !P6 ;  /* 0x0000002c1c007c0c */ /* 0x000fe2000f7c1270 */
[----:B------:R-:W0:Y:S02]  /*374b0*/  LDCU UR13, c[0x0][0x39c] ;  /* 0x00007380ff0d77ac */ /* 0x000e240008000800 */
[----:B------:R1:W-:Y:S01]  /*374c0*/  @P0 STG.E.U16 desc[UR8][R12.64], R18 ;  /* 0x000000120c000986 */ /* 0x0003e2000c101508 */
[----:B------:R-:W-:Y:S01]  /*374d0*/  PRMT R16, R26, 0x7632, R16 ;  /* 0x000076321a107816 */ /* 0x000fe20000000010 */
[----:B-1----:R-:W-:-:S04]  /*374e0*/  IMAD.WIDE R12, R17, 0x2, R24 ;  /* 0x00000002110c7825 */ /* 0x002fc800078e0218 */
[----:B------:R-:W-:-:S04]  /*374f0*/  VIADD R18, R17, UR30 ;  /* 0x0000001e11127c36 */ /* 0x000fc80008000000 */
[----:B------:R-:W-:Y:S01]  /*37500*/  VIADD R17, R18, UR30 ;  /* 0x0000001e12117c36 */ /* 0x000fe20008000000 */
[----:B--2---:R1:W-:Y:S01]  /*37510*/  @P1 STG.E.U16 desc[UR8][R14.64], R19 ;  /* 0x000000130e001986 */ /* 0x0043e2000c101508 */
[----:B------:R-:W-:Y:S01]  /*37520*/  ISETP.LT.AND P1, PT, R7, UR20, !P5 ;  /* 0x0000001407007c0c */ /* 0x000fe2000ef21270 */
[----:B------:R-:W2:Y:S01]  /*37530*/  LDCU UR20, c[0x0][0x398] ;  /* 0x00007300ff1477ac */ /* 0x000ea20008000800 */
[----:B---3--:R-:W-:Y:S01]  /*37540*/  ISETP.LT.AND P5, PT, R28, UR22, !P5 ;  /* 0x000000161c007c0c */ /* 0x008fe2000efa1270 */
[----:B------:R-:W3:Y:S01]  /*37550*/  LDCU UR22, c[0x0][0x398] ;  /* 0x00007300ff1677ac */ /* 0x000ee20008000800 */
[----:B-1----:R-:W-:Y:S01]  /*37560*/  PRMT R14, R19, 0x7632, R14 ;  /* 0x00007632130e7816 */ /* 0x002fe2000000000e */
[----:B------:R-:W-:-:S04]  /*37570*/  VIADD R15, R29, 0x36 ;  /* 0x000000361d0f7836 */ /* 0x000fc80000000000 */
[----:B------:R1:W-:Y:S01]  /*37580*/  @P6 STG.E.U16 desc[UR8][R12.64], R14 ;  /* 0x0000000e0c006986 */ /* 0x0003e2000c101508 */
[----:B----4-:R-:W-:Y:S01]  /*37590*/  ISETP.GE.AND P0, PT, R15, UR6, PT ;  /* 0x000000060f007c0c */ /* 0x010fe2000bf06270 */
[----:B------:R-:W-:Y:S01]  /*375a0*/  VIADD R19, R29, 0x37 ;  /* 0x000000371d137836 */ /* 0x000fe20000000000 */
[C---:B------:R-:W-:Y:S01]  /*375b0*/  ISETP.LT.AND P6, PT, R7.reuse, UR16, !P4 ;  /* 0x0000001007007c0c */ /* 0x040fe2000e7c1270 */
[----:B------:R-:W4:Y:S01]  /*375c0*/  LDCU UR6, c[0x0][0x39c] ;  /* 0x00007380ff0677ac */ /* 0x000f220008000800 */
[----:B------:R-:W-:Y:S01]  /*375d0*/  ISETP.LT.AND P4, PT, R28, UR26, !P4 ;  /* 0x0000001a1c007c0c */ /* 0x000fe2000e781270 */
[----:B------:R-:W0:Y:S01]  /*375e0*/  LDCU UR16, c[0x0][0x398] ;  /* 0x00007300ff1077ac */ /* 0x000e220008000800 */
[C---:B-1----:R-:W-:Y:S01]  /*375f0*/  IMAD.WIDE R14, R18.reuse, 0x2, R2 ;  /* 0x00000002120e7825 */ /* 0x042fe200078e0202 */
[----:B------:R-:W1:Y:S03]  /*37600*/  LDCU UR26, c[0x0][0x398] ;  /* 0x00007300ff1a77ac */ /* 0x000e660008000800 */
[----:B------:R-:W-:Y:S01]  /*37610*/  IMAD.WIDE R12, R18, 0x2, R24 ;  /* 0x00000002120c7825 */ /* 0x000fe200078e0218 */
[----:B------:R0:W-:Y:S04]  /*37620*/  @P1 STG.E.U16 desc[UR8][R14.64], R26 ;  /* 0x0000001a0e001986 */ /* 0x0001e8000c101508 */
[----:B------:R1:W-:Y:S01]  /*37630*/  @P5 STG.E.U16 desc[UR8][R12.64], R16 ;  /* 0x000000100c005986 */ /* 0x0003e2000c101508 */
[----:B-----5:R-:W-:Y:S01]  /*37640*/  ISETP.LT.AND P5, PT, R7, UR18, !P3 ;  /* 0x0000001207007c0c */ /* 0x020fe2000dfa1270 */
[----:B------:R-:W5:Y:S01]  /*37650*/  LDCU UR18, c[0x0][0x398] ;  /* 0x00007300ff1277ac */ /* 0x000f620008000800 */
        /* <DEDUP_REMOVED lines=8> */
[----:B------:R-:W-:Y:S01]  /*376e0*/  ISETP.LT.AND P4, PT, R7, UR34, !P0 ;  /* 0x0000002207007c0c */ /* 0x000fe2000c781270 */
[C---:B0-----:R-:W-:Y:S01]  /*376f0*/  IMAD.WIDE R14, R16.reuse, 0x2, R2 ;  /* 0x00000002100e7825 */ /* 0x041fe200078e0202 */
[----:B------:R-:W-:Y:S01]  /*37700*/  ISETP.GE.AND P1, PT, R19, UR4, PT ;  /* 0x0000000413007c0c */ /* 0x000fe2000bf26270 */
[----:B------:R-:W0:Y:S03]  /*37710*/  LDCU UR4, c[0x0][0x39c] ;  /* 0x00007380ff0477ac */ /* 0x000e260008000800 */
[----:B------:R1:W-:Y:S01]  /*37720*/  @P5 STG.E.U16 desc[UR8][R14.64], R23 ;  /* 0x000000170e005986 */ /* 0x0003e2000c101508 */
[C---:B------:R-:W-:Y:S01]  /*37730*/  VIADD R17, R16.reuse, UR30 ;  /* 0x0000001e10117c36 */ /* 0x040fe20008000000 */
[----:B--2---:R-:W-:Y:S01]  /*37740*/  PRMT R18, R23, 0x7632, R18 ;  /* 0x0000763217127816 */ /* 0x004fe20000000012 */
[----:B------:R-:W-:Y:S01]  /*37750*/  IMAD.WIDE R12, R16, 0x2, R24 ;  /* 0x00000002100c7825 */ /* 0x000fe200078e0218 */
[----:B------:R-:W-:Y:S01]  /*37760*/  ISETP.LT.AND P0, PT, R28, UR38, !P0 ;  /* 0x000000261c007c0c */ /* 0x000fe2000c701270 */
[----:B------:R-:W2:Y:S02]  /*37770*/  LDCU UR34, c[0x0][0x398] ;  /* 0x00007300ff2277ac */ /* 0x000ea40008000800 */
[----:B-1----:R-:W-:-:S02]  /*37780*/  VIADD R14, R29, 0x39 ;  /* 0x000000391d0e7836 */ /* 0x002fc40000000000 */
[----:B------:R-:W-:Y:S01]  /*37790*/  VIADD R19, R29, 0x38 ;  /* 0x000000381d137836 */ /* 0x000fe20000000000 */
[----:B------:R1:W-:Y:S01]  /*377a0*/  @P3 STG.E.U16 desc[UR8][R12.64], R18 ;  /* 0x000000120c003986 */ /* 0x0003e2000c101508 */
[----:B------:R-:W-:Y:S01]  /*377b0*/  PRMT R16, R22, 0x7632, R16 ;  /* 0x0000763216107816 */ /* 0x000fe20000000010 */
[----:B------:R-:W0:Y:S01]  /*377c0*/  LDCU UR38, c[0x0][0x398] ;  /* 0x00007300ff2677ac */ /* 0x000e220008000800 */
[----:B------:R-:W-:Y:S01]  /*377d0*/  ISETP.GE.AND P5, PT, R14, UR11, PT ;  /* 0x0000000b0e007c0c */ /* 0x000fe2000bfa6270 */
[----:B------:R-:W-:Y:S01]  /*377e0*/  IMAD.WIDE R14, R17, 0x2, R2 ;  /* 0x00000002110e7825 */ /* 0x000fe200078e0202 */
[----:B------:R-:W-:Y:S01]  /*377f0*/  ISETP.LT.AND P3, PT, R7, UR35, !P1 ;  /* 0x0000002307007c0c */ /* 0x000fe2000cf61270 */
[----:B------:R-:W0:Y:S01]  /*37800*/  LDCU UR11, c[0x0][0x39c] ;  /* 0x00007380ff0b77ac */ /* 0x000e220008000800 */
[----:B------:R-:W-:Y:S02]  /*37810*/  ISETP.LT.AND P1, PT, R28, UR24, !P1 ;  /* 0x000000181c007c0c */ /* 0x000fe4000cf21270 */
[----:B------:R2:W-:Y:S01]  /*37820*/  @P4 STG.E.U16 desc[UR8][R14.64], R22 ;  /* 0x000000160e004986 */ /* 0x0005e2000c101508 */
[----:B------:R-:W-:Y:S01]  /*37830*/  ISETP.GE.AND P6, PT, R19, UR10, PT ;  /* 0x0000000a13007c0c */ /* 0x000fe2000bfc6270 */
[----:B------:R-:W-:Y:S01]  /*37840*/  VIADD R19, R17, UR30 ;  /* 0x0000001e11137c36 */ /* 0x000fe20008000000 */
[----:B-1----:R-:W-:Y:S01]  /*37850*/  PRMT R18, R21, 0x7632, R18 ;  /* 0x0000763215127816 */ /* 0x002fe20000000012 */
[----:B------:R-:W-:Y:S01]  /*37860*/  IMAD.WIDE R12, R17, 0x2, R24 ;  /* 0x00000002110c7825 */ /* 0x000fe200078e0218 */
[----:B------:R-:W1:Y:S01]  /*37870*/  LDCU UR10, c[0x0][0x39c] ;  /* 0x00007380ff0a77ac */ /* 0x000e620008000800 */
[----:B------:R-:W0:Y:S02]  /*37880*/  LDCU UR35, c[0x0][0x398] ;  /* 0x00007300ff2377ac */ /* 0x000e240008000800 */
        /* <DEDUP_REMOVED lines=27> */
[----:B------:R-:W-:Y:S01]  /*37a40*/  ISETP.LT.AND P0, PT, R7, UR39, !P5 ;  /* 0x0000002707007c0c */ /* 0x000fe2000ef01270 */
[----:B------:R-:W0:Y:S01]  /*37a50*/  LDCU UR39, c[0x0][0x398] ;  /* 0x00007300ff2777ac */ /* 0x000e220008000800 */
[----:B------:R-:W-:Y:S01]  /*37a60*/  PRMT R18, R13, 0x7632, R18 ;  /* 0x000076320d127816 */ /* 0x000fe20000000012 */
[----:B--2---:R-:W-:-:S02]  /*37a70*/  VIADD R14, R29, 0x3c ;  /* 0x0000003c1d0e7836 */ /* 0x004fc40000000000 */
[----:B------:R-:W-:-:S03]  /*37a80*/  IMAD.WIDE R12, R17, 0x2, R24 ;  /* 0x00000002110c7825 */ /* 0x000fc600078e0218 */
[----:B----4-:R-:W-:Y:S01]  /*37a90*/  ISETP.GE.AND P1, PT, R14, UR6, PT ;  /* 0x000000060e007c0c */ /* 0x010fe2000bf26270 */
[----:B------:R-:W-:Y:S01]  /*37aa0*/  IMAD.WIDE R14, R16, 0x2, R2 ;  /* 0x00000002100e7825 */ /* 0x000fe200078e0202 */
[----:B------:R2:W-:Y:S01]  /*37ab0*/  @P6 STG.E.U16 desc[UR8][R12.64], R18 ;  /* 0x000000120c006986 */ /* 0x0005e2000c101508 */
[----:B------:R-:W-:Y:S01]  /*37ac0*/  ISETP.LT.AND P5, PT, R28, UR40, !P5 ;  /* 0x000000281c007c0c */ /* 0x000fe2000efa1270 */
[----:B------:R-:W4:Y:S02]  /*37ad0*/  LDCU UR6, c[0x0][0x39c] ;  /* 0x00007380ff0677ac */ /* 0x000f240008000800 */
[----:B------:R0:W-:Y:S01]  /*37ae0*/  @P0 STG.E.U16 desc[UR8][R14.64], R19 ;  /* 0x000000130e000986 */ /* 0x0001e2000c101508 */
[----:B--2---:R-:W-:Y:S01]  /*37af0*/  PRMT R18, R19, 0x7632, R18 ;  /* 0x0000763213127816 */ /* 0x004fe20000000012 */
[----:B0-----:R-:W-:-:S05]  /*37b00*/  VIADD R19, R29, 0x3d ;  /* 0x0000003d1d137836 */ /* 0x001fca0000000000 */
[----:B------:R-:W-:Y:S01]  /*37b10*/  ISETP.GE.AND P0, PT, R19, UR4, PT ;  /* 0x0000000413007c0c */ /* 0x000fe2000bf06270 */
[C---:B------:R-:W-:Y:S01]  /*37b20*/  VIADD R17, R16.reuse, UR30 ;  /* 0x0000001e10117c36 */ /* 0x040fe20008000000 */
[----:B------:R-:W2:Y:S01]  /*37b30*/  LDL.LU R19, [R1+0x74] ;  /* 0x0000740001137983 */ /* 0x000ea20000300800 */
[----:B------:R-:W-:Y:S01]  /*37b40*/  ISETP.LT.AND P6, PT, R7, UR41, !P4 ;  /* 0x0000002907007c0c */ /* 0x000fe2000e7c1270 */
[----:B------:R-:W-:Y:S01]  /*37b50*/  IMAD.WIDE R12, R16, 0x2, R24 ;  /* 0x00000002100c7825 */ /* 0x000fe200078e0218 */
[C---:B------:R-:W-:Y:S01]  /*37b60*/  ISETP.LT.AND P4, PT, R28.reuse, UR28, !P4 ;  /* 0x0000001c1c007c0c */ /* 0x040fe2000e781270 */
        /* <DEDUP_REMOVED lines=8> */
[----:B-1----:R-:W-:-:S04]  /*37bf0*/  IMAD.WIDE R12, R17, 0x2, R24 ;  /* 0x00000002110c7825 */ /* 0x002fc800078e0218 */
[----:B------:R-:W-:-:S04]  /*37c00*/  VIADD R18, R17, UR30 ;  /* 0x0000001e11127c36 */ /* 0x000fc80008000000 */
[----:B------:R-:W-:Y:S01]  /*37c10*/  VIADD R17, R18, UR30 ;  /* 0x0000001e12117c36 */ /* 0x000fe20008000000 */
[----:B--2---:R1:W-:Y:S02]  /*37c20*/  @P6 STG.E.U16 desc[UR8][R14.64], R19 ;  /* 0x000000130e006986 */ /* 0x0043e4000c101508 */
[----:B-1----:R-:W-:Y:S01]  /*37c30*/  PRMT R14, R19, 0x7632, R14 ;  /* 0x00007632130e7816 */ /* 0x002fe2000000000e */
[----:B------:R-:W-:-:S04]  /*37c40*/  VIADD R15, R29, 0x3e ;  /* 0x0000003e1d0f7836 */ /* 0x000fc80000000000 */
[----:B------:R1:W-:Y:S01]  /*37c50*/  @P4 STG.E.U16 desc[UR8][R12.64], R14 ;  /* 0x0000000e0c004986 */ /* 0x0003e2000c101508 */
[----:B------:R-:W-:Y:S01]  /*37c60*/  ISETP.GE.AND P6, PT, R15, UR10, PT ;  /* 0x0000000a0f007c0c */ /* 0x000fe2000bfc6270 */
[----:B------:R-:W-:Y:S01]  /*37c70*/  VIADD R19, R29, 0x3f ;  /* 0x0000003f1d137836 */ /* 0x000fe20000000000 */
[C---:B------:R-:W-:Y:S01]  /*37c80*/  ISETP.LT.AND P4, PT, R7.reuse, UR20, !P1 ;  /* 0x0000001407007c0c */ /* 0x040fe2000cf81270 */
[----:B------:R-:W2:Y:S01]  /*37c90*/  LDCU UR10, c[0x0][0x39c] ;  /* 0x00007380ff0a77ac */ /* 0x000ea20008000800 */
        /* <DEDUP_REMOVED lines=14> */
[----:B---3--:R-:W-:Y:S01]  /*37d80*/  ISETP.LT.AND P0, PT, R28, UR22, !P0 ;  /* 0x000000161c007c0c */ /* 0x008fe2000c701270 */
        /* <DEDUP_REMOVED lines=8> */
[----:B---3--:R-:W-:Y:S01]  /*37e10*/  PRMT R18, R23, 0x7632, R18 ;  /* 0x0000763217127816 */ /* 0x008fe20000000012 */
[----:B------:R-:W-:Y:S01]  /*37e20*/  IMAD.WIDE R12, R16, 0x2, R24 ;  /* 0x00000002100c7825 */ /* 0x000fe200078e0218 */
[----:B------:R-:W-:Y:S01]  /*37e30*/  ISETP.LT.AND P6, PT, R28, UR33, !P6 ;  /* 0x000000211c007c0c */ /* 0x000fe2000f7c1270 */
[----:B------:R-:W3:Y:S02]  /*37e40*/  LDCU UR26, c[0x0][0x398] ;  /* 0x00007300ff1a77ac */ /* 0x000ee40008000800 */
[C---:B-1----:R-:W-:Y:S01]  /*37e50*/  VIADD R14, R29.reuse, 0x41 ;  /* 0x000000411d0e7836 */ /* 0x042fe20000000000 */
[----:B------:R1:W-:Y:S01]  /*37e60*/  @P0 STG.E.U16 desc[UR8][R12.64], R18 ;  /* 0x000000120c000986 */ /* 0x0003e2000c101508 */
[----:B------:R-:W-:Y:S01]  /*37e70*/  VIADD R19, R29, 0x40 ;  /* 0x000000401d137836 */ /* 0x000fe20000000000 */
[----:B------:R-:W-:Y:S01]  /*37e80*/  PRMT R16, R22, 0x7632, R16 ;  /* 0x0000763216107816 */ /* 0x000fe20000000010 */
[----:B------:R-:W0:Y:S01]  /*37e90*/  LDCU UR33, c[0x0][0x398] ;  /* 0x00007300ff2177ac */ /* 0x000e220008000800 */
[----:B------:R-:W-:Y:S01]  /*37ea0*/  ISETP.GE.AND P3, PT, R14, UR13, PT ;  /* 0x0000000d0e007c0c */ /* 0x000fe2000bf66270 */
[----:B------:R-:W-:Y:S01]  /*37eb0*/  IMAD.WIDE R14, R17, 0x2, R2 ;  /* 0x00000002110e7825 */ /* 0x000fe200078e0202 */
[----:B------:R-:W-:Y:S01]  /*37ec0*/  ISETP.GE.AND P4, PT, R19, UR12, PT ;  /* 0x0000000c13007c0c */ /* 0x000fe2000bf86270 */
[----:B------:R-:W0:Y:S03]  /*37ed0*/  LDCU UR12, c[0x0][0x39c] ;  /* 0x00007380ff0c77ac */ /* 0x000e260008000800 */
[----:B------:R2:W-:Y:S01]  /*37ee0*/  @P1 STG.E.U16 desc[UR8][R14.64], R22 ;  /* 0x000000160e001986 */ /* 0x0005e2000c101508 */
[----:B------:R-:W-:Y:S01]  /*37ef0*/  ISETP.LT.AND P1, PT, R7, UR34, !P5 ;  /* 0x0000002207007c0c */ /* 0x000fe2000ef21270 */
[C---:B-1----:R-:W-:Y:S01]  /*37f00*/  IMAD.WIDE R12, R17.reuse, 0x2, R24 ;  /* 0x00000002110c7825 */ /* 0x042fe200078e0218 */
[----:B------:R-:W-:Y:S01]  /*37f10*/  ISETP.LT.AND P5, PT, R28, UR35, !P5 ;  /* 0x000000231c007c0c */ /* 0x000fe2000efa1270 */
[----:B------:R-:W1:Y:S02]  /*37f20*/  LDCU UR13, c[0x0][0x398] ;  /* 0x00007300ff0d77ac */ /* 0x000e640008000800 */
[----:B------:R-:W-:Y:S01]  /*37f30*/  VIADD R19, R17, UR30 ;  /* 0x0000001e11137c36 */ /* 0x000fe20008000000 */
[----:B------:R0:W-:Y:S01]  /*37f40*/  @P6 STG.E.U16 desc[UR8][R12.64], R16 ;  /* 0x000000100c006986 */ /* 0x0001e2000c101508 */
[----:B------:R-:W-:Y:S01]  /*37f50*/  PRMT R18, R21, 0x7632, R18 ;  /* 0x0000763215127816 */ /* 0x000fe20000000012 */
[----:B------:R-:W1:Y:S01]  /*37f60*/  LDCU UR34, c[0x0][0x398] ;  /* 0x00007300ff2277ac */ /* 0x000e620008000800 */
[----:B--2---:R-:W-:Y:S01]  /*37f70*/  VIADD R14, R29, 0x42 ;  /* 0x000000421d0e7836 */ /* 0x004fe20000000000 */
[----:B------:R-:W2:Y:S01]  /*37f80*/  LDCU UR35, c[0x0][0x398] ;  /* 0x00007300ff2377ac */ /* 0x000ea20008000800 */
[----:B------:R-:W-:-:S03]  /*37f90*/  VIADD R17, R19, UR30 ;  /* 0x0000001e13117c36 */ /* 0x000fc60008000000 */
[----:B----4-:R-:W-:Y:S01]  /*37fa0*/  ISETP.GE.AND P0, PT, R14, UR6, PT ;  /* 0x000000060e007c0c */ /* 0x010fe2000bf06270 */
[----:B------:R-:W-:-:S04]  /*37fb0*/  IMAD.WIDE R14, R19, 0x2, R2 ;  /* 0x00000002130e7825 */ /* 0x000fc800078e0202 */
[----:B0-----:R-:W-:Y:S01]  /*37fc0*/  IMAD.WIDE R12, R19, 0x2, R24 ;  /* 0x00000002130c7825 */ /* 0x001fe200078e0218 */
[----:B------:R-:W-:Y:S01]  /*37fd0*/  ISETP.LT.AND P6, PT, R7, UR24, !P4 ;  /* 0x0000001807007c0c */ /* 0x000fe2000e7c1270 */
[----:B------:R-:W4:Y:S01]  /*37fe0*/  LDL.LU R19, [R1+0xa0] ;  /* 0x0000a00001137983 */ /* 0x000f220000300800 */
        /* <DEDUP_REMOVED lines=23> */
[----:B------:R-:W-:Y:S01]  /*38160*/  ISETP.GE.AND P5, PT, R14, UR10, PT ;  /* 0x0000000a0e007c0c */ /* 0x000fe2000bfa6270 */
[----:B------:R-:W-:Y:S01]  /*38170*/  IMAD.WIDE R14, R16, 0x2, R2 ;  /* 0x00000002100e7825 */ /* 0x000fe200078e0202 */
[----:B------:R2:W-:Y:S01]  /*38180*/  @P4 STG.E.U16 desc[UR8][R12.64], R18 ;  /* 0x000000120c004986 */ /* 0x0005e2000c101508 */
[----:B------:R-:W-:Y:S01]  /*38190*/  ISETP.LT.AND P3, PT, R28, UR37, !P3 ;  /* 0x000000251c007c0c */ /* 0x000fe2000df61270 */
[----:B------:R-:W0:Y:S02]  /*381a0*/  LDCU UR10, c[0x0][0x39c] ;  /* 0x00007380ff0a77ac */ /* 0x000e240008000800 */
[----:B----4-:R4:W-:Y:S01]  /*381b0*/  @P6 STG.E.U16 desc[UR8][R14.64], R19 ;  /* 0x000000130e006986 */ /* 0x0109e2000c101508 */
[----:B--2---:R-:W-:Y:S01]  /*381c0*/  PRMT R18, R19, 0x7632, R18 ;  /* 0x0000763213127816 */ /* 0x004fe20000000012 */
[C---:B------:R-:W-:Y:S01]  /*381d0*/  VIADD R17, R16.reuse, UR30 ;  /* 0x0000001e10117c36 */ /* 0x040fe20008000000 */
[----:B------:R-:W-:Y:S01]  /*381e0*/  ISETP.LT.AND P4, PT, R7, UR38, !P0 ;  /* 0x0000002607007c0c */ /* 0x000fe2000c781270 */
[----:B------:R-:W-:Y:S01]  /*381f0*/  IMAD.WIDE R12, R16, 0x2, R24 ;  /* 0x00000002100c7825 */ /* 0x000fe200078e0218 */
[----:B------:R-:W2:Y:S03]  /*38200*/  LDCU UR37, c[0x0][0x398] ;  /* 0x00007300ff2577ac */ /* 0x000ea60008000800 */
[----:B----4-:R-:W-:-:S05]  /*38210*/  VIADD R19, R29, 0x45 ;  /* 0x000000451d137836 */ /* 0x010fca0000000000 */
[----:B------:R-:W-:Y:S01]  /*38220*/  ISETP.GE.AND P6, PT, R19, UR11, PT ;  /* 0x0000000b13007c0c */ /* 0x000fe2000bfc6270 */
[C---:B------:R-:W-:Y:S01]  /*38230*/  IMAD.WIDE R14, R17.reuse, 0x2, R2 ;  /* 0x00000002110e7825 */ /* 0x040fe200078e0202 */
[----:B------:R-:W4:Y:S01]  /*38240*/  LDL.LU R19, [R1+0x94] ;  /* 0x0000940001137983 */ /* 0x000f220000300800 */
        /* <DEDUP_REMOVED lines=8> */
[----:B----4-:R1:W-:Y:S01]  /*382d0*/  @P4 STG.E.U16 desc[UR8][R14.64], R19 ;  /* 0x000000130e004986 */ /* 0x0103e2000c101508 */
[----:B------:R-:W-:Y:S01]  /*382e0*/  ISETP.LT.AND P4, PT, R7, UR32, !P1 ;  /* 0x0000002007007c0c */ /* 0x000fe2000cf81270 */
[----:B------:R-:W4:Y:S01]  /*382f0*/  LDCU UR32, c[0x0][0x398] ;  /* 0x00007300ff2077ac */ /* 0x000f220008000800 */
[----:B------:R-:W-:Y:S02]  /*38300*/  ISETP.LT.AND P1, PT, R28, UR39, !P1 ;  /* 0x000000271c007c0c */ /* 0x000fe4000cf21270 */
        /* <DEDUP_REMOVED lines=32> */
[----:B---3--:R-:W-:Y:S01]  /*38510*/  ISETP.LT.AND P3, PT, R28, UR26, !P3 ;  /* 0x0000001a1c007c0c */ /* 0x008fe2000df61270 */
[----:B------:R-:W2:Y:S02]  /*38520*/  LDCU UR13, c[0x0][0x398] ;  /* 0x00007300ff0d77ac */ /* 0x000ea40008000800 */
[C---:B-1----:R-:W-:Y:S01]  /*38530*/  VIADD R14, R29.reuse, 0x49 ;  /* 0x000000491d0e7836 */ /* 0x042fe20000000000 */
[----:B------:R1:W-:Y:S01]  /*38540*/  @P6 STG.E.U16 desc[UR8][R12.64], R18 ;  /* 0x000000120c006986 */ /* 0x0003e2000c101508 */
[----:B------:R-:W-:Y:S01]  /*38550*/  VIADD R19, R29, 0x48 ;  /* 0x000000481d137836 */ /* 0x000fe20000000000 */
[----:B------:R-:W-:Y:S01]  /*38560*/  PRMT R16, R22, 0x7632, R16 ;  /* 0x0000763216107816 */ /* 0x000fe20000000010 */
[----:B------:R-:W3:Y:S01]  /*38570*/  LDCU UR26, c[0x0][0x398] ;  /* 0x00007300ff1a77ac */ /* 0x000ee20008000800 */
[----:B------:R-:W-:Y:S01]  /*38580*/  ISETP.GE.AND P1, PT, R14, UR10, PT ;  /* 0x0000000a0e007c0c */ /* 0x000fe2000bf26270 */
[----:B------:R-:W-:Y:S01]  /*38590*/  IMAD.WIDE R14, R17, 0x2, R2 ;  /* 0x00000002110e7825 */ /* 0x000fe200078e0202 */
[----:B------:R-:W-:Y:S01]  /*385a0*/  ISETP.LT.AND P6, PT, R7, UR33, !P4 ;  /* 0x0000002107007c0c */ /* 0x000fe2000e7c1270 */
[----:B------:R-:W0:Y:S01]  /*385b0*/  LDCU UR10, c[0x0][0x39c] ;  /* 0x00007380ff0a77ac */ /* 0x000e220008000800 */
[----:B------:R-:W-:-:S02]  /*385c0*/  ISETP.GE.AND P0, PT, R19, UR4, PT ;  /* 0x0000000413007c0c */ /* 0x000fc4000bf06270 */
[----:B------:R2:W-:Y:S01]  /*385d0*/  @P5 STG.E.U16 desc[UR8][R14.64], R22 ;  /* 0x000000160e005986 */ /* 0x0005e2000c101508 */
[C---:B------:R-:W-:Y:S01]  /*385e0*/  VIADD R19, R17.reuse, UR30 ;  /* 0x0000001e11137c36 */ /* 0x040fe20008000000 */
[----:B------:R-:W-:Y:S01]  /*385f0*/  ISETP.LT.AND P4, PT, R28, UR24, !P4 ;  /* 0x000000181c007c0c */ /* 0x000fe2000e781270 */
[----:B-1----:R-:W-:Y:S01]  /*38600*/  IMAD.WIDE R12, R17, 0x2, R24 ;  /* 0x00000002110c7825 */ /* 0x002fe200078e0218 */
[----:B------:R-:W-:Y:S01]  /*38610*/  PRMT R18, R21, 0x7632, R18 ;  /* 0x0000763215127816 */ /* 0x000fe20000000012 */
[----:B------:R-:W1:Y:S01]  /*38620*/  LDCU UR4, c[0x0][0x39c] ;  /* 0x00007380ff0477ac */ /* 0x000e620008000800 */
[----:B------:R-:W0:Y:S01]  /*38630*/  LDCU UR33, c[0x0][0x398] ;  /* 0x00007300ff2177ac */ /* 0x000e220008000800 */
[----:B--2---:R-:W-:Y:S01]  /*38640*/  VIADD R14, R29, 0x4a ;  /* 0x0000004a1d0e7836 */ /* 0x004fe20000000000 */
[----:B------:R2:W-:Y:S01]  /*38650*/  @P3 STG.E.U16 desc[UR8][R12.64], R16 ;  /* 0x000000100c003986 */ /* 0x0005e2000c101508 */
[----:B------:R-:W0:Y:S03]  /*38660*/  LDCU UR24, c[0x0][0x398] ;  /* 0x00007300ff1877ac */ /* 0x000e260008000800 */
[----:B------:R-:W-:Y:S01]  /*38670*/  ISETP.GE.AND P5, PT, R14, UR11, PT ;  /* 0x0000000b0e007c0c */ /* 0x000fe2000bfa6270 */
[----:B------:R-:W-:-:S04]  /*38680*/  IMAD.WIDE R14, R19, 0x2, R2 ;  /* 0x00000002130e7825 */ /* 0x000fc800078e0202 */
[C---:B------:R-:W-:Y:S01]  /*38690*/  VIADD R17, R19.reuse, UR30 ;  /* 0x0000001e13117c36 */ /* 0x040fe20008000000 */
[----:B------:R0:W-:Y:S01]  /*386a0*/  @P6 STG.E.U16 desc[UR8][R14.64], R21 ;  /* 0x000000150e006986 */ /* 0x0001e2000c101508 */
[----:B--2---:R-:W-:Y:S01]  /*386b0*/  IMAD.WIDE R12, R19, 0x2, R24 ;  /* 0x00000002130c7825 */ /* 0x004fe200078e0218 */
[----:B------:R-:W-:Y:S02]  /*386c0*/  ISETP.LT.AND P3, PT, R7, UR14, !P0 ;  /* 0x0000000e07007c0c */ /* 0x000fe4000c761270 */
[----:B------:R-:W2:Y:S01]  /*386d0*/  LDL.LU R19, [R1+0xd0] ;  /* 0x0000d00001137983 */ /* 0x000ea20000300800 */
[----:B------:R-:W1:Y:S03]  /*386e0*/  LDCU UR11, c[0x0][0x39c] ;  /* 0x00007380ff0b77ac */ /* 0x000e660008000800 */
[----:B------:R1:W-:Y:S01]  /*386f0*/  @P4 STG.E.U16 desc[UR8][R12.64], R18 ;  /* 0x000000120c004986 */ /* 0x0003e2000c101508 */
[----:B------:R-:W-:Y:S01]  /*38700*/  VIADD R16, R29, 0x4b ;  /* 0x0000004b1d107836 */ /* 0x000fe20000000000 */
[----:B------:R-:W1:Y:S02]  /*38710*/  LDCU UR14, c[0x0][0x398] ;  /* 0x00007300ff0e77ac */ /* 0x000e640008000800 */
[----:B0-----:R-:W2:Y:S04]  /*38720*/  LDL.LU R21, [R1+0xd4] ;  /* 0x0000d40001157983 */ /* 0x001ea80000300800 */
[----:B------:R-:W2:Y:S04]  /*38730*/  LDL.LU R26, [R1+0xc8] ;  /* 0x0000c800011a7983 */ /* 0x000ea80000300800 */
[----:B------:R-:W2:Y:S04]  /*38740*/  LDL.LU R27, [R1+0xd8] ;  /* 0x0000d800011b7983 */ /* 0x000ea80000300800 */
[----:B------:R-:W2:Y:S04]  /*38750*/  LDL.LU R23, [R1+0xcc] ;  /* 0x0000cc0001177983 */ /* 0x000ea80000300800 */
[----:B------:R-:W2:Y:S04]  /*38760*/  LDL.LU R22, [R1+0xdc] ;  /* 0x0000dc0001167983 */ /* 0x000ea80000300800 */
        /* <DEDUP_REMOVED lines=10> */
[----:B------:R-:W0:Y:S01]  /*38810*/  LDCU UR35, c[0x0][0x398] ;  /* 0x00007300ff2377ac */ /* 0x000e220008000800 */
[----:B-1----:R-:W-:Y:S02]  /*38820*/  VIADD R14, R29, 0x4c ;  /* 0x0000004c1d0e7836 */ /* 0x002fe40000000000 */
[----:B------:R-:W-:-:S03]  /*38830*/  IMAD.WIDE R12, R17, 0x2, R24 ;  /* 0x00000002110c7825 */ /* 0x000fc600078e0218 */
[----:B------:R-:W-:Y:S01]  /*38840*/  ISETP.GE.AND P3, PT, R14, UR6, PT ;  /* 0x000000060e007c0c */ /* 0x000fe2000bf66270 */
[----:B------:R-:W-:Y:S01]  /*38850*/  IMAD.WIDE R14, R16, 0x2, R2 ;  /* 0x00000002100e7825 */ /* 0x000fe200078e0202 */
[----:B------:R1:W-:Y:S01]  /*38860*/  @P0 STG.E.U16 desc[UR8][R12.64], R18 ;  /* 0x000000120c000986 */ /* 0x0003e2000c101508 */
[----:B------:R-:W-:Y:S01]  /*38870*/  ISETP.LT.AND P1, PT, R28, UR36, !P1 ;  /* 0x000000241c007c0c */ /* 0x000fe2000cf21270 */
[----:B------:R-:W0:Y:S02]  /*38880*/  LDCU UR6, c[0x0][0x39c] ;  /* 0x00007380ff0677ac */ /* 0x000e240008000800 */
[----:B------:R2:W-:Y:S01]  /*38890*/  @P4 STG.E.U16 desc[UR8][R14.64], R19 ;  /* 0x000000130e004986 */ /* 0x0005e2000c101508 */
[----:B-1----:R-:W-:Y:S01]  /*388a0*/  PRMT R18, R19, 0x7632, R18 ;  /* 0x0000763213127816 */ /* 0x002fe20000000012 */
[----:B--2---:R-:W-:-:S05]  /*388b0*/  VIADD R19, R29, 0x4d ;  /* 0x0000004d1d137836 */ /* 0x004fca0000000000 */
[----:B------:R-:W-:Y:S01]  /*388c0*/  ISETP.GE.AND P4, PT, R19, UR4, PT ;  /* 0x0000000413007c0c */ /* 0x000fe2000bf86270 */
[C---:B------:R-:W-:Y:S01]  /*388d0*/  VIADD R17, R16.reuse, UR30 ;  /* 0x0000001e10117c36 */ /* 0x040fe20008000000 */
[----:B------:R-:W2:Y:S01]  /*388e0*/  LDL.LU R19, [R1+0xc4] ;  /* 0x0000c40001137983 */ /* 0x000ea20000300800 */
[----:B------:R-:W-:Y:S01]  /*388f0*/  ISETP.LT.AND P0, PT, R7, UR28, !P5 ;  /* 0x0000001c07007c0c */ /* 0x000fe2000ef01270 */
[----:B------:R-:W-:Y:S01]  /*38900*/  IMAD.WIDE R12, R16, 0x2, R24 ;  /* 0x00000002100c7825 */ /* 0x000fe200078e0218 */
[C---:B----4-:R-:W-:Y:S01]  /*38910*/  ISETP.LT.AND P5, PT, R28.reuse, UR32, !P5 ;  /* 0x000000201c007c0c */ /* 0x050fe2000efa1270 */
[----:B------:R-:W1:Y:S02]  /*38920*/  LDCU UR4, c[0x0][0x39c] ;  /* 0x00007380ff0477ac */ /* 0x000e640008000800 */
        /* <DEDUP_REMOVED lines=8> */
[----:B----4-:R-:W-:-:S04]  /*389b0*/  IMAD.WIDE R12, R17, 0x2, R24 ;  /* 0x00000002110c7825 */ /* 0x010fc800078e0218 */
[----:B------:R-:W-:-:S04]  /*389c0*/  VIADD R18, R17, UR30 ;  /* 0x0000001e11127c36 */ /* 0x000fc80008000000 */
[----:B------:R-:W-:Y:S01]  /*389d0*/  VIADD R17, R18, UR30 ;  /* 0x0000001e12117c36 */ /* 0x000fe20008000000 */
[----:B--2---:R2:W-:Y:S02]  /*389e0*/  @P0 STG.E.U16 desc[UR8][R14.64], R19 ;  /* 0x000000130e000986 */ /* 0x0045e4000c101508 */
[----:B--2---:R-:W-:Y:S01]  /*389f0*/  PRMT R14, R19, 0x7632, R14 ;  /* 0x00007632130e7816 */ /* 0x004fe2000000000e */
[----:B------:R-:W-:-:S04]  /*38a00*/  VIADD R15, R29, 0x4e ;  /* 0x0000004e1d0f7836 */ /* 0x000fc80000000000 */
[----:B------:R2:W-:Y:S01]  /*38a10*/  @P5 STG.E.U16 desc[UR8][R12.64], R14 ;  /* 0x0000000e0c005986 */ /* 0x0005e2000c101508 */
[----:B------:R-:W-:Y:S01]  /*38a20*/  ISETP.GE.AND P0, PT, R15, UR10, PT ;  /* 0x0000000a0f007c0c */ /* 0x000fe2000bf06270 */
[----:B------:R-:W-:Y:S01]  /*38a30*/  VIADD R19, R29, 0x4f ;  /* 0x0000004f1d137836 */ /* 0x000fe20000000000 */
[C---:B------:R-:W-:Y:S01]  /*38a40*/  ISETP.LT.AND P5, PT, R7.reuse, UR16, !P3 ;  /* 0x0000001007007c0c */ /* 0x040fe2000dfa1270 */
[----:B------:R-:W4:Y:S01]  /*38a50*/  LDCU UR10, c[0x0][0x39c] ;  /* 0x00007380ff0a77ac */ /* 0x000f220008000800 */
[----:B-----5:R-:W-:Y:S01]  /*38a60*/  ISETP.LT.AND P3, PT, R28, UR18, !P3 ;  /* 0x000000121c007c0c */ /* 0x020fe2000df61270 */
[----:B------:R-:W5:Y:S01]  /*38a70*/  LDCU UR16, c[0x0][0x398] ;  /* 0x00007300ff1077ac */ /* 0x000f620008000800 */
[C---:B--2---:R-:W-:Y:S01]  /*38a80*/  IMAD.WIDE R14, R18.reuse, 0x2, R2 ;  /* 0x00000002120e7825 */ /* 0x044fe200078e0202 */
[----:B------:R-:W2:Y:S03]  /*38a90*/  LDCU UR18, c[0x0][0x398] ;  /* 0x00007300ff1277ac */ /* 0x000ea60008000800 */
[----:B------:R-:W-:Y:S01]  /*38aa0*/  IMAD.WIDE R12, R18, 0x2, R24 ;  /* 0x00000002120c7825 */ /* 0x000fe200078e0218 */
[----:B------:R0:W-:Y:S04]  /*38ab0*/  @P1 STG.E.U16 desc[UR8][R14.64], R21 ;  /* 0x000000150e001986 */ /* 0x0001e8000c101508 */
[----:B------:R1:W-:Y:S01]  /*38ac0*/  @P6 STG.E.U16 desc[UR8][R12.64], R16 ;  /* 0x000000100c006986 */ /* 0x0003e2000c101508 */
[----:B------:R-:W-:Y:S01]  /*38ad0*/  ISETP.LT.AND P6, PT, R7, UR13, !P4 ;  /* 0x0000000d07007c0c */ /* 0x000fe2000e7c1270 */
[----:B------:R-:W2:Y:S01]  /*38ae0*/  LDCU UR13, c[0x0][0x398] ;  /* 0x00007300ff0d77ac */ /* 0x000ea20008000800 */
[----:B------:R-:W-:Y:S01]  /*38af0*/  PRMT R18, R26, 0x7632, R18 ;  /* 0x000076321a127816 */ /* 0x000fe20000000012 */
[C---:B0-----:R-:W-:Y:S01]  /*38b00*/  IMAD.WIDE R14, R17.reuse, 0x2, R2 ;  /* 0x00000002110e7825 */ /* 0x041fe200078e0202 */
[----:B------:R-:W2:Y:S03]  /*38b10*/  LDL.LU R21, [R1+0xf9c] ;  /* 0x000f9c0001157983 */ /* 0x000ea60000300800 */
        /* <DEDUP_REMOVED lines=8> */
[----:B---3--:R-:W-:Y:S01]  /*38ba0*/  ISETP.LT.AND P6, PT, R7, UR26, !P0 ;  /* 0x0000001a07007c0c */ /* 0x008fe2000c7c1270 */
[C---:B------:R-:W-:Y:S01]  /*38bb0*/  VIADD R17, R16.reuse, UR30 ;  /* 0x0000001e10117c36 */ /* 0x040fe20008000000 */
[----:B------:R-:W-:Y:S01]  /*38bc0*/  PRMT R18, R27, 0x7632, R18 ;  /* 0x000076321b127816 */ /* 0x000fe20000000012 */
[----:B------:R-:W-:-:S04]  /*38bd0*/  IMAD.WIDE R12, R16, 0x2, R24 ;  /* 0x00000002100c7825 */ /* 0x000fc800078e0218 */
[----:B0-----:R-:W-:Y:S01]  /*38be0*/  VIADD R14, R29, 0x51 ;  /* 0x000000511d0e7836 */ /* 0x001fe20000000000 */
[----:B------:R-:W-:Y:S01]  /*38bf0*/  ISETP.GE.AND P1, PT, R19, UR11, PT ;  /* 0x0000000b13007c0c */ /* 0x000fe2000bf26270 */
[----:B------:R-:W0:Y:S03]  /*38c00*/  LDCU UR26, c[0x0][0x398] ;  /* 0x00007300ff1a77ac */ /* 0x000e260008000800 */
[----:B------:R-:W-:Y:S01]  /*38c10*/  ISETP.GE.AND P3, PT, R14, UR6, PT ;  /* 0x000000060e007c0c */ /* 0x000fe2000bf66270 */
[----:B------:R-:W-:Y:S01]  /*38c20*/  IMAD.WIDE R14, R17, 0x2, R2 ;  /* 0x00000002110e7825 */ /* 0x000fe200078e0202 */
[----:B------:R-:W-:Y:S01]  /*38c30*/  ISETP.LT.AND P0, PT, R28, UR24, !P0 ;  /* 0x000000181c007c0c */ /* 0x000fe2000c701270 */
[----:B------:R3:W-:Y:S01]  /*38c40*/  @P4 STG.E.U16 desc[UR8][R12.64], R18 ;  /* 0x000000120c004986 */ /* 0x0007e2000c101508 */
[----:B------:R-:W-:Y:S01]  /*38c50*/  PRMT R16, R23, 0x7632, R16 ;  /* 0x0000763217107816 */ /* 0x000fe20000000010 */
[----:B------:R-:W-:Y:S01]  /*38c60*/  VIADD R19, R29, 0x50 ;  /* 0x000000501d137836 */ /* 0x000fe20000000000 */
[----:B------:R-:W0:Y:S01]  /*38c70*/  LDCU UR11, c[0x0][0x39c] ;  /* 0x00007380ff0b77ac */ /* 0x000e220008000800 */
[----:B------:R1:W-:Y:S01]  /*38c80*/  @P6 STG.E.U16 desc[UR8][R14.64], R23 ;  /* 0x000000170e006986 */ /* 0x0003e2000c101508 */
[----:B------:R-:W-:-:S02]  /*38c90*/  ISETP.LT.AND P6, PT, R7, UR14, !P1 ;  /* 0x0000000e07007c0c */ /* 0x000fc4000cfc1270 */
[----:B------:R-:W-:Y:S01]  /*38ca0*/  ISETP.GE.AND P5, PT, R19, UR12, PT ;  /* 0x0000000c13007c0c */ /* 0x000fe2000bfa6270 */
[C---:B------:R-:W-:Y:S01]  /*38cb0*/  VIADD R19, R17.reuse, UR30 ;  /* 0x0000001e11137c36 */ /* 0x040fe20008000000 */
[----:B------:R-:W-:Y:S01]  /*38cc0*/  ISETP.LT.AND P1, PT, R28, UR33, !P1 ;  /* 0x000000211c007c0c */ /* 0x000fe2000cf21270 */
[----:B------:R-:W0:Y:S01]  /*38cd0*/  LDCU UR6, c[0x0][0x39c] ;  /* 0x00007380ff0677ac */ /* 0x000e220008000800 */
[----:B---3--:R-:W-:Y:S01]  /*38ce0*/  IMAD.WIDE R12, R17, 0x2, R24 ;  /* 0x00000002110c7825 */ /* 0x008fe200078e0218 */
[----:B------:R-:W-:Y:S01]  /*38cf0*/  PRMT R18, R22, 0x7632, R18 ;  /* 0x0000763216127816 */ /* 0x000fe20000000012 */
[----:B------:R-:W3:Y:S02]  /*38d00*/  LDCU UR12, c[0x0][0x398] ;  /* 0x00007300ff0c77ac */ /* 0x000ee40008000800 */
[----:B-1----:R-:W-:Y:S01]  /*38d10*/  VIADD R14, R29, 0x52 ;  /* 0x000000521d0e7836 */ /* 0x002fe20000000000 */
[----:B------:R1:W-:Y:S01]  /*38d20*/  @P0 STG.E.U16 desc[UR8][R12.64], R16 ;  /* 0x000000100c000986 */ /* 0x0003e2000c101508 */
[----:B------:R-:W0:Y:S03]  /*38d30*/  LDCU UR24, c[0x0][0x398] ;  /* 0x00007300ff1877ac */ /* 0x000e260008000800 */
[----:B------:R-:W-:Y:S01]  /*38d40*/  ISETP.GE.AND P4, PT, R14, UR4, PT ;  /* 0x000000040e007c0c */ /* 0x000fe2000bf86270 */
[C---:B------:R-:W-:Y:S01]  /*38d50*/  IMAD.WIDE R14, R19.reuse, 0x2, R2 ;  /* 0x00000002130e7825 */ /* 0x040fe200078e0202 */
[----:B------:R-:W0:Y:S03]  /*38d60*/  LDCU UR14, c[0x0][0x398] ;  /* 0x00007300ff0e77ac */ /* 0x000e260008000800 */
[C---:B------:R-:W-:Y:S01]  /*38d70*/  VIADD R17, R19.reuse, UR30 ;  /* 0x0000001e13117c36 */ /* 0x040fe20008000000 */
[----:B------:R3:W-:Y:S01]  /*38d80*/  @P6 STG.E.U16 desc[UR8][R14.64], R22 ;  /* 0x000000160e006986 */ /* 0x0007e2000c101508 */
[----:B------:R-:W0:Y:S01]  /*38d90*/  LDCU UR33, c[0x0][0x398] ;  /* 0x00007300ff2177ac */ /* 0x000e220008000800 */
[----:B-1----:R-:W-:-:S02]  /*38da0*/  IMAD.WIDE R12, R19, 0x2, R24 ;  /* 0x00000002130c7825 */ /* 0x002fc400078e0218 */
[----:B------:R-:W2:Y:S01]  /*38db0*/  LDL.LU R19, [R1+0xf0] ;  /* 0x0000f00001137983 */ /* 0x000ea20000300800 */
[----:B------:R-:W-:Y:S01]  /*38dc0*/  ISETP.LT.AND P0, PT, R7, UR34, !P5 ;  /* 0x0000002207007c0c */ /* 0x000fe2000ef01270 */
[----:B------:R-:W-:Y:S01]  /*38dd0*/  VIADD R16, R29, 0x53 ;  /* 0x000000531d107836 */ /* 0x000fe20000000000 */
[----:B------:R-:W1:Y:S01]  /*38de0*/  LDCU UR4, c[0x0][0x39c] ;  /* 0x00007380ff0477ac */ /* 0x000e620008000800 */
[----:B------:R0:W-:Y:S04]  /*38df0*/  @P1 STG.E.U16 desc[UR8][R12.64], R18 ;  /* 0x000000120c001986 */ /* 0x0001e8000c101508 */
[----:B---3--:R-:W3:Y:S04]  /*38e00*/  LDL.LU R22, [R1+0xf4] ;  /* 0x0000f40001167983 */ /* 0x008ee80000300800 */
[----:B------:R-:W2:Y:S04]  /*38e10*/  LDL.LU R26, [R1+0xf8] ;  /* 0x0000f800011a7983 */ /* 0x000ea80000300800 */
[----:B------:R-:W2:Y:S04]  /*38e20*/  LDL.LU R27, [R1+0xec] ;  /* 0x0000ec00011b7983 */ /* 0x000ea80000300800 */
[----:B------:R-:W2:Y:S04]  /*38e30*/  LDL.LU R23, [R1+0xfc] ;  /* 0x0000fc0001177983 */ /* 0x000ea80000300800 */
[----:B0-----:R-:W2:Y:S01]  /*38e40*/  LDL.LU R13, [R1+0xe0] ;  /* 0x0000e000010d7983 */ /* 0x001ea20000300800 */
[----:B------:R-:W-:Y:S01]  /*38e50*/  IMAD.WIDE R14, R17, 0x2, R2 ;  /* 0x00000002110e7825 */ /* 0x000fe200078e0202 */
[----:B------:R-:W-:Y:S01]  /*38e60*/  ISETP.LT.AND P5, PT, R28, UR28, !P5 ;  /* 0x0000001c1c007c0c */ /* 0x000fe2000efa1270 */
[----:B------:R-:W0:Y:S01]  /*38e70*/  LDCU UR28, c[0x0][0x398] ;  /* 0x00007300ff1c77ac */ /* 0x000e220008000800 */
[----:B------:R-:W-:-:S02]  /*38e80*/  ISETP.LT.AND P1, PT, R7, UR32, !P3 ;  /* 0x0000002007007c0c */ /* 0x000fc4000df21270 */
[----:B----4-:R-:W-:Y:S01]  /*38e90*/  ISETP.GE.AND P6, PT, R16, UR10, PT ;  /* 0x0000000a10007c0c */ /* 0x010fe2000bfc6270 */
[----:B------:R-:W-:Y:S01]  /*38ea0*/  VIADD R16, R17, UR30 ;  /* 0x0000001e11107c36 */ /* 0x000fe20008000000 */
[----:B--2---:R2:W-:Y:S01]  /*38eb0*/  @P0 STG.E.U16 desc[UR8][R14.64], R13 ;  /* 0x0000000d0e000986 */ /* 0x0045e2000c101508 */
[----:B------:R-:W-:Y:S01]  /*38ec0*/  PRMT R18, R13, 0x7632, R18 ;  /* 0x000076320d127816 */ /* 0x000fe20000000012 */
[----:B------:R-:W4:Y:S01]  /*38ed0*/  LDCU UR10, c[0x0][0x39c] ;  /* 0x00007380ff0a77ac */ /* 0x000f220008000800 */
[----:B------:R-:W0:Y:S01]  /*38ee0*/  LDCU UR32, c[0x0][0x398] ;  /* 0x00007300ff2077ac */ /* 0x000e220008000800 */
        /* <DEDUP_REMOVED lines=9> */
[----:B-1----:R-:W-:-:S05]  /*38f80*/  VIADD R19, R29, 0x55 ;  /* 0x000000551d137836 */ /* 0x002fca0000000000 */
[----:B------:R-:W-:Y:S01]  /*38f90*/  ISETP.GE.AND P1, PT, R19, UR6, PT ;  /* 0x0000000613007c0c */ /* 0x000fe2000bf26270 */
[C---:B------:R-:W-:Y:S01]  /*38fa0*/  VIADD R17, R16.reuse, UR30 ;  /* 0x0000001e10117c36 */ /* 0x040fe20008000000 */
[----:B------:R-:W2:Y:S01]  /*38fb0*/  LDL.LU R19, [R1+0xe4] ;  /* 0x0000e40001137983 */ /* 0x000ea20000300800 */
[----:B------:R-:W-:Y:S01]  /*38fc0*/  ISETP.LT.AND P5, PT, R7, UR20, !P4 ;  /* 0x0000001407007c0c */ /* 0x000fe2000e7a1270 */
[----:B------:R-:W-:Y:S01]  /*38fd0*/  IMAD.WIDE R12, R16, 0x2, R24 ;  /* 0x00000002100c7825 */ /* 0x000fe200078e0218 */
[----:B-----5:R-:W-:Y:S01]  /*38fe0*/  ISETP.LT.AND P4, PT, R28, UR16, !P4 ;  /* 0x000000101c007c0c */ /* 0x020fe2000e781270 */
[----:B------:R-:W1:Y:S02]  /*38ff0*/  LDCU UR6, c[0x0][0x39c] ;  /* 0x00007380ff0677ac */ /* 0x000e640008000800 */
[C---:B------:R-:W-:Y:S01]  /*39000*/  IMAD.WIDE R14, R17.reuse, 0x2, R2 ;  /* 0x00000002110e7825 */ /* 0x040fe200078e0202 */
[----:B------:R5:W-:Y:S01]  /*39010*/  @P3 STG.E.U16 desc[UR8][R12.64], R18 ;  /* 0x000000120c003986 */ /* 0x000be2000c101508 */
[----:B---3--:R-:W-:Y:S01]  /*39020*/  PRMT R16, R22, 0x7632, R16 ;  /* 0x0000763216107816 */ /* 0x008fe20000000010 */
[----:B------:R-:W3:Y:S01]  /*39030*/  LDCU UR20, c[0x0][0x398] ;  /* 0x00007300ff1477ac */ /* 0x000ee20008000800 */
[----:B------:R-:W0:Y:S01]  /*39040*/  LDCU UR16, c[0x0][0x398] ;  /* 0x00007300ff1077ac */ /* 0x000e220008000800 */
[----:B-----5:R-:W-:-:S04]  /*39050*/  IMAD.WIDE R12, R17, 0x2, R24 ;  /* 0x00000002110c7825 */ /* 0x020fc800078e0218 */
[----:B------:R-:W-:Y:S01]  /*39060*/  VIADD R18, R17, UR30 ;  /* 0x0000001e11127c36 */ /* 0x000fe20008000000 */
[----:B--2---:R2:W-:Y:S01]  /*39070*/  @P5 STG.E.U16 desc[UR8][R14.64], R19 ;  /* 0x000000130e005986 */ /* 0x0045e2000c101508 */
[----:B------:R-:W-:Y:S02]  /*39080*/  ISETP.LT.AND P5, PT, R7, UR13, !P6 ;  /* 0x0000000d07007c0c */ /* 0x000fe4000f7a1270 */
[C---:B------:R-:W-:Y:S01]  /*39090*/  VIADD R17, R18.reuse, UR30 ;  /* 0x0000001e12117c36 */ /* 0x040fe20008000000 */
[----:B--2---:R-:W-:Y:S01]  /*390a0*/  PRMT R14, R19, 0x7632, R14 ;  /* 0x00007632130e7816 */ /* 0x004fe2000000000e */
[C---:B------:R-:W-:Y:S01]  /*390b0*/  VIADD R15, R29.reuse, 0x56 ;  /* 0x000000561d0f7836 */ /* 0x040fe20000000000 */
[----:B------:R-:W2:Y:S01]  /*390c0*/  LDCU UR13, c[0x0][0x398] ;  /* 0x00007300ff0d77ac */ /* 0x000ea20008000800 */
[----:B------:R-:W-:Y:S02]  /*390d0*/  VIADD R19, R29, 0x57 ;  /* 0x000000571d137836 */ /* 0x000fe40000000000 */
[----:B------:R5:W-:Y:S01]  /*390e0*/  @P4 STG.E.U16 desc[UR8][R12.64], R14 ;  /* 0x0000000e0c004986 */ /* 0x000be2000c101508 */
[----:B------:R-:W-:Y:S01]  /*390f0*/  ISETP.GE.AND P3, PT, R15, UR4, PT ;  /* 0x000000040f007c0c */ /* 0x000fe2000bf66270 */
[----:B------:R-:W0:Y:S01]  /*39100*/  LDCU UR4, c[0x0][0x39c] ;  /* 0x00007380ff0477ac */ /* 0x000e220008000800 */
[----:B-----5:R-:W-:-:S05]  /*39110*/  IMAD.WIDE R14, R18, 0x2, R2 ;  /* 0x00000002120e7825 */ /* 0x020fca00078e0202 */
[----:B------:R5:W-:Y:S01]  /*39120*/  @P5 STG.E.U16 desc[UR8][R14.64], R22 ;  /* 0x000000160e005986 */ /* 0x000be2000c101508 */
[----:B----4-:R-:W-:Y:S02]  /*39130*/  ISETP.GE.AND P5, PT, R19, UR10, PT ;  /* 0x0000000a13007c0c */ /* 0x010fe4000bfa6270 */
[----:B------:R-:W-:Y:S01]  /*39140*/  ISETP.LT.AND P6, PT, R28, UR18, !P6 ;  /* 0x000000121c007c0c */ /* 0x000fe2000f7c1270 */
[----:B------:R-:W-:Y:S01]  /*39150*/  IMAD.WIDE R12, R18, 0x2, R24 ;  /* 0x00000002120c7825 */ /* 0x000fe200078e0218 */
[----:B------:R-:W-:Y:S01]  /*39160*/  ISETP.LT.AND P4, PT, R7, UR12, !P0 ;  /* 0x0000000c07007c0c */ /* 0x000fe2000c781270 */
[----:B------:R-:W4:Y:S01]  /*39170*/  LDCU UR10, c[0x0][0x39c] ;  /* 0x00007380ff0a77ac */ /* 0x000f220008000800 */
[----:B-----5:R-:W5:Y:S01]  /*39180*/  LDL.LU R22, [R1+0xf98] ;  /* 0x000f980001167983 */ /* 0x020f620000300800 */
[----:B------:R-:W-:Y:S01]  /*39190*/  IMAD.WIDE R14, R17, 0x2, R2 ;  /* 0x00000002110e7825 */ /* 0x000fe200078e0202 */
[----:B------:R-:W0:Y:S02]  /*391a0*/  LDCU UR18, c[0x0][0x398] ;  /* 0x00007300ff1277ac */ /* 0x000e240008000800 */
[----:B------:R-:W2:Y:S01]  /*391b0*/  LDL.LU R19, [R1+0xe8] ;  /* 0x0000e80001137983 */ /* 0x000ea20000300800 */
[C---:B------:R-:W-:Y:S01]  /*391c0*/  ISETP.LT.AND P0, PT, R28.reuse, UR22, !P0 ;  /* 0x000000161c007c0c */ /* 0x040fe2000c701270 */
[----:B------:R-:W0:Y:S03]  /*391d0*/  LDCU UR12, c[0x0][0x398] ;  /* 0x00007300ff0c77ac */ /* 0x000e260008000800 */
[----:B------:R1:W-:Y:S01]  /*391e0*/  @P6 STG.E.U16 desc[UR8][R12.64], R16 ;  /* 0x000000100c006986 */ /* 0x0003e2000c101508 */
[----:B------:R-:W-:Y:S01]  /*391f0*/  ISETP.LT.AND P6, PT, R7, UR24, !P1 ;  /* 0x0000001807007c0c */ /* 0x000fe2000cfc1270 */
[----:B------:R-:W0:Y:S01]  /*39200*/  LDCU UR22, c[0x0][0x398] ;  /* 0x00007300ff1677ac */ /* 0x000e220008000800 */
[----:B------:R-:W-:Y:S01]  /*39210*/  ISETP.LT.AND P1, PT, R28, UR14, !P1 ;  /* 0x0000000e1c007c0c */ /* 0x000fe2000cf21270 */
[----:B------:R-:W0:Y:S01]  /*39220*/  LDCU UR14, c[0x0][0x398] ;  /* 0x00007300ff0e77ac */ /* 0x000e220008000800 */
[----:B------:R-:W0:Y:S01]  /*39230*/  LDCU UR24, c[0x0][0x398] ;  /* 0x00007300ff1877ac */ /* 0x000e220008000800 */
[----:B-1----:R-:W-:-:S02]  /*39240*/  VIADD R16, R17, UR30 ;  /* 0x0000001e11107c36 */ /* 0x002fc40008000000 */
[----:B------:R-:W-:-:S04]  /*39250*/  IMAD.WIDE R12, R17, 0x2, R24 ;  /* 0x00000002110c7825 */ /* 0x000fc800078e0218 */
[----:B------:R-:W-:Y:S01]  /*39260*/  VIADD R17, R16, UR30 ;  /* 0x0000001e10117c36 */ /* 0x000fe20008000000 */
[----:B--2---:R1:W-:Y:S01]  /*39270*/  @P4 STG.E.U16 desc[UR8][R14.64], R19 ;  /* 0x000000130e004986 */ /* 0x0043e2000c101508 */
[----:B------:R-:W-:-:S05]  /*39280*/  PRMT R18, R19, 0x7632, R18 ;  /* 0x0000763213127816 */ /* 0x000fca0000000012 */
[----:B------:R2:W-:Y:S01]  /*39290*/  @P0 STG.E.U16 desc[UR8][R12.64], R18 ;  /* 0x000000120c000986 */ /* 0x0005e2000c101508 */
[----:B-1----:R-:W-:-:S05]  /*392a0*/  IMAD.WIDE R14, R16, 0x2, R2 ;  /* 0x00000002100e7825 */ /* 0x002fca00078e0202 */
[----:B------:R1:W-:Y:S01]  /*392b0*/  @P6 STG.E.U16 desc[UR8][R14.64], R26 ;  /* 0x0000001a0e006986 */ /* 0x0003e2000c101508 */
[----:B------:R-:W-:Y:S01]  /*392c0*/  ISETP.LT.AND P6, PT, R7, UR26, !P3 ;  /* 0x0000001a07007c0c */ /* 0x000fe2000dfc1270 */
[----:B--2---:R-:W-:Y:S01]  /*392d0*/  IMAD.WIDE R12, R16, 0x2, R24 ;  /* 0x00000002100c7825 */ /* 0x004fe200078e0218 */
[----:B------:R-:W-:Y:S01]  /*392e0*/  PRMT R18, R26, 0x7632, R18 ;  /* 0x000076321a127816 */ /* 0x000fe20000000012 */
[----:B------:R-:W2:Y:S02]  /*392f0*/  LDCU UR26, c[0x0][0x398] ;  /* 0x00007300ff1a77ac */ /* 0x000ea40008000800 */
[----:B-1----:R-:W-:Y:S01]  /*39300*/  VIADD R14, R29, 0x59 ;  /* 0x000000591d0e7836 */ /* 0x002fe20000000000 */
[----:B------:R-:W-:-:S04]  /*39310*/  ISETP.LT.AND P3, PT, R28, UR33, !P3 ;  /* 0x000000211c007c0c */ /* 0x000fc8000df61270 */
[----:B------:R-:W-:Y:S01]  /*39320*/  ISETP.GE.AND P0, PT, R14, UR6, PT ;  /* 0x000000060e007c0c */ /* 0x000fe2000bf06270 */
[----:B------:R-:W-:Y:S01]  /*39330*/  IMAD.WIDE R14, R17, 0x2, R2 ;  /* 0x00000002110e7825 */ /* 0x000fe200078e0202 */
[----:B------:R1:W-:Y:S03]  /*39340*/  @P1 STG.E.U16 desc[UR8][R12.64], R18 ;  /* 0x000000120c001986 */ /* 0x0003e6000c101508 */
[----:B------:R-:W-:Y:S01]  /*39350*/  VIADD R19, R29, 0x58 ;  /* 0x000000581d137836 */ /* 0x000fe20000000000 */
[----:B------:R2:W-:Y:S01]  /*39360*/  @P6 STG.E.U16 desc[UR8][R14.64], R27 ;  /* 0x0000001b0e006986 */ /* 0x0005e2000c101508 */
[----:B0-----:R-:W-:Y:S01]  /*39370*/  ISETP.LT.AND P6, PT, R7, UR28, !P5 ;  /* 0x0000001c07007c0c */ /* 0x001fe2000efc1270 */
[----:B------:R-:W0:Y:S01]  /*39380*/  LDCU UR6, c[0x0][0x39c] ;  /* 0x00007380ff0677ac */ /* 0x000e220008000800 */
[----:B------:R-:W-:Y:S02]  /*39390*/  ISETP.LT.AND P5, PT, R28, UR32, !P5 ;  /* 0x000000201c007c0c */ /* 0x000fe4000efa1270 */
[----:B------:R-:W-:Y:S01]  /*393a0*/  ISETP.GE.AND P4, PT, R19, UR11, PT ;  /* 0x0000000b13007c0c */ /* 0x000fe2000bf86270 */
[----:B------:R-:W-:Y:S01]  /*393b0*/  VIADD R19, R17, UR30 ;  /* 0x0000001e11137c36 */ /* 0x000fe20008000000 */
[----:B------:R-:W-:Y:S01]  /*393c0*/  PRMT R16, R27, 0x7632, R16 ;  /* 0x000076321b107816 */ /* 0x000fe20000000010 */
[----:B-1----:R-:W-:Y:S01]  /*393d0*/  IMAD.WIDE R12, R17, 0x2, R24 ;  /* 0x00000002110c7825 */ /* 0x002fe200078e0218 */
[----:B------:R-:W-:Y:S01]  /*393e0*/  PRMT R18, R23, 0x7632, R18 ;  /* 0x0000763217127816 */ /* 0x000fe20000000012 */
[----:B------:R-:W1:Y:S02]  /*393f0*/  LDCU UR11, c[0x0][0x398] ;  /* 0x00007300ff0b77ac */ /* 0x000e640008000800 */
        /* <DEDUP_REMOVED lines=8> */
[----:B---3--:R-:W-:Y:S02]  /*39480*/  ISETP.LT.AND P3, PT, R7, UR20, !P4 ;  /* 0x0000001407007c0c */ /* 0x008fe4000e761270 */
[----:B------:R-:W2:Y:S01]  /*39490*/  LDL.LU R19, [R1+0x110] ;  /* 0x0001100001137983 */ /* 0x000ea20000300800 */
[----:B------:R-:W3:Y:S03]  /*394a0*/  LDCU UR4, c[0x0][0x39c] ;  /* 0x00007380ff0477ac */ /* 0x000ee60008000800 */
[----:B------:R1:W-:Y:S01]  /*394b0*/  @P5 STG.E.U16 desc[UR8][R12.64], R18 ;  /* 0x000000120c005986 */ /* 0x0003e2000c101508 */
[----:B------:R-:W-:Y:S01]  /*394c0*/  VIADD R16, R29, 0x5b ;  /* 0x0000005b1d107836 */ /* 0x000fe20000000000 */
[----:B------:R-:W2:Y:S02]  /*394d0*/  LDCU UR20, c[0x0][0x398] ;  /* 0x00007300ff1477ac */ /* 0x000ea40008000800 */
[----:B0-----:R-:W2:Y:S04]  /*394e0*/  LDL.LU R23, [R1+0x114] ;  /* 0x0001140001177983 */ /* 0x001ea80000300800 */
[----:B------:R-:W2:Y:S04]  /*394f0*/  LDL.LU R26, [R1+0x10c] ;  /* 0x00010c00011a7983 */ /* 0x000ea80000300800 */
[----:B------:R-:W2:Y:S04]  /*39500*/  LDL.LU R27, [R1+0x11c] ;  /* 0x00011c00011b7983 */ /* 0x000ea80000300800 */
[----:B-1----:R-:W2:Y:S01]  /*39510*/  LDL.LU R13, [R1+0x100] ;  /* 0x00010000010d7983 */ /* 0x002ea20000300800 */
        /* <DEDUP_REMOVED lines=8> */
[----:B------:R-:W2:Y:S01]  /*395a0*/  LDCU UR10, c[0x0][0x39c] ;  /* 0x00007380ff0a77ac */ /* 0x000ea20008000800 */
[----:B------:R-:W4:Y:S01]  /*395b0*/  LDCU UR13, c[0x0][0x398] ;  /* 0x00007300ff0d77ac */ /* 0x000f220008000800 */
        /* <DEDUP_REMOVED lines=9> */
[C---:B------:R-:W-:Y:S01]  /*39650*/  VIADD R17, R16.reuse, UR30 ;  /* 0x0000001e10117c36 */ /* 0x040fe20008000000 */
[----:B------:R-:W-:Y:S01]  /*39660*/  ISETP.LT.AND P4, PT, R7, UR12, !P1 ;  /* 0x0000000c07007c0c */ /* 0x000fe2000cf81270 */
[----:B------:R-:W-:Y:S01]  /*39670*/  IMAD.WIDE R12, R16, 0x2, R24 ;  /* 0x00000002100c7825 */ /* 0x000fe200078e0218 */
[----:B------:R-:W1:Y:S03]  /*39680*/  LDCU UR18, c[0x0][0x398] ;  /* 0x00007300ff1277ac */ /* 0x000e660008000800 */
[----:B--2---:R-:W-:Y:S01]  /*39690*/  VIADD R19, R29, 0x5d ;  /* 0x0000005d1d137836 */ /* 0x004fe20000000000 */
[----:B------:R-:W2:Y:S04]  /*396a0*/  LDCU UR12, c[0x0][0x398] ;  /* 0x00007300ff0c77ac */ /* 0x000ea80008000800 */
[----:B---3--:R-:W-:Y:S01]  /*396b0*/  ISETP.GE.AND P5, PT, R19, UR4, PT ;  /* 0x0000000413007c0c */ /* 0x008fe2000bfa6270 */
[----:B------:R-:W-:Y:S01]  /*396c0*/  IMAD.WIDE R14, R17, 0x2, R2 ;  /* 0x00000002110e7825 */ /* 0x000fe200078e0202 */
[----:B------:R-:W3:Y:S01]  /*396d0*/  LDL.LU R19, [R1+0x104] ;  /* 0x0001040001137983 */ /* 0x000ee20000300800 */
[----:B------:R-:W-:Y:S01]  /*396e0*/  ISETP.LT.AND P1, PT, R28, UR22, !P1 ;  /* 0x000000161c007c0c */ /* 0x000fe2000cf21270 */
[----:B------:R-:W0:Y:S02]  /*396f0*/  LDCU UR4, c[0x0][0x39c] ;  /* 0x00007380ff0477ac */ /* 0x000e240008000800 */
[----:B------:R1:W-:Y:S01]  /*39700*/  @P0 STG.E.U16 desc[UR8][R12.64], R18 ;  /* 0x000000120c000986 */ /* 0x0003e2000c101508 */
[----:B------:R-:W-:Y:S01]  /*39710*/  PRMT R16, R23, 0x7632, R16 ;  /* 0x0000763217107816 */ /* 0x000fe20000000010 */
[----:B------:R-:W0:Y:S01]  /*39720*/  LDCU UR22, c[0x0][0x398] ;  /* 0x00007300ff1677ac */ /* 0x000e220008000800 */
[----:B-1----:R-:W-:-:S04]  /*39730*/  IMAD.WIDE R12, R17, 0x2, R24 ;  /* 0x00000002110c7825 */ /* 0x002fc800078e0218 */
[----:B------:R-:W-:Y:S01]  /*39740*/  VIADD R18, R17, UR30 ;  /* 0x0000001e11127c36 */ /* 0x000fe20008000000 */
[----:B---3--:R1:W-:Y:S01]  /*39750*/  @P4 STG.E.U16 desc[UR8][R14.64], R19 ;  /* 0x000000130e004986 */ /* 0x0083e2000c101508 */
[----:B------:R-:W-:Y:S02]  /*39760*/  ISETP.LT.AND P4, PT, R7, UR11, !P6 ;  /* 0x0000000b07007c0c */ /* 0x000fe4000f781270 */
[C---:B------:R-:W-:Y:S01]  /*39770*/  VIADD R17, R18.reuse, UR30 ;  /* 0x0000001e12117c36 */ /* 0x040fe20008000000 */
[----:B-1----:R-:W-:Y:S01]  /*39780*/  PRMT R14, R19, 0x7632, R14 ;  /* 0x00007632130e7816 */ /* 0x002fe2000000000e */
[C---:B------:R-:W-:Y:S01]  /*39790*/  VIADD R15, R29.reuse, 0x5e ;  /* 0x0000005e1d0f7836 */ /* 0x040fe20000000000 */
[----:B------:R-:W1:Y:S01]  /*397a0*/  LDCU UR11, c[0x0][0x398] ;  /* 0x00007300ff0b77ac */ /* 0x000e620008000800 */
[----:B------:R-:W-:Y:S02]  /*397b0*/  VIADD R19, R29, 0x5f ;  /* 0x0000005f1d137836 */ /* 0x000fe40000000000 */
[----:B------:R3:W-:Y:S01]  /*397c0*/  @P1 STG.E.U16 desc[UR8][R12.64], R14 ;  /* 0x0000000e0c001986 */ /* 0x0007e2000c101508 */
[----:B------:R-:W-:Y:S01]  /*397d0*/  ISETP.GE.AND P0, PT, R15, UR10, PT ;  /* 0x0000000a0f007c0c */ /* 0x000fe2000bf06270 */
[----:B------:R-:W1:Y:S01]  /*397e0*/  LDCU UR10, c[0x0][0x39c] ;  /* 0x00007380ff0a77ac */ /* 0x000e620008000800 */
[----:B---3--:R-:W-:-:S05]  /*397f0*/  IMAD.WIDE R14, R18, 0x2, R2 ;  /* 0x00000002120e7825 */ /* 0x008fca00078e0202 */
[----:B------:R3:W-:Y:S01]  /*39800*/  @P4 STG.E.U16 desc[UR8][R14.64], R23 ;  /* 0x000000170e004986 */ /* 0x0007e2000c101508 */
[----:B0-----:R-:W-:Y:S02]  /*39810*/  ISETP.GE.AND P4, PT, R19, UR6, PT ;  /* 0x0000000613007c0c */ /* 0x001fe4000bf86270 */
[----:B------:R-:W-:Y:S01]  /*39820*/  ISETP.LT.AND P6, PT, R28, UR14, !P6 ;  /* 0x0000000e1c007c0c */ /* 0x000fe2000f7c1270 */
[----:B------:R-:W-:Y:S01]  /*39830*/  IMAD.WIDE R12, R18, 0x2, R24 ;  /* 0x00000002120c7825 */ /* 0x000fe200078e0218 */
[----:B------:R-:W-:Y:S01]  /*39840*/  ISETP.LT.AND P1, PT, R7, UR24, !P3 ;  /* 0x0000001807007c0c */ /* 0x000fe2000df21270 */
[----:B------:R-:W0:Y:S01]  /*39850*/  LDCU UR6, c[0x0][0x39c] ;  /* 0x00007380ff0677ac */ /* 0x000e220008000800 */
[----:B------:R-:W0:Y:S01]  /*39860*/  LDCU UR14, c[0x0][0x398] ;  /* 0x00007300ff0e77ac */ /* 0x000e220008000800 */
[----:B---3--:R-:W3:Y:S01]  /*39870*/  LDL.LU R23, [R1+0xf94] ;  /* 0x000f940001177983 */ /* 0x008ee20000300800 */
[----:B------:R-:W-:Y:S01]  /*39880*/  IMAD.WIDE R14, R17, 0x2, R2 ;  /* 0x00000002110e7825 */ /* 0x000fe200078e0202 */
[----:B------:R-:W0:Y:S02]  /*39890*/  LDCU UR24, c[0x0][0x398] ;  /* 0x00007300ff1877ac */ /* 0x000e240008000800 */
[----:B------:R-:W2:Y:S04]  /*398a0*/  LDL.LU R19, [R1+0x108] ;  /* 0x0001080001137983 */ /* 0x000ea80000300800 */
[----:B------:R-:W-:Y:S01]  /*398b0*/  @P6 STG.E.U16 desc[UR8][R12.64], R16 ;  /* 0x000000100c006986 */ /* 0x000fe2000c101508 */
[----:B------:R-:W-:Y:S01]  /*398c0*/  ISETP.LT.AND P3, PT, R28, UR26, !P3 ;  /* 0x0000001a1c007c0c */ /* 0x000fe2000df61270 */
[----:B------:R-:W0:Y:S02]  /*398d0*/  LDCU UR26, c[0x0][0x398] ;  /* 0x00007300ff1a77ac */ /* 0x000e240008000800 */
[----:B--2---:R2:W-:Y:S01]  /*398e0*/  @P1 STG.E.U16 desc[UR8][R14.64], R19 ;  /* 0x000000130e001986 */ /* 0x0045e2000c101508 */
[----:B------:R-:W-:Y:S01]  /*398f0*/  PRMT R18, R19, 0x7632, R18 ;  /* 0x0000763213127816 */ /* 0x000fe20000000012 */
[----:B--2---:R-:W-:-:S05]  /*39900*/  VIADD R19, R29, 0x60 ;  /* 0x000000601d137836 */ /* 0x004fca0000000000 */
[----:B------:R-:W-:Y:S01]  /*39910*/  ISETP.GE.AND P1, PT, R19, UR4, PT ;  /* 0x0000000413007c0c */ /* 0x000fe2000bf26270 */
[----:B------:R-:W-:Y:S01]  /*39920*/  VIADD R16, R17, UR30 ;  /* 0x0000001e11107c36 */ /* 0x000fe20008000000 */
[----:B------:R-:W2:Y:S01]  /*39930*/  LDL.LU R19, [R1+0x118] ;  /* 0x0001180001137983 */ /* 0x000ea20000300800 */
[----:B------:R-:W-:Y:S01]  /*39940*/  ISETP.LT.AND P6, PT, R7, UR28, !P5 ;  /* 0x0000001c07007c0c */ /* 0x000fe2000efc1270 */
[----:B------:R-:W-:Y:S01]  /*39950*/  IMAD.WIDE R12, R17, 0x2, R24 ;  /* 0x00000002110c7825 */ /* 0x000fe200078e0218 */
[----:B------:R-:W0:Y:S03]  /*39960*/  LDCU UR4, c[0x0][0x39c] ;  /* 0x00007380ff0477ac */ /* 0x000e260008000800 */
[----:B------:R-:W-:Y:S01]  /*39970*/  IMAD.WIDE R14, R16, 0x2, R2 ;  /* 0x00000002100e7825 */ /* 0x000fe200078e0202 */
[----:B------:R1:W-:Y:S01]  /*39980*/  @P3 STG.E.U16 desc[UR8][R12.64], R18 ;  /* 0x000000120c003986 */ /* 0x0003e2000c101508 */
[----:B------:R-:W-:Y:S01]  /*39990*/  ISETP.LT.AND P5, PT, R28, UR20, !P5 ;  /* 0x000000141c007c0c */ /* 0x000fe2000efa1270 */
[----:B------:R-:W0:Y:S01]  /*399a0*/  LDCU UR28, c[0x0][0x398] ;  /* 0x00007300ff1c77ac */ /* 0x000e220008000800 */
[C---:B------:R-:W-:Y:S01]  /*399b0*/  VIADD R17, R16.reuse, UR30 ;  /* 0x0000001e10117c36 */ /* 0x040fe20008000000 */
[----:B------:R-:W0:Y:S01]  /*399c0*/  LDCU UR20, c[0x0][0x398] ;  /* 0x00007300ff1477ac */ /* 0x000e220008000800 */
[----:B-1----:R-:W-:Y:S01]  /*399d0*/  IMAD.WIDE R12, R16, 0x2, R24 ;  /* 0x00000002100c7825 */ /* 0x002fe200078e0218 */
[----:B------:R-:W-:Y:S01]  /*399e0*/  PRMT R16, R26, 0x7632, R16 ;  /* 0x000076321a107816 */ /* 0x000fe20000000010 */
[----:B--2---:R1:W-:Y:S01]  /*399f0*/  @P6 STG.E.U16 desc[UR8][R14.64], R19 ;  /* 0x000000130e006986 */ /* 0x0043e2000c101508 */
[----:B----4-:R-:W-:Y:S01]  /*39a00*/  ISETP.LT.AND P6, PT, R7, UR13, !P0 ;  /* 0x0000000d07007c0c */ /* 0x010fe2000c7c1270 */
[----:B------:R-:W2:Y:S01]  /*39a10*/  LDCU UR13, c[0x0][0x398] ;  /* 0x00007300ff0d77ac */ /* 0x000ea20008000800 */
[----:B------:R-:W-:-:S02]  /*39a20*/  ISETP.LT.AND P0, PT, R28, UR16, !P0 ;  /* 0x000000101c007c0c */ /* 0x000fc4000c701270 */
[----:B------:R-:W-:Y:S01]  /*39a30*/  PRMT R18, R19, 0x7632, R18 ;  /* 0x0000763213127816 */ /* 0x000fe20000000012 */
[----:B------:R-:W4:Y:S01]  /*39a40*/  LDCU UR16, c[0x0][0x398] ;  /* 0x00007300ff1077ac */ /* 0x000f220008000800 */
[----:B-1----:R-:W-:-:S05]  /*39a50*/  VIADD R14, R29, 0x61 ;  /* 0x000000611d0e7836 */ /* 0x002fca0000000000 */
[----:B------:R-:W-:Y:S01]  /*39a60*/  ISETP.GE.AND P3, PT, R14, UR10, PT ;  /* 0x0000000a0e007c0c */ /* 0x000fe2000bf66270 */
[C---:B------:R-:W-:Y:S01]  /*39a70*/  IMAD.WIDE R14, R17.reuse, 0x2, R2 ;  /* 0x00000002110e7825 */ /* 0x040fe200078e0202 */
[----:B------:R1:W-:Y:S01]  /*39a80*/  @P5 STG.E.U16 desc[UR8][R12.64], R18 ;  /* 0x000000120c005986 */ /* 0x0003e2000c101508 */
[----:B------:R-:W0:Y:S03]  /*39a90*/  LDCU UR10, c[0x0][0x39c] ;  /* 0x00007380ff0a77ac */ /* 0x000e260008000800 */
[----:B------:R2:W-:Y:S01]  /*39aa0*/  @P6 STG.E.U16 desc[UR8][R14.64], R26 ;  /* 0x0000001a0e006986 */ /* 0x0005e2000c101508 */
[C---:B------:R-:W-:Y:S02]  /*39ab0*/  VIADD R19, R17.reuse, UR30 ;  /* 0x0000001e11137c36 */ /* 0x040fe40008000000 */
[----:B-1----:R-:W-:-:S04]  /*39ac0*/  IMAD.WIDE R12, R17, 0x2, R24 ;  /* 0x00000002110c7825 */ /* 0x002fc800078e0218 */
[----:B--2---:R-:W-:Y:S01]  /*39ad0*/  VIADD R14, R29, 0x62 ;  /* 0x000000621d0e7836 */ /* 0x004fe20000000000 */
[----:B------:R1:W-:Y:S01]  /*39ae0*/  @P0 STG.E.U16 desc[UR8][R12.64], R16 ;  /* 0x000000100c000986 */ /* 0x0003e2000c101508 */
[----:B------:R-:W-:-:S03]  /*39af0*/  VIADD R17, R19, UR30 ;  /* 0x0000001e13117c36 */ /* 0x000fc60008000000 */
[----:B0-----:R-:W-:Y:S01]  /*39b00*/  ISETP.GE.AND P5, PT, R14, UR6, PT ;  /* 0x000000060e007c0c */ /* 0x001fe2000bfa6270 */
[----:B------:R-:W-:-:S04]  /*39b10*/  IMAD.WIDE R14, R19, 0x2, R2 ;  /* 0x00000002130e7825 */ /* 0x000fc800078e0202 */
[----:B-1----:R-:W-:Y:S01]  /*39b20*/  IMAD.WIDE R12, R19, 0x2, R24 ;  /* 0x00000002130c7825 */ /* 0x002fe200078e0218 */
[C---:B------:R-:W-:Y:S01]  /*39b30*/  ISETP.LT.AND P6, PT, R7.reuse, UR12, !P4 ;  /* 0x0000000c07007c0c */ /* 0x040fe2000e7c1270 */
[----:B------:R-:W2:Y:S01]  /*39b40*/  LDL.LU R19, [R1+0x120] ;  /* 0x0001200001137983 */ /* 0x000ea20000300800 */
[C---:B------:R-:W-:Y:S01]  /*39b50*/  ISETP.LT.AND P4, PT, R28.reuse, UR18, !P4 ;  /* 0x000000121c007c0c */ /* 0x040fe2000e781270 */
[----:B------:R-:W0:Y:S01]  /*39b60*/  LDCU UR6, c[0x0][0x39c] ;  /* 0x00007380ff0677ac */ /* 0x000e220008000800 */
[----:B------:R-:W-:Y:S02]  /*39b70*/  ISETP.LT.AND P0, PT, R7, UR22, !P1 ;  /* 0x0000001607007c0c */ /* 0x000fe4000cf01270 */
[----:B------:R-:W-:Y:S01]  /*39b80*/  PRMT R18, R27, 0x7632, R18 ;  /* 0x000076321b127816 */ /* 0x000fe20000000012 */
[----:B------:R-:W-:Y:S01]  /*39b90*/  VIADD R16, R29, 0x63 ;  /* 0x000000631d107836 */ /* 0x000fe20000000000 */
[----:B------:R-:W-:Y:S01]  /*39ba0*/  ISETP.LT.AND P1, PT, R28, UR11, !P1 ;  /* 0x0000000b1c007c0c */ /* 0x000fe2000cf21270 */
[----:B------:R-:W3:Y:S01]  /*39bb0*/  LDL.LU R26, [R1+0x128] ;  /* 0x00012800011a7983 */ /* 0x000ee20000300800 */
[----:B------:R-:W1:Y:S03]  /*39bc0*/  LDCU UR12, c[0x0][0x398] ;  /* 0x00007300ff0c77ac */ /* 0x000e660008000800 */
[----:B------:R0:W-:Y:S01]  /*39bd0*/  @P6 STG.E.U16 desc[UR8][R14.64], R27 ;  /* 0x0000001b0e006986 */ /* 0x0001e2000c101508 */
[----:B------:R-:W1:Y:S03]  /*39be0*/  LDCU UR18, c[0x0][0x398] ;  /* 0x00007300ff1277ac */ /* 0x000e660008000800 */
[----:B------:R4:W-:Y:S01]  /*39bf0*/  @P4 STG.E.U16 desc[UR8][R12.64], R18 ;  /* 0x000000120c004986 */ /* 0x0009e2000c101508 */
[----:B------:R-:W-:Y:S01]  /*39c00*/  ISETP.LT.AND P4, PT, R7, UR14, !P3 ;  /* 0x0000000e07007c0c */ /* 0x000fe2000df81270 */
[----:B------:R-:W1:Y:S01]  /*39c10*/  LDCU UR11, c[0x0][0x398] ;  /* 0x00007300ff0b77ac */ /* 0x000e620008000800 */
[----:B------:R-:W1:Y:S01]  /*39c20*/  LDCU UR22, c[0x0][0x398] ;  /* 0x00007300ff1677ac */ /* 0x000e620008000800 */
[C---:B0-----:R-:W-:Y:S01]  /*39c30*/  IMAD.WIDE R14, R17.reuse, 0x2, R2 ;  /* 0x00000002110e7825 */ /* 0x041fe200078e0202 */
[----:B------:R-:W-:Y:S01]  /*39c40*/  ISETP.GE.AND P6, PT, R16, UR4, PT ;  /* 0x0000000410007c0c */ /* 0x000fe2000bfc6270 */
[----:B------:R-:W3:Y:S02]  /*39c50*/  LDL.LU R27, [R1+0x12c] ;  /* 0x00012c00011b7983 */ /* 0x000ee40000300800 */
[----:B----4-:R-:W-:Y:S01]  /*39c60*/  IMAD.WIDE R12, R17, 0x2, R24 ;  /* 0x00000002110c7825 */ /* 0x010fe200078e0218 */
[----:B--2---:R-:W-:Y:S01]  /*39c70*/  PRMT R18, R19, 0x7632, R18 ;  /* 0x0000763213127816 */ /* 0x004fe20000000012 */
[----:B------:R0:W-:Y:S02]  /*39c80*/  @P0 STG.E.U16 desc[UR8][R14.64], R19 ;  /* 0x000000130e000986 */ /* 0x0001e4000c101508 */
[----:B------:R-:W-:Y:S01]  /*39c90*/  VIADD R16, R17, UR30 ;  /* 0x0000001e11107c36 */ /* 0x000fe20008000000 */
[----:B------:R-:W-:Y:S01]  /*39ca0*/  ISETP.LT.AND P3, PT, R28, UR24, !P3 ;  /* 0x000000181c007c0c */ /* 0x000fe2000df61270 */
[----:B------:R-:W2:Y:S01]  /*39cb0*/  LDCU UR4, c[0x0][0x39c] ;  /* 0x00007380ff0477ac */ /* 0x000ea20008000800 */
[----:B------:R-:W4:Y:S01]  /*39cc0*/  LDCU UR14, c[0x0][0x398] ;  /* 0x00007300ff0e77ac */ /* 0x000f220008000800 */
[----:B0-----:R-:W-:-:S02]  /*39cd0*/  VIADD R14, R29, 0x64 ;  /* 0x000000641d0e7836 */ /* 0x001fc40000000000 */
[----:B------:R-:W-:Y:S01]  /*39ce0*/  VIADD R19, R29, 0x65 ;  /* 0x000000651d137836 */ /* 0x000fe20000000000 */
[----:B------:R0:W-:Y:S01]  /*39cf0*/  @P1 STG.E.U16 desc[UR8][R12.64], R18 ;  /* 0x000000120c001986 */ /* 0x0001e2000c101508 */
[----:B------:R-:W-:Y:S01]  /*39d00*/  VIADD R17, R16, UR30 ;  /* 0x0000001e10117c36 */ /* 0x000fe20008000000 */
[----:B------:R-:W-:Y:S01]  /*39d10*/  ISETP.GE.AND P0, PT, R14, UR10, PT ;  /* 0x0000000a0e007c0c */ /* 0x000fe2000bf06270 */
[----:B------:R-:W-:Y:S01]  /*39d20*/  IMAD.WIDE R14, R16, 0x2, R2 ;  /* 0x00000002100e7825 */ /* 0x000fe200078e0202 */
[----:B------:R-:W-:Y:S01]  /*39d30*/  ISETP.LT.AND P1, PT, R7, UR26, !P5 ;  /* 0x0000001a07007c0c */ /* 0x000fe2000ef21270 */
[----:B------:R-:W1:Y:S03]  /*39d40*/  LDCU UR10, c[0x0][0x39c] ;  /* 0x00007380ff0a77ac */ /* 0x000e660008000800 */
[----:B------:R2:W-:Y:S01]  /*39d50*/  @P4 STG.E.U16 desc[UR8][R14.64], R20 ;  /* 0x000000140e004986 */ /* 0x0005e2000c101508 */
[----:B------:R-:W-:Y:S01]  /*39d60*/  ISETP.GE.AND P4, PT, R19, UR6, PT ;  /* 0x0000000613007c0c */ /* 0x000fe2000bf86270 */
[----:B------:R-:W1:Y:S02]  /*39d70*/  LDCU UR24, c[0x0][0x398] ;  /* 0x00007300ff1877ac */ /* 0x000e640008000800 */
[----:B------:R-:W3:Y:S01]  /*39d80*/  LDL.LU R19, [R1+0x124] ;  /* 0x0001240001137983 */ /* 0x000ee20000300800 */
[----:B0-----:R-:W-:Y:S01]  /*39d90*/  PRMT R18, R20, 0x7632, R18 ;  /* 0x0000763214127816 */ /* 0x001fe20000000012 */
[----:B------:R-:W-:Y:S01]  /*39da0*/  IMAD.WIDE R12, R16, 0x2, R24 ;  /* 0x00000002100c7825 */ /* 0x000fe200078e0218 */
[C---:B------:R-:W-:Y:S01]  /*39db0*/  ISETP.LT.AND P5, PT, R28.reuse, UR28, !P5 ;  /* 0x0000001c1c007c0c */ /* 0x040fe2000efa1270 */
[----:B------:R-:W0:Y:S02]  /*39dc0*/  LDCU UR6, c[0x0][0x39c] ;  /* 0x00007380ff0677ac */ /* 0x000e240008000800 */
[----:B--2---:R-:W-:Y:S01]  /*39dd0*/  IMAD.WIDE R14, R17, 0x2, R2 ;  /* 0x00000002110e7825 */ /* 0x004fe200078e0202 */
[----:B------:R2:W-:Y:S01]  /*39de0*/  @P3 STG.E.U16 desc[UR8][R12.64], R18 ;  /* 0x000000120c003986 */ /* 0x0005e2000c101508 */
[----:B------:R-:W-:Y:S01]  /*39df0*/  ISETP.LT.AND P3, PT, R7, UR13, !P6 ;  /* 0x0000000d07007c0c */ /* 0x000fe2000f761270 */
[----:B------:R-:W0:Y:S01]  /*39e00*/  LDCU UR26, c[0x0][0x398] ;  /* 0x00007300ff1a77ac */ /* 0x000e220008000800 */
[----:B------:R-:W-:-:S02]  /*39e10*/  ISETP.LT.AND P6, PT, R28, UR16, !P6 ;  /* 0x000000101c007c0c */ /* 0x000fc4000f7c1270 */
[----:B------:R-:W-:Y:S01]  /*39e20*/  PRMT R16, R21, 0x7632, R16 ;  /* 0x0000763215107816 */ /* 0x000fe20000000010 */
[----:B------:R-:W0:Y:S01]  /*39e30*/  LDCU UR13, c[0x0][0x398] ;  /* 0x00007300ff0d77ac */ /* 0x000e220008000800 */
[----:B------:R-:W0:Y:S01]  /*39e40*/  LDCU UR16, c[0x0][0x398] ;  /* 0x00007300ff1077ac */ /* 0x000e220008000800 */
[----:B--2---:R-:W-:-:S04]  /*39e50*/  IMAD.WIDE R12, R17, 0x2, R24 ;  /* 0x00000002110c7825 */ /* 0x004fc800078e0218 */
[C---:B------:R-:W-:Y:S01]  /*39e60*/  VIADD R18, R29.reuse, 0x67 ;  /* 0x000000671d127836 */ /* 0x040fe20000000000 */
[----:B---3--:R2:W-:Y:S02]  /*39e70*/  @P1 STG.E.U16 desc[UR8][R14.64], R19 ;  /* 0x000000130e001986 */ /* 0x0085e4000c101508 */
[----:B--2---:R-:W-:Y:S01]  /*39e80*/  VIADD R14, R29, 0x66 ;  /* 0x000000661d0e7836 */ /* 0x004fe20000000000 */
[----:B------:R-:W-:-:S04]  /*39e90*/  PRMT R15, R19, 0x7632, R15 ;  /* 0x00007632130f7816 */ /* 0x000fc8000000000f */
[----:B------:R-:W-:Y:S01]  /*39ea0*/  ISETP.GE.AND P1, PT, R14, UR4, PT ;  /* 0x000000040e007c0c */ /* 0x000fe2000bf26270 */
[----:B------:R-:W-:Y:S01]  /*39eb0*/  VIADD R14, R17, UR30 ;  /* 0x0000001e110e7c36 */ /* 0x000fe20008000000 */
[----:B------:R2:W-:Y:S01]  /*39ec0*/  @P5 STG.E.U16 desc[UR8][R12.64], R15 ;  /* 0x0000000f0c005986 */ /* 0x0005e2000c101508 */
[----:B-1----:R-:W-:Y:S01]  /*39ed0*/  ISETP.LT.AND P5, PT, R7, UR12, !P0 ;  /* 0x0000000c07007c0c */ /* 0x002fe2000c7a1270 */
[----:B------:R-:W1:Y:S01]  /*39ee0*/  LDCU UR4, c[0x0][0x39c] ;  /* 0x00007380ff0477ac */ /* 0x000e620008000800 */
[----:B------:R-:W-:Y:S01]  /*39ef0*/  VIADD R17, R14, UR30 ;  /* 0x0000001e0e117c36 */ /* 0x000fe20008000000 */
[----:B------:R-:W-:Y:S01]  /*39f00*/  ISETP.LT.AND P0, PT, R28, UR18, !P0 ;  /* 0x000000121c007c0c */ /* 0x000fe2000c701270 */
[----:B------:R-:W-:Y:S01]  /*39f10*/  VIADD R19, R29, 0x68 ;  /* 0x000000681d137836 */ /* 0x000fe20000000000 */
[----:B------:R-:W3:Y:S01]  /*39f20*/  LDCU UR12, c[0x0][0x398] ;  /* 0x00007300ff0c77ac */ /* 0x000ee20008000800 */
[----:B------:R-:W0:Y:S01]  /*39f30*/  LDCU UR18, c[0x0][0x398] ;  /* 0x00007300ff1277ac */ /* 0x000e220008000800 */
[----:B--2---:R-:W-:-:S04]  /*39f40*/  IMAD.WIDE R12, R14, 0x2, R2 ;  /* 0x000000020e0c7825 */ /* 0x004fc800078e0202 */
[----:B------:R-:W-:Y:S01]  /*39f50*/  IMAD.WIDE R14, R14, 0x2, R24 ;  /* 0x000000020e0e7825 */ /* 0x000fe200078e0218 */
[----:B------:R2:W-:Y:S04]  /*39f60*/  @P3 STG.E.U16 desc[UR8][R12.64], R21 ;  /* 0x000000150c003986 */ /* 0x0005e8000c101508 */
[----:B------:R0:W-:Y:S01]  /*39f70*/  @P6 STG.E.U16 desc[UR8][R14.64], R16 ;  /* 0x000000100e006986 */ /* 0x0001e2000c101508 */
[----:B------:R-:W-:Y:S02]  /*39f80*/  ISETP.LT.AND P6, PT, R7, UR20, !P4 ;  /* 0x0000001407007c0c */ /* 0x000fe4000e7c1270 */
[----:B------:R-:W-:Y:S01]  /*39f90*/  ISETP.GE.AND P3, PT, R18, UR10, PT ;  /* 0x0000000a12007c0c */ /* 0x000fe2000bf66270 */
[----:B------:R-:W1:Y:S01]  /*39fa0*/  LDCU UR10, c[0x0][0x398] ;  /* 0x00007300ff0a77ac */ /* 0x000e620008000800 */
[----:B--2---:R-:W-:Y:S01]  /*39fb0*/  IMAD.WIDE R12, R17, 0x2, R2 ;  /* 0x00000002110c7825 */ /* 0x004fe200078e0202 */
[----:B------:R-:W-:-:S03]  /*39fc0*/  PRMT R18, R26, 0x7632, R18 ;  /* 0x000076321a127816 */ /* 0x000fc60000000012 */
[----:B0-----:R-:W-:Y:S01]  /*39fd0*/  VIADD R16, R17, UR30 ;  /* 0x0000001e11107c36 */ /* 0x001fe20008000000 */
[----:B------:R0:W-:Y:S01]  /*39fe0*/  @P5 STG.E.U16 desc[UR8][R12.64], R26 ;  /* 0x0000001a0c005986 */ /* 0x0001e2000c101508 */
[----:B------:R-:W-:Y:S01]  /*39ff0*/  ISETP.LT.AND P4, PT, R28, UR11, !P4 ;  /* 0x0000000b1c007c0c */ /* 0x000fe2000e781270 */
[----:B------:R-:W2:Y:S01]  /*3a000*/  LDCU UR11, c[0x0][0x398] ;  /* 0x00007300ff0b77ac */ /* 0x000ea20008000800 */
[----:B------:R-:W-:-:S04]  /*3a010*/  IMAD.WIDE R14, R16, 0x2, R2 ;  /* 0x00000002100e7825 */ /* 0x000fc800078e0202 */
[----:B0-----:R-:W-:-:S05]  /*3a020*/  IMAD.WIDE R12, R17, 0x2, R24 ;  /* 0x00000002110c7825 */ /* 0x001fca00078e0218 */
[----:B------:R0:W-:Y:S01]  /*3a030*/  @P0 STG.E.U16 desc[UR8][R12.64], R18 ;  /* 0x000000120c000986 */ /* 0x0001e2000c101508 */
[----:B----4-:R-:W-:Y:S02]  /*3a040*/  ISETP.LT.AND P0, PT, R7, UR14, !P1 ;  /* 0x0000000e07007c0c */ /* 0x010fe4000cf01270 */
[----:B-1----:R-:W-:Y:S01]  /*3a050*/  ISETP.GE.AND P5, PT, R19, UR4, PT ;  /* 0x0000000413007c0c */ /* 0x002fe2000bfa6270 */
[----:B-----5:R1:W-:Y:S01]  /*3a060*/  @P6 STG.E.U16 desc[UR8][R14.64], R22 ;  /* 0x000000160e006986 */ /* 0x0203e2000c101508 */
[----:B------:R-:W-:Y:S01]  /*3a070*/  ISETP.LT.AND P1, PT, R28, UR22, !P1 ;  /* 0x000000161c007c0c */ /* 0x000fe2000cf21270 */
[----:B------:R-:W4:Y:S01]  /*3a080*/  LDCU UR4, c[0x0][0x39c] ;  /* 0x00007380ff0477ac */ /* 0x000f220008000800 */
[----:B------:R-:W-:Y:S01]  /*3a090*/  VIADD R17, R29, 0x6a ;  /* 0x0000006a1d117836 */ /* 0x000fe20000000000 */
[----:B------:R-:W5:Y:S01]  /*3a0a0*/  LDCU UR14, c[0x0][0x398] ;  /* 0x00007300ff0e77ac */ /* 0x000f620008000800 */
[----:B0-----:R-:W-:Y:S01]  /*3a0b0*/  IMAD.WIDE R12, R16, 0x2, R24 ;  /* 0x00000002100c7825 */ /* 0x001fe200078e0218 */
[----:B-1----:R-:W-:-:S03]  /*3a0c0*/  PRMT R14, R22, 0x7632, R14 ;  /* 0x00007632160e7816 */ /* 0x002fc6000000000e */
[----:B------:R-:W-:Y:S02]  /*3a0d0*/  VIADD R16, R16, UR30 ;  /* 0x0000001e10107c36 */ /* 0x000fe40008000000 */
[----:B------:R-:W-:Y:S01]  /*3a0e0*/  VIADD R15, R29, 0x69 ;  /* 0x000000691d0f7836 */ /* 0x000fe20000000000 */
[----:B------:R0:W-:Y:S01]  /*3a0f0*/  @P4 STG.E.U16 desc[UR8][R12.64], R14 ;  /* 0x0000000e0c004986 */ /* 0x0001e2000c101508 */
[----:B------:R-:W-:-:S03]  /*3a100*/  ISETP.LT.AND P4, PT, R7, UR24, !P3 ;  /* 0x0000001807007c0c */ /* 0x000fc6000df81270 */
[----:B------:R-:W-:Y:S01]  /*3a110*/  ISETP.GE.AND P6, PT, R15, UR6, PT ;  /* 0x000000060f007c0c */ /* 0x000fe2000bfc6270 */
[----:B------:R-:W1:Y:S01]  /*3a120*/  LDCU UR6, c[0x0][0x39c] ;  /* 0x00007380ff0677ac */ /* 0x000e620008000800 */
[----:B------:R-:W-:Y:S01]  /*3a130*/  PRMT R18, R27, 0x7632, R18 ;  /* 0x000076321b127816 */ /* 0x000fe20000000012 */
[----:B0-----:R-:W-:-:S04]  /*3a140*/  IMAD.WIDE R12, R16, 0x2, R2 ;  /* 0x00000002100c7825 */ /* 0x001fc800078e0202 */
[C---:B------:R-:W-:Y:S01]  /*3a150*/  IMAD.WIDE R14, R16.reuse, 0x2, R24 ;  /* 0x00000002100e7825 */ /* 0x040fe200078e0218 */
[----:B------:R0:W-:Y:S04]  /*3a160*/  @P0 STG.E.U16 desc[UR8][R12.64], R27 ;  /* 0x0000001b0c000986 */ /* 0x0001e8000c101508 */
[----:B------:R1:W-:Y:S01]  /*3a170*/  @P1 STG.E.U16 desc[UR8][R14.64], R18 ;  /* 0x000000120e001986 */ /* 0x0003e2000c101508 */
[----:B0-----:R-:W-:-:S03]  /*3a180*/  VIADD R12, R16, UR30 ;  /* 0x0000001e100c7c36 */ /* 0x001fc60008000000 */
[----:B------:R-:W2:Y:S01]  /*3a190*/  LDL.LU R27, [R1+0x134] ;  /* 0x00013400011b7983 */ /* 0x000ea20000300800 */
[----:B-1----:R-:W-:-:S03]  /*3a1a0*/  IMAD.WIDE R14, R12, 0x2, R2 ;  /* 0x000000020c0e7825 */ /* 0x002fc600078e0202 */
[----:B------:R-:W2:Y:S01]  /*3a1b0*/  LDL.LU R22, [R1+0x138] ;  /* 0x0001380001167983 */ /* 0x000ea20000300800 */
[----:B------:R-:W-:Y:S01]  /*3a1c0*/  PRMT R13, R23, 0x7632, R13 ;  /* 0x00007632170d7816 */ /* 0x000fe2000000000d */
[C---:B------:R-:W-:Y:S02]  /*3a1d0*/  VIADD R16, R12.reuse, UR30 ;  /* 0x0000001e0c107c36 */ /* 0x040fe40008000000 */
[----:B------:R-:W2:Y:S04]  /*3a1e0*/  LDL.LU R26, [R1+0x14c] ;  /* 0x00014c00011a7983 */ /* 0x000ea80000300800 */
[----:B------:R0:W-:Y:S04]  /*3a1f0*/  @P4 STG.E.U16 desc[UR8][R14.64], R23 ;  /* 0x000000170e004986 */ /* 0x0001e8000c101508 */
[----:B0-----:R-:W2:Y:S01]  /*3a200*/  LDL.LU R23, [R1+0x148] ;  /* 0x0001480001177983 */ /* 0x001ea20000300800 */
[----:B------:R-:W-:-:S03]  /*3a210*/  IMAD.WIDE R14, R12, 0x2, R24 ;  /* 0x000000020c0e7825 */ /* 0x000fc600078e0218 */
[----:B------:R-:W2:Y:S01]  /*3a220*/  LDL.LU R12, [R1+0x140] ;  /* 0x00014000010c7983 */ /* 0x000ea20000300800 */
[----:B------:R-:W-:Y:S02]  /*3a230*/  ISETP.LT.AND P3, PT, R28, UR26, !P3 ;  /* 0x0000001a1c007c0c */ /* 0x000fe4000df61270 */
[----:B------:R-:W-:Y:S01]  /*3a240*/  ISETP.LT.AND P1, PT, R7, UR13, !P5 ;  /* 0x0000000d07007c0c */ /* 0x000fe2000ef21270 */
[----:B------:R-:W-:-:S10]  /*3a250*/  IMAD.WIDE R18, R16, 0x2, R2 ;  /* 0x0000000210127825 */ /* 0x000fd400078e0202 */
[----:B------:R0:W-:Y:S01]  /*3a260*/  @P3 STG.E.U16 desc[UR8][R14.64], R13 ;  /* 0x0000000d0e003986 */ /* 0x0001e2000c101508 */
[----:B----4-:R-:W-:Y:S01]  /*3a270*/  ISETP.GE.AND P0, PT, R17, UR4, PT ;  /* 0x0000000411007c0c */ /* 0x010fe2000bf06270 */
[----:B------:R-:W1:Y:S02]  /*3a280*/  LDCU UR13, c[0x0][0x398] ;  /* 0x00007300ff0d77ac */ /* 0x000e640008000800 */
[----:B--2---:R2:W-:Y:S01]  /*3a290*/  @P1 STG.E.U16 desc[UR8][R18.64], R12 ;  /* 0x0000000c12001986 */ /* 0x0045e2000c101508 */
[----:B---3--:R-:W-:Y:S01]  /*3a2a0*/  ISETP.LT.AND P5, PT, R28, UR12, !P5 ;  /* 0x0000000c1c007c0c */ /* 0x008fe2000efa1270 */
[----:B------:R-:W-:Y:S01]  /*3a2b0*/  VIADD R17, R29, 0x6b ;  /* 0x0000006b1d117836 */ /* 0x000fe20000000000 */
[----:B------:R-:W-:Y:S01]  /*3a2c0*/  ISETP.LT.AND P3, PT, R7, UR10, !P6 ;  /* 0x0000000a07007c0c */ /* 0x000fe2000f761270 */
[----:B0-----:R-:W-:Y:S01]  /*3a2d0*/  VIADD R14, R16, UR30 ;  /* 0x0000001e100e7c36 */ /* 0x001fe20008000000 */
[----:B------:R-:W-:Y:S01]  /*3a2e0*/  PRMT R15, R12, 0x7632, R15 ;  /* 0x000076320c0f7816 */ /* 0x000fe2000000000f */
[----:B------:R-:W0:Y:S01]  /*3a2f0*/  LDCU UR4, c[0x0][0x39c] ;  /* 0x00007380ff0477ac */ /* 0x000e220008000800 */
[----:B--2---:R-:W2:Y:S01]  /*3a300*/  LDL.LU R19, [R1+0x130] ;  /* 0x0001300001137983 */ /* 0x004ea20000300800 */
[----:B------:R-:W-:Y:S01]  /*3a310*/  ISETP.GE.AND P4, PT, R17, UR6, PT ;  /* 0x0000000611007c0c */ /* 0x000fe2000bf86270 */
[----:B------:R-:W-:Y:S01]  /*3a320*/  IMAD.WIDE R16, R16, 0x2, R24 ;  /* 0x0000000210107825 */ /* 0x000fe200078e0218 */
[----:B------:R-:W-:Y:S01]  /*3a330*/  ISETP.LT.AND P6, PT, R28, UR16, !P6 ;  /* 0x000000101c007c0c */ /* 0x000fe2000f7c1270 */
[----:B------:R-:W3:Y:S02]  /*3a340*/  LDCU UR6, c[0x0][0x39c] ;  /* 0x00007380ff0677ac */ /* 0x000ee40008000800 */
[C---:B------:R-:W-:Y:S01]  /*3a350*/  IMAD.WIDE R12, R14.reuse, 0x2, R2 ;  /* 0x000000020e0c7825 */ /* 0x040fe200078e0202 */
[----:B------:R-:W-:Y:S01]  /*3a360*/  @P5 STG.E.U16 desc[UR8][R16.64], R15 ;  /* 0x0000000f10005986 */ /* 0x000fe2000c101508 */
[----:B------:R-:W4:Y:S02]  /*3a370*/  LDCU UR10, c[0x0][0x398] ;  /* 0x00007300ff0a77ac */ /* 0x000f240008000800 */
[----:B------:R-:W-:Y:S01]  /*3a380*/  VIADD R18, R29, 0x6c ;  /* 0x0000006c1d127836 */ /* 0x000fe20000000000 */
[----:B------:R-:W0:Y:S01]  /*3a390*/  LDCU UR12, c[0x0][0x398] ;  /* 0x00007300ff0c77ac */ /* 0x000e220008000800 */
[----:B------:R-:W0:Y:S01]  /*3a3a0*/  LDCU UR16, c[0x0][0x398] ;  /* 0x00007300ff1077ac */ /* 0x000e220008000800 */
[----:B--2---:R2:W-:Y:S01]  /*3a3b0*/  @P3 STG.E.U16 desc[UR8][R12.64], R19 ;  /* 0x000000130c003986 */ /* 0x0045e2000c101508 */
[----:B------:R-:W-:Y:S01]  /*3a3c0*/  PRMT R20, R19, 0x7632, R20 ;  /* 0x0000763213147816 */ /* 0x000fe20000000014 */
[----:B--2---:R-:W-:-:S05]  /*3a3d0*/  IMAD.WIDE R12, R14, 0x2, R24 ;  /* 0x000000020e0c7825 */ /* 0x004fca00078e0218 */
[----:B------:R2:W-:Y:S04]  /*3a3e0*/  @P6 STG.E.U16 desc[UR8][R12.64], R20 ;  /* 0x000000140c006986 */ /* 0x0005e8000c101508 */
[----:B--2---:R-:W2:Y:S01]  /*3a3f0*/  LDL.LU R20, [R1+0x144] ;  /* 0x0001440001147983 */ /* 0x004ea20000300800 */
[----:B------:R-:W-:Y:S02]  /*3a400*/  ISETP.LT.AND P5, PT, R7, UR11, !P0 ;  /* 0x0000000b07007c0c */ /* 0x000fe4000c7a1270 */
[----:B0-----:R-:W-:Y:S01]  /*3a410*/  ISETP.GE.AND P1, PT, R18, UR4, PT ;  /* 0x0000000412007c0c */ /* 0x001fe2000bf26270 */
[----:B------:R-:W0:Y:S01]  /*3a420*/  LDCU UR4, c[0x0][0x39c] ;  /* 0x00007380ff0477ac */ /* 0x000e220008000800 */
[----:B------:R-:W-:Y:S01]  /*3a430*/  VIADD R19, R14, UR30 ;  /* 0x0000001e0e137c36 */ /* 0x000fe20008000000 */
[C---:B-----5:R-:W-:Y:S01]  /*3a440*/  ISETP.LT.AND P0, PT, R28.reuse, UR14, !P0 ;  /* 0x0000000e1c007c0c */ /* 0x060fe2000c701270 */
[----:B------:R-:W-:Y:S01]  /*3a450*/  VIADD R18, R29, 0x6d ;  /* 0x0000006d1d127836 */ /* 0x000fe20000000000 */
[----:B------:R-:W-:Y:S01]  /*3a460*/  ISETP.LT.AND P6, PT, R7, UR18, !P4 ;  /* 0x0000001207007c0c */ /* 0x000fe2000e7c1270 */
[C---:B------:R-:W-:Y:S01]  /*3a470*/  IMAD.WIDE R14, R19.reuse, 0x2, R2 ;  /* 0x00000002130e7825 */ /* 0x040fe200078e0202 */
[----:B-1----:R-:W-:Y:S01]  /*3a480*/  ISETP.LT.AND P4, PT, R28, UR13, !P4 ;  /* 0x0000000d1c007c0c */ /* 0x002fe2000e781270 */
[----:B------:R-:W1:Y:S02]  /*3a490*/  LDCU UR11, c[0x0][0x398] ;  /* 0x00007300ff0b77ac */ /* 0x000e640008000800 */
[C---:B------:R-:W-:Y:S01]  /*3a4a0*/  VIADD R17, R19.reuse, UR30 ;  /* 0x0000001e13117c36 */ /* 0x040fe20008000000 */
[----:B---3--:R-:W-:Y:S01]  /*3a4b0*/  ISETP.GE.AND P3, PT, R18, UR6, PT ;  /* 0x0000000612007c0c */ /* 0x008fe2000bf66270 */
[----:B------:R-:W-:Y:S01]  /*3a4c0*/  IMAD.WIDE R12, R19, 0x2, R24 ;  /* 0x00000002130c7825 */ /* 0x000fe200078e0218 */
[----:B------:R-:W3:Y:S03]  /*3a4d0*/  LDCU UR14, c[0x0][0x398] ;  /* 0x00007300ff0e77ac */ /* 0x000ee60008000800 */
[----:B------:R-:W-:Y:S01]  /*3a4e0*/  VIADD R16, R29, 0x6e ;  /* 0x0000006e1d107836 */ /* 0x000fe20000000000 */
[----:B------:R-:W5:Y:S01]  /*3a4f0*/  LDCU UR6, c[0x0][0x39c] ;  /* 0x00007380ff0677ac */ /* 0x000f620008000800 */
[C---:B------:R-:W-:Y:S01]  /*3a500*/  VIADD R19, R17.reuse, UR30 ;  /* 0x0000001e11137c36 */ /* 0x040fe20008000000 */
[----:B------:R-:W0:Y:S01]  /*3a510*/  LDCU UR18, c[0x0][0x398] ;  /* 0x00007300ff1277ac */ /* 0x000e220008000800 */
[----:B------:R-:W0:Y:S01]  /*3a520*/  LDCU UR13, c[0x0][0x398] ;  /* 0x00007300ff0d77ac */ /* 0x000e220008000800 */
[----:B--2---:R-:W-:Y:S01]  /*3a530*/  PRMT R18, R20, 0x7632, R18 ;  /* 0x0000763214127816 */ /* 0x004fe20000000012 */
[----:B------:R2:W-:Y:S01]  /*3a540*/  @P5 STG.E.U16 desc[UR8][R14.64], R20 ;  /* 0x000000140e005986 */ /* 0x0005e2000c101508 */
[----:B0-----:R-:W-:Y:S01]  /*3a550*/  ISETP.GE.AND P5, PT, R16, UR4, PT ;  /* 0x0000000410007c0c */ /* 0x001fe2000bfa6270 */
[----:B------:R-:W0:Y:S02]  /*3a560*/  LDCU UR4, c[0x0][0x39c] ;  /* 0x00007380ff0477ac */ /* 0x000e240008000800 */
[----:B------:R0:W-:Y:S01]  /*3a570*/  @P0 STG.E.U16 desc[UR8][R12.64], R18 ;  /* 0x000000120c000986 */ /* 0x0001e2000c101508 */
[----:B--2---:R-:W-:-:S05]  /*3a580*/  IMAD.WIDE R14, R17, 0x2, R2 ;  /* 0x00000002110e7825 */ /* 0x004fca00078e0202 */
[----:B------:R2:W-:Y:S01]  /*3a590*/  @P6 STG.E.U16 desc[UR8][R14.64], R27 ;  /* 0x0000001b0e006986 */ /* 0x0005e2000c101508 */
[----:B----4-:R-:W-:Y:S01]  /*3a5a0*/  ISETP.LT.AND P6, PT, R7, UR10, !P1 ;  /* 0x0000000a07007c0c */ /* 0x010fe2000cfc1270 */
[----:B------:R-:W-:Y:S01]  /*3a5b0*/  IMAD.WIDE R16, R17, 0x2, R24 ;  /* 0x0000000211107825 */ /* 0x000fe200078e0218 */
[----:B------:R-:W-:Y:S01]  /*3a5c0*/  ISETP.LT.AND P1, PT, R28, UR12, !P1 ;  /* 0x0000000c1c007c0c */ /* 0x000fe2000cf21270 */
[----:B------:R-:W4:Y:S02]  /*3a5d0*/  LDCU UR10, c[0x0][0x398] ;  /* 0x00007300ff0a77ac */ /* 0x000f240008000800 */
[----:B0-----:R-:W-:Y:S01]  /*3a5e0*/  IMAD.WIDE R12, R19, 0x2, R2 ;  /* 0x00000002130c7825 */ /* 0x001fe200078e0202 */
[----:B------:R-:W0:Y:S01]  /*3a5f0*/  LDCU UR12, c[0x0][0x398] ;  /* 0x00007300ff0c77ac */ /* 0x000e220008000800 */
[----:B--2---:R-:W-:-:S05]  /*3a600*/  PRMT R15, R27, 0x7632, R15 ;  /* 0x000076321b0f7816 */ /* 0x004fca000000000f */
[----:B------:R2:W-:Y:S01]  /*3a610*/  @P4 STG.E.U16 desc[UR8][R16.64], R15 ;  /* 0x0000000f10004986 */ /* 0x0005e2000c101508 */
[----:B------:R-:W-:Y:S01]  /*3a620*/  ISETP.LT.AND P4, PT, R7, UR16, !P3 ;  /* 0x0000001007007c0c */ /* 0x000fe2000df81270 */
[----:B------:R-:W-:Y:S02]  /*3a630*/  VIADD R27, R19, UR30 ;  /* 0x0000001e131b7c36 */ /* 0x000fe40008000000 */
[----:B------:R0:W-:Y:S01]  /*3a640*/  @P6 STG.E.U16 desc[UR8][R12.64], R23 ;  /* 0x000000170c006986 */ /* 0x0001e2000c101508 */
[----:B-1----:R-:W-:Y:S01]  /*3a650*/  ISETP.LT.AND P3, PT, R28, UR11, !P3 ;  /* 0x0000000b1c007c0c */ /* 0x002fe2000df61270 */
[----:B------:R-:W-:Y:S01]  /*3a660*/  VIADD R20, R29, 0x6f ;  /* 0x0000006f1d147836 */ /* 0x000fe20000000000 */
[----:B------:R-:W-:Y:S01]  /*3a670*/  PRMT R21, R26, 0x7632, R21 ;  /* 0x000076321a157816 */ /* 0x000fe20000000015 */
[----:B------:R-:W1:Y:S01]  /*3a680*/  LDCU UR11, c[0x0][0x398] ;  /* 0x00007300ff0b77ac */ /* 0x000e620008000800 */
[----:B--2---:R-:W-:Y:S01]  /*3a690*/  IMAD.WIDE R14, R19, 0x2, R24 ;  /* 0x00000002130e7825 */ /* 0x004fe200078e0218 */
[----:B------:R-:W-:Y:S01]  /*3a6a0*/  PRMT R17, R22, 0x7632, R17 ;  /* 0x0000763216117816 */ /* 0x000fe20000000011 */
[----:B------:R-:W2:Y:S01]  /*3a6b0*/  LDCU UR16, c[0x0][0x398] ;  /* 0x00007300ff1077ac */ /* 0x000ea20008000800 */
[----:B0-----:R-:W-:Y:S01]  /*3a6c0*/  PRMT R13, R23, 0x7632, R13 ;  /* 0x00007632170d7816 */ /* 0x001fe2000000000d */
[----:B------:R-:W-:-:S04]  /*3a6d0*/  IMAD.WIDE R18, R27, 0x2, R2 ;  /* 0x000000021b127825 */ /* 0x000fc800078e0202 */
[----:B------:R-:W-:Y:S04]  /*3a6e0*/  @P1 STG.E.U16 desc[UR8][R14.64], R13 ;  /* 0x0000000d0e001986 */ /* 0x000fe8000c101508 */
[----:B------:R0:W-:Y:S01]  /*3a6f0*/  @P4 STG.E.U16 desc[UR8][R18.64], R22 ;  /* 0x0000001612004986 */ /* 0x0001e2000c101508 */
[----:B---3--:R-:W-:Y:S01]  /*3a700*/  ISETP.LT.AND P4, PT, R7, UR14, !P5 ;  /* 0x0000000e07007c0c */ /* 0x008fe2000ef81270 */
[----:B------:R-:W-:Y:S02]  /*3a710*/  VIADD R12, R29, 0x71 ;  /* 0x000000711d0c7836 */ /* 0x000fe40000000000 */
[C---:B0-----:R-:W-:Y:S01]  /*3a720*/  IMAD.WIDE R22, R27.reuse, 0x2, R24 ;  /* 0x000000021b167825 */ /* 0x041fe200078e0218 */
[----:B-----5:R-:W-:Y:S01]  /*3a730*/  ISETP.GE.AND P0, PT, R20, UR6, PT ;  /* 0x0000000614007c0c */ /* 0x020fe2000bf06270 */
[----:B------:R-:W0:Y:S02]  /*3a740*/  LDCU UR6, c[0x0][0x39c] ;  /* 0x00007380ff0677ac */ /* 0x000e240008000800 */
[----:B------:R-:W-:Y:S01]  /*3a750*/  VIADD R27, R27, UR30 ;  /* 0x0000001e1b1b7c36 */ /* 0x000fe20008000000 */
[----:B------:R3:W-:Y:S01]  /*3a760*/  @P3 STG.E.U16 desc[UR8][R22.64], R17 ;  /* 0x0000001116003986 */ /* 0x0007e2000c101508 */
[----:B------:R-:W5:Y:S02]  /*3a770*/  LDCU UR14, c[0x0][0x398] ;  /* 0x00007300ff0e77ac */ /* 0x000f640008000800 */
[----:B---3--:R-:W-:-:S05]  /*3a780*/  IMAD.WIDE R16, R27, 0x2, R2 ;  /* 0x000000021b107825 */ /* 0x008fca00078e0202 */
[----:B------:R3:W-:Y:S04]  /*3a790*/  @P4 STG.E.U16 desc[UR8][R16.64], R26 ;  /* 0x0000001a10004986 */ /* 0x0007e8000c101508 */
[----:B---3--:R-:W3:Y:S01]  /*3a7a0*/  LDL.LU R17, [R1+0x13c] ;  /* 0x00013c0001117983 */ /* 0x008ee20000300800 */
[----:B------:R-:W-:-:S05]  /*3a7b0*/  VIADD R20, R29, 0x70 ;  /* 0x000000701d147836 */ /* 0x000fca0000000000 */
[----:B------:R-:W-:Y:S01]  /*3a7c0*/  ISETP.GE.AND P6, PT, R20, UR4, PT ;  /* 0x0000000414007c0c */ /* 0x000fe2000bfc6270 */
[----:B------:R-:W1:Y:S01]  /*3a7d0*/  LDCU UR4, c[0x0][0x39c] ;  /* 0x00007380ff0477ac */ /* 0x000e620008000800 */
[----:B------:R-:W-:Y:S02]  /*3a7e0*/  ISETP.LT.AND P5, PT, R28, UR18, !P5 ;  /* 0x000000121c007c0c */ /* 0x000fe4000efa1270 */
[----:B0-----:R-:W-:Y:S02]  /*3a7f0*/  ISETP.GE.AND P1, PT, R12, UR6, PT ;  /* 0x000000060c007c0c */ /* 0x001fe4000bf26270 */
[----:B----4-:R-:W-:Y:S01]  /*3a800*/  ISETP.LT.AND P3, PT, R7, UR10, !P0 ;  /* 0x0000000a07007c0c */ /* 0x010fe2000c761270 */
[----:B------:R-:W0:Y:S01]  /*3a810*/  LDS.128 R12, [R0] ;  /* 0x00000000000c7984 */ /* 0x000e220000000c00 */
[----:B------:R-:W-:Y:S01]  /*3a820*/  VIADD R20, R29, 0x72 ;  /* 0x000000721d147836 */ /* 0x000fe20000000000 */
[----:B------:R-:W4:Y:S01]  /*3a830*/  LDCU UR6, c[0x0][0x39c] ;  /* 0x00007380ff0677ac */ /* 0x000f220008000800 */
[C---:B------:R-:W-:Y:S01]  /*3a840*/  IMAD.WIDE R18, R27.reuse, 0x2, R24 ;  /* 0x000000021b127825 */ /* 0x040fe200078e0218 */
[----:B------:R-:W-:Y:S01]  /*3a850*/  ISETP.LT.AND P0, PT, R28, UR12, !P0 ;  /* 0x0000000c1c007c0c */ /* 0x000fe2000c701270 */
[----:B------:R-:W0:Y:S02]  /*3a860*/  LDCU UR10, c[0x0][0x398] ;  /* 0x00007300ff0a77ac */ /* 0x000e240008000800 */
[----:B------:R-:W-:Y:S01]  /*3a870*/  VIADD R27, R27, UR30 ;  /* 0x0000001e1b1b7c36 */ /* 0x000fe20008000000 */
[----:B------:R2:W-:Y:S01]  /*3a880*/  @P5 STG.E.U16 desc[UR8][R18.64], R21 ;  /* 0x0000001512005986 */ /* 0x0005e2000c101508 */
[----:B-1----:R-:W-:Y:S01]  /*3a890*/  ISETP.GE.AND P4, PT, R20, UR4, PT ;  /* 0x0000000414007c0c */ /* 0x002fe2000bf86270 */
[----:B------:R-:W1:Y:S01]  /*3a8a0*/  LDCU UR4, c[0x0][0x39c] ;  /* 0x00007380ff0477ac */ /* 0x000e620008000800 */
[----:B------:R-:W-:Y:S01]  /*3a8b0*/  VIADD R26, R29, 0x73 ;  /* 0x000000731d1a7836 */ /* 0x000fe20000000000 */
[----:B------:R-:W0:Y:S01]  /*3a8c0*/  LDCU UR12, c[0x0][0x398] ;  /* 0x00007300ff0c77ac */ /* 0x000e220008000800 */
[--C-:B--2---:R-:W-:Y:S01]  /*3a8d0*/  IMAD.WIDE R20, R27, 0x2, R2.reuse ;  /* 0x000000021b147825 */ /* 0x104fe200078e0202 */
[----:B------:R-:W-:Y:S01]  /*3a8e0*/  ISETP.LT.AND P5, PT, R7, UR13, !P6 ;  /* 0x0000000d07007c0c */ /* 0x000fe2000f7a1270 */
[----:B------:R-:W2:Y:S02]  /*3a8f0*/  LDCU UR13, c[0x0][0x398] ;  /* 0x00007300ff0d77ac */ /* 0x000ea40008000800 */
[----:B------:R-:W-:Y:S01]  /*3a900*/  VIADD R23, R27, UR30 ;  /* 0x0000001e1b177c36 */ /* 0x000fe20008000000 */
[----:B------:R-:W-:Y:S01]  /*3a910*/  ISETP.LT.AND P6, PT, R28, UR11, !P6 ;  /* 0x0000000b1c007c0c */ /* 0x000fe2000f7c1270 */
[----:B------:R-:W0:Y:S02]  /*3a920*/  LDCU UR11, c[0x0][0x398] ;  /* 0x00007300ff0b77ac */ /* 0x000e240008000800 */
[----:B------:R-:W-:Y:S01]  /*3a930*/  IMAD.WIDE R18, R23, 0x2, R2 ;  /* 0x0000000217127825 */ /* 0x000fe200078e0202 */
[----:B---3--:R-:W-:Y:S01]  /*3a940*/  PRMT R22, R17, 0x7632, R22 ;  /* 0x0000763211167816 */ /* 0x008fe20000000016 */
[----:B------:R3:W-:Y:S01]  /*3a950*/  @P3 STG.E.U16 desc[UR8][R20.64], R17 ;  /* 0x0000001114003986 */ /* 0x0007e2000c101508 */
[----:B----4-:R-:W-:Y:S01]  /*3a960*/  ISETP.GE.AND P3, PT, R26, UR6, PT ;  /* 0x000000061a007c0c */ /* 0x010fe2000bf66270 */
[----:B------:R-:W4:Y:S01]  /*3a970*/  LDCU UR6, c[0x0][0x398] ;  /* 0x00007300ff0677ac */ /* 0x000f220008000800 */
[----:B---3--:R-:W-:-:S05]  /*3a980*/  IMAD.WIDE R16, R27, 0x2, R24 ;  /* 0x000000021b107825 */ /* 0x008fca00078e0218 */
[----:B------:R3:W-:Y:S01]  /*3a990*/  @P0 STG.E.U16 desc[UR8][R16.64], R22 ;  /* 0x0000001610000986 */ /* 0x0007e2000c101508 */
[----:B-----5:R-:W-:Y:S01]  /*3a9a0*/  ISETP.LT.AND P0, PT, R7, UR14, !P1 ;  /* 0x0000000e07007c0c */ /* 0x020fe2000cf01270 */
[----:B------:R-:W-:Y:S01]  /*3a9b0*/  IMAD.WIDE R20, R23, 0x2, R24 ;  /* 0x0000000217147825 */ /* 0x000fe200078e0218 */
[----:B------:R-:W5:Y:S01]  /*3a9c0*/  LDCU UR14, c[0x0][0x398] ;  /* 0x00007300ff0e77ac */ /* 0x000f620008000800 */
[----:B------:R0:W-:Y:S02]  /*3a9d0*/  @P5 STG.E.U16 desc[UR8][R18.64], R8 ;  /* 0x0000000812005986 */ /* 0x0001e4000c101508 */
[----:B---3--:R-:W-:Y:S02]  /*3a9e0*/  IMAD.MOV.U32 R16, RZ, RZ, R29 ;  /* 0x000000ffff107224 */ /* 0x008fe400078e001d */
[----:B------:R-:W-:Y:S02]  /*3a9f0*/  IMAD.MOV.U32 R22, RZ, RZ, R28 ;  /* 0x000000ffff167224 */ /* 0x000fe400078e001c */
[----:B------:R-:W-:-:S02]  /*3aa00*/  VIADD R28, R16, 0x74 ;  /* 0x00000074101c7836 */ /* 0x000fc40000000000 */
[----:B------:R-:W-:-:S03]  /*3aa10*/  VIADD R29, R23, UR30 ;  /* 0x0000001e171d7c36 */ /* 0x000fc60008000000 */
[----:B-1----:R-:W-:Y:S01]  /*3aa20*/  ISETP.GE.AND P5, PT, R28, UR4, PT ;  /* 0x000000041c007c0c */ /* 0x002fe2000bfa6270 */
[----:B------:R-:W-:Y:S01]  /*3aa30*/  IMAD.MOV.U32 R28, RZ, RZ, R22 ;  /* 0x000000ffff1c7224 */ /* 0x000fe200078e0016 */
[----:B------:R-:W1:Y:S01]  /*3aa40*/  LDCU UR4, c[0x0][0x398] ;  /* 0x00007300ff0477ac */ /* 0x000e620008000800 */
[----:B------:R-:W-:Y:S01]  /*3aa50*/  PRMT R17, R8, 0x7632, R17 ;  /* 0x0000763208117816 */ /* 0x000fe20000000011 */
[----:B------:R-:W-:Y:S02]  /*3aa60*/  IMAD.WIDE R26, R29, 0x2, R2 ;  /* 0x000000021d1a7825 */ /* 0x000fe400078e0202 */
[----:B0-----:R-:W-:Y:S01]  /*3aa70*/  ISETP.LT.AND P1, PT, R28, UR10, !P1 ;  /* 0x0000000a1c007c0c */ /* 0x001fe2000cf21270 */
[----:B------:R-:W0:Y:S01]  /*3aa80*/  LDCU UR10, c[0x0][0x398] ;  /* 0x00007300ff0a77ac */ /* 0x000e220008000800 */
[----:B------:R-:W-:Y:S01]  /*3aa90*/  @P6 STG.E.U16 desc[UR8][R20.64], R17 ;  /* 0x0000001114006986 */ /* 0x000fe2000c101508 */
[----:B----4-:R-:W-:Y:S01]  /*3aaa0*/  ISETP.LT.AND P6, PT, R7, UR6, !P4 ;  /* 0x0000000607007c0c */ /* 0x010fe2000e7c1270 */
[----:B------:R-:W-:-:S02]  /*3aab0*/  IMAD.WIDE R22, R29, 0x2, R24 ;  /* 0x000000021d167825 */ /* 0x000fc400078e0218 */
[----:B------:R3:W-:Y:S01]  /*3aac0*/  @P0 STG.E.U16 desc[UR8][R26.64], R12 ;  /* 0x0000000c1a000986 */ /* 0x0007e2000c101508 */
[----:B------:R-:W-:Y:S01]  /*3aad0*/  ISETP.LT.AND P4, PT, R28, UR11, !P4 ;  /* 0x0000000b1c007c0c */ /* 0x000fe2000e781270 */
[----:B------:R-:W4:Y:S01]  /*3aae0*/  LDCU UR6, c[0x0][0x398] ;  /* 0x00007300ff0677ac */ /* 0x000f220008000800 */
[----:B------:R-:W-:Y:S01]  /*3aaf0*/  VIADD R19, R29, UR30 ;  /* 0x0000001e1d137c36 */ /* 0x000fe20008000000 */
[----:B------:R-:W0:Y:S01]  /*3ab00*/  LDCU UR11, c[0x0][0x398] ;  /* 0x00007300ff0b77ac */ /* 0x000e220008000800 */
[----:B---3--:R-:W-:Y:S01]  /*3ab10*/  IMAD.MOV.U32 R26, RZ, RZ, R16 ;  /* 0x000000ffff1a7224 */ /* 0x008fe200078e0010 */
[----:B------:R-:W-:-:S03]  /*3ab20*/  PRMT R27, R12, 0x7632, R27 ;  /* 0x000076320c1b7816 */ /* 0x000fc6000000001b */
[----:B------:R-:W-:Y:S02]  /*3ab30*/  VIADD R8, R26, 0x75 ;  /* 0x000000751a087836 */ /* 0x000fe40000000000 */
[----:B------:R3:W-:Y:S01]  /*3ab40*/  @P1 STG.E.U16 desc[UR8][R22.64], R27 ;  /* 0x0000001b16001986 */ /* 0x0007e2000c101508 */
[----:B------:R-:W-:Y:S01]  /*3ab50*/  ISETP.LT.AND P1, PT, R7, UR12, !P3 ;  /* 0x0000000c07007c0c */ /* 0x000fe2000df21270 */
[C---:B------:R-:W-:Y:S01]  /*3ab60*/  IMAD.WIDE R16, R19.reuse, 0x2, R2 ;  /* 0x0000000213107825 */ /* 0x040fe200078e0202 */
[----:B-1----:R-:W-:Y:S01]  /*3ab70*/  ISETP.LT.AND P3, PT, R28, UR4, !P3 ;  /* 0x000000041c007c0c */ /* 0x002fe2000df61270 */
[----:B------:R-:W1:Y:S01]  /*3ab80*/  LDCU UR12, c[0x0][0x398] ;  /* 0x00007300ff0c77ac */ /* 0x000e620008000800 */
[----:B------:R-:W-:Y:S01]  /*3ab90*/  ISETP.GE.AND P0, PT, R8, UR15, PT ;  /* 0x0000000f08007c0c */ /* 0x000fe2000bf06270 */
[----:B------:R-:W-:Y:S01]  /*3aba0*/  VIADD R21, R19, UR30 ;  /* 0x0000001e13157c36 */ /* 0x000fe20008000000 */
[----:B------:R-:W-:Y:S01]  /*3abb0*/  PRMT R20, R9, 0x7632, R20 ;  /* 0x0000763209147816 */ /* 0x000fe20000000014 */
[----:B------:R-:W-:Y:S01]  /*3abc0*/  IMAD.WIDE R18, R19, 0x2, R24 ;  /* 0x0000000213127825 */ /* 0x000fe200078e0218 */
[----:B------:R2:W-:Y:S01]  /*3abd0*/  @P6 STG.E.U16 desc[UR8][R16.64], R9 ;  /* 0x0000000910006986 */ /* 0x0005e2000c101508 */
[----:B------:R-:W1:Y:S02]  /*3abe0*/  LDCU UR4, c[0x0][0x398] ;  /* 0x00007300ff0477ac */ /* 0x000e640008000800 */
[----:B------:R-:W-:Y:S01]  /*3abf0*/  VIADD R8, R26, 0x76 ;  /* 0x000000761a087836 */ /* 0x000fe20000000000 */
[----:B------:R4:W-:Y:S01]  /*3ac00*/  @P4 STG.E.U16 desc[UR8][R18.64], R20 ;  /* 0x0000001412004986 */ /* 0x0009e2000c101508 */
[----:B---3--:R-:W-:Y:S01]  /*3ac10*/  IMAD.WIDE R22, R21, 0x2, R2 ;  /* 0x0000000215167825 */ /* 0x008fe200078e0202 */
[----:B0-----:R-:W-:Y:S01]  /*3ac20*/  ISETP.LT.AND P4, PT, R7, UR10, !P5 ;  /* 0x0000000a07007c0c */ /* 0x001fe2000ef81270 */
[----:B------:R-:W0:Y:S01]  /*3ac30*/  LDCU UR10, c[0x0][0x398] ;  /* 0x00007300ff0a77ac */ /* 0x000e220008000800 */
[----:B------:R-:W-:Y:S01]  /*3ac40*/  ISETP.GE.AND P6, PT, R8, UR17, PT ;  /* 0x0000001108007c0c */ /* 0x000fe2000bfc6270 */
[----:B------:R-:W-:-:S02]  /*3ac50*/  VIADD R27, R21, UR30 ;  /* 0x0000001e151b7c36 */ /* 0x000fc40008000000 */
[----:B--2---:R-:W-:Y:S01]  /*3ac60*/  IMAD.WIDE R8, R21, 0x2, R24 ;  /* 0x0000000215087825 */ /* 0x004fe200078e0218 */
[----:B----4-:R-:W-:-:S03]  /*3ac70*/  PRMT R19, R13, 0x7632, R19 ;  /* 0x000076320d137816 */ /* 0x010fc60000000013 */
[----:B------:R-:W-:Y:S01]  /*3ac80*/  VIADD R12, R26, 0x77 ;  /* 0x000000771a0c7836 */ /* 0x000fe20000000000 */
[----:B------:R2:W-:Y:S01]  /*3ac90*/  @P1 STG.E.U16 desc[UR8][R22.64], R13 ;  /* 0x0000000d16001986 */ /* 0x0005e2000c101508 */
[----:B------:R-:W-:Y:S01]  /*3aca0*/  ISETP.LT.AND P5, PT, R28, UR6, !P5 ;  /* 0x000000061c007c0c */ /* 0x000fe2000efa1270 */
[----:B------:R-:W-:Y:S01]  /*3acb0*/  IMAD.WIDE R16, R27, 0x2, R2 ;  /* 0x000000021b107825 */ /* 0x000fe200078e0202 */
[----:B------:R-:W3:Y:S01]  /*3acc0*/  LDCU UR6, c[0x0][0x398] ;  /* 0x00007300ff0677ac */ /* 0x000ee20008000800 */
[----:B------:R4:W-:Y:S01]  /*3acd0*/  @P3 STG.E.U16 desc[UR8][R8.64], R19 ;  /* 0x0000001308003986 */ /* 0x0009e2000c101508 */
[----:B------:R-:W-:Y:S01]  /*3ace0*/  ISETP.LT.AND P3, PT, R7, UR11, !P0 ;  /* 0x0000000b07007c0c */ /* 0x000fe2000c761270 */
[----:B------:R-:W-:Y:S01]  /*3acf0*/  VIADD R18, R26, 0x78 ;  /* 0x000000781a127836 */ /* 0x000fe20000000000 */
[----:B------:R-:W-:Y:S01]  /*3ad00*/  ISETP.GE.AND P1, PT, R12, UR19, PT ;  /* 0x000000130c007c0c */ /* 0x000fe2000bf26270 */
[----:B------:R-:W-:Y:S01]  /*3ad10*/  @P4 STG.E.U16 desc[UR8][R16.64], R10 ;  /* 0x0000000a10004986 */ /* 0x000fe2000c101508 */
[----:B------:R-:W0:Y:S01]  /*3ad20*/  LDCU UR11, c[0x0][0x398] ;  /* 0x00007300ff0b77ac */ /* 0x000e220008000800 */
[C---:B--2---:R-:W-:Y:S01]  /*3ad30*/  IMAD.WIDE R12, R27.reuse, 0x2, R24 ;  /* 0x000000021b0c7825 */ /* 0x044fe200078e0218 */
[----:B-1----:R-:W-:Y:S01]  /*3ad40*/  ISETP.LT.AND P4, PT, R28, UR12, !P0 ;  /* 0x0000000c1c007c0c */ /* 0x002fe2000c781270 */
[----:B------:R-:W1:Y:S02]  /*3ad50*/  LDCU UR12, c[0x0][0x398] ;  /* 0x00007300ff0c77ac */ /* 0x000e640008000800 */
[----:B------:R-:W-:Y:S01]  /*3ad60*/  VIADD R27, R27, UR30 ;  /* 0x0000001e1b1b7c36 */ /* 0x000fe20008000000 */
[----:B----4-:R-:W-:-:S02]  /*3ad70*/  PRMT R9, R10, 0x7632, R9 ;  /* 0x000076320a097816 */ /* 0x010fc40000000009 */
[----:B------:R-:W-:Y:S01]  /*3ad80*/  ISETP.GE.AND P0, PT, R18, UR21, PT ;  /* 0x0000001512007c0c */ /* 0x000fe2000bf06270 */
[----:B------:R-:W-:Y:S01]  /*3ad90*/  IMAD.WIDE R20, R27, 0x2, R2 ;  /* 0x000000021b147825 */ /* 0x000fe200078e0202 */
[----:B------:R-:W2:Y:S04]  /*3ada0*/  LDS.128 R16, [R0+0x400] ;  /* 0x0004000000107984 */ /* 0x000ea80000000c00 */
[----:B------:R4:W-:Y:S01]  /*3adb0*/  @P5 STG.E.U16 desc[UR8][R12.64], R9 ;  /* 0x000000090c005986 */ /* 0x0009e2000c101508 */
[----:B------:R-:W-:-:S03]  /*3adc0*/  VIADD R8, R26, 0x79 ;  /* 0x000000791a087836 */ /* 0x000fc60000000000 */
[----:B------:R0:W-:Y:S01]  /*3add0*/  @P3 STG.E.U16 desc[UR8][R20.64], R14 ;  /* 0x0000000e14003986 */ /* 0x0001e2000c101508 */
[----:B------:R-:W-:Y:S01]  /*3ade0*/  ISETP.LT.AND P3, PT, R7, UR13, !P6 ;  /* 0x0000000d07007c0c */ /* 0x000fe2000f761270 */
[C---:B------:R-:W-:Y:S01]  /*3adf0*/  IMAD.WIDE R22, R27.reuse, 0x2, R24 ;  /* 0x000000021b167825 */ /* 0x040fe200078e0218 */
[----:B------:R-:W-:Y:S01]  /*3ae00*/  ISETP.LT.AND P6, PT, R28, UR4, !P6 ;  /* 0x000000041c007c0c */ /* 0x000fe2000f7c1270 */
[----:B------:R-:W1:Y:S02]  /*3ae10*/  LDCU UR4, c[0x0][0x398] ;  /* 0x00007300ff0477ac */ /* 0x000e640008000800 */
[----:B------:R-:W-:Y:S01]  /*3ae20*/  VIADD R27, R27, UR30 ;  /* 0x0000001e1b1b7c36 */ /* 0x000fe20008000000 */
[----:B----4-:R-:W-:Y:S01]  /*3ae30*/  PRMT R13, R14, 0x7632, R13 ;  /* 0x000076320e0d7816 */ /* 0x010fe2000000000d */
[----:B------:R-:W-:Y:S01]  /*3ae40*/  VIADD R10, R26, 0x7a ;  /* 0x0000007a1a0a7836 */ /* 0x000fe20000000000 */
[----:B------:R-:W-:Y:S01]  /*3ae50*/  ISETP.GE.AND P5, PT, R8, UR5, PT ;  /* 0x0000000508007c0c */ /* 0x000fe2000bfa6270 */
[----:B------:R-:W-:Y:S01]  /*3ae60*/  IMAD.WIDE R8, R27, 0x2, R2 ;  /* 0x000000021b087825 */ /* 0x000fe200078e0202 */
[----:B------:R-:W4:Y:S01]  /*3ae70*/  LDCU UR5, c[0x0][0x398] ;  /* 0x00007300ff0577ac */ /* 0x000f220008000800 */
[----:B------:R1:W-:Y:S01]  /*3ae80*/  @P4 STG.E.U16 desc[UR8][R22.64], R13 ;  /* 0x0000000d16004986 */ /* 0x0003e2000c101508 */
[----:B0-----:R-:W-:-:S02]  /*3ae90*/  PRMT R14, R11, 0x7632, R14 ;  /* 0x000076320b0e7816 */ /* 0x001fc4000000000e */
[----:B------:R-:W-:Y:S01]  /*3aea0*/  ISETP.LT.AND P4, PT, R7, UR10, !P1 ;  /* 0x0000000a07007c0c */ /* 0x000fe2000cf81270 */
[----:B------:R0:W-:Y:S01]  /*3aeb0*/  @P3 STG.E.U16 desc[UR8][R8.64], R11 ;  /* 0x0000000b08003986 */ /* 0x0001e2000c101508 */
[----:B---3--:R-:W-:Y:S01]  /*3aec0*/  ISETP.LT.AND P1, PT, R28, UR6, !P1 ;  /* 0x000000061c007c0c */ /* 0x008fe2000cf21270 */
[----:B------:R-:W-:Y:S01]  /*3aed0*/  VIADD R21, R27, UR30 ;  /* 0x0000001e1b157c36 */ /* 0x000fe20008000000 */
[----:B------:R-:W-:Y:S01]  /*3aee0*/  PRMT R20, R15, 0x7632, R20 ;  /* 0x000076320f147816 */ /* 0x000fe20000000014 */
[----:B------:R-:W3:Y:S01]  /*3aef0*/  LDCU UR10, c[0x0][0x398] ;  /* 0x00007300ff0a77ac */ /* 0x000ee20008000800 */
[----:B-1----:R-:W-:Y:S01]  /*3af00*/  IMAD.WIDE R12, R27, 0x2, R24 ;  /* 0x000000021b0c7825 */ /* 0x002fe200078e0218 */
[----:B------:R-:W-:Y:S01]  /*3af10*/  ISETP.GE.AND P3, PT, R10, UR7, PT ;  /* 0x000000070a007c0c */ /* 0x000fe2000bf66270 */
[----:B------:R-:W1:Y:S03]  /*3af20*/  LDCU UR7, c[0x0][0x398] ;  /* 0x00007300ff0777ac */ /* 0x000e660008000800 */
[----:B------:R1:W-:Y:S01]  /*3af30*/  @P6 STG.E.U16 desc[UR8][R12.64], R14 ;  /* 0x0000000e0c006986 */ /* 0x0003e2000c101508 */
[----:B-----5:R-:W-:Y:S01]  /*3af40*/  ISETP.LT.AND P6, PT, R7, UR14, !P0 ;  /* 0x0000000e07007c0c */ /* 0x020fe2000c7c1270 */
[C---:B------:R-:W-:Y:S01]  /*3af50*/  IMAD.WIDE R22, R21.reuse, 0x2, R2 ;  /* 0x0000000215167825 */ /* 0x040fe200078e0202 */
[----:B------:R-:W5:Y:S03]  /*3af60*/  LDCU UR6, c[0x0][0x398] ;  /* 0x00007300ff0677ac */ /* 0x000f660008000800 */
[C---:B------:R-:W-:Y:S01]  /*3af70*/  VIADD R27, R21.reuse, UR30 ;  /* 0x0000001e151b7c36 */ /* 0x040fe20008000000 */
[----:B------:R-:W2:Y:S01]  /*3af80*/  LDCU UR13, c[0x0][0x398] ;  /* 0x00007300ff0d77ac */ /* 0x000ea20008000800 */
[----:B0-----:R-:W-:Y:S01]  /*3af90*/  IMAD.WIDE R8, R21, 0x2, R24 ;  /* 0x0000000215087825 */ /* 0x001fe200078e0218 */
[----:B------:R-:W-:Y:S01]  /*3afa0*/  ISETP.LT.AND P0, PT, R28, UR11, !P0 ;  /* 0x0000000b1c007c0c */ /* 0x000fe2000c701270 */
[----:B------:R0:W-:Y:S01]  /*3afb0*/  @P4 STG.E.U16 desc[UR8][R22.64], R15 ;  /* 0x0000000f16004986 */ /* 0x0001e2000c101508 */
[----:B------:R-:W2:Y:S01]  /*3afc0*/  LDCU UR11, c[0x0][0x398] ;  /* 0x00007300ff0b77ac */ /* 0x000ea20008000800 */
[----:B------:R-:W-:-:S02]  /*3afd0*/  IMAD.WIDE R10, R27, 0x2, R2 ;  /* 0x000000021b0a7825 */ /* 0x000fc400078e0202 */
[----:B------:R0:W-:Y:S01]  /*3afe0*/  @P1 STG.E.U16 desc[UR8][R8.64], R20 ;  /* 0x0000001408001986 */ /* 0x0001e2000c101508 */
[----:B------:R-:W-:Y:S01]  /*3aff0*/  ISETP.LT.AND P1, PT, R7, UR12, !P5 ;  /* 0x0000000c07007c0c */ /* 0x000fe2000ef21270 */
[----:B------:R-:W-:Y:S01]  /*3b000*/  VIADD R0, R26, 0x7b ;  /* 0x0000007b1a007836 */ /* 0x000fe20000000000 */
[----:B----4-:R-:W-:Y:S01]  /*3b010*/  ISETP.LT.AND P5, PT, R28, UR5, !P5 ;  /* 0x000000051c007c0c */ /* 0x010fe2000efa1270 */
[----:B-1----:R-:W-:Y:S01]  /*3b020*/  IMAD.WIDE R12, R27, 0x2, R24 ;  /* 0x000000021b0c7825 */ /* 0x002fe200078e0218 */
[----:B------:R2:W-:Y:S01]  /*3b030*/  @P6 STG.E.U16 desc[UR8][R10.64], R4 ;  /* 0x000000040a006986 */ /* 0x0005e2000c101508 */
[----:B------:R-:W-:Y:S01]  /*3b040*/  ISETP.LT.AND P6, PT, R7, UR4, !P3 ;  /* 0x0000000407007c0c */ /* 0x000fe2000dfc1270 */
[----:B------:R-:W1:Y:S01]  /*3b050*/  LDCU UR4, c[0x0][0x398] ;  /* 0x00007300ff0477ac */ /* 0x000e620008000800 */
[----:B------:R-:W-:Y:S01]  /*3b060*/  VIADD R27, R27, UR30 ;  /* 0x0000001e1b1b7c36 */ /* 0x000fe20008000000 */
[----:B------:R-:W-:Y:S02]  /*3b070*/  PRMT R14, R4, 0x7632, R14 ;  /* 0x00007632040e7816 */ /* 0x000fe4000000000e */
[----:B------:R-:W-:Y:S01]  /*3b080*/  ISETP.GE.AND P4, PT, R0, UR23, PT ;  /* 0x0000001700007c0c */ /* 0x000fe2000bf86270 */
[----:B0-----:R-:W-:Y:S01]  /*3b090*/  VIADD R15, R27, UR30 ;  /* 0x0000001e1b0f7c36 */ /* 0x001fe20008000000 */
[----:B------:R-:W0:Y:S01]  /*3b0a0*/  LDCU UR12, c[0x0][0x398] ;  /* 0x00007300ff0c77ac */ /* 0x000e220008000800 */
[----:B------:R-:W-:-:S02]  /*3b0b0*/  VIADD R0, R26, 0x7c ;  /* 0x0000007c1a007836 */ /* 0x000fc40000000000 */
[C---:B------:R-:W-:Y:S01]  /*3b0c0*/  IMAD.WIDE R8, R27.reuse, 0x2, R2 ;  /* 0x000000021b087825 */ /* 0x040fe200078e0202 */
[----:B--2---:R-:W-:Y:S01]  /*3b0d0*/  PRMT R4, R16, 0x7632, R4 ;  /* 0x0000763210047816 */ /* 0x004fe20000000004 */
[----:B------:R2:W-:Y:S01]  /*3b0e0*/  @P0 STG.E.U16 desc[UR8][R12.64], R14 ;  /* 0x0000000e0c000986 */ /* 0x0005e2000c101508 */
[----:B------:R-:W4:Y:S01]  /*3b0f0*/  LDCU UR5, c[0x0][0x398] ;  /* 0x00007300ff0577ac */ /* 0x000f220008000800 */
[----:B------:R-:W-:Y:S01]  /*3b100*/  IMAD.WIDE R10, R27, 0x2, R24 ;  /* 0x000000021b0a7825 */ /* 0x000fe200078e0218 */
[----:B------:R-:W-:Y:S01]  /*3b110*/  ISETP.GE.AND P0, PT, R0, UR25, PT ;  /* 0x0000001900007c0c */ /* 0x000fe2000bf06270 */
[----:B------:R0:W-:Y:S01]  /*3b120*/  @P1 STG.E.U16 desc[UR8][R8.64], R16 ;  /* 0x0000001008001986 */ /* 0x0001e2000c101508 */
[----:B---3--:R-:W-:Y:S01]  /*3b130*/  ISETP.LT.AND P3, PT, R28, UR10, !P3 ;  /* 0x0000000a1c007c0c */ /* 0x008fe2000df61270 */
[----:B------:R-:W-:Y:S02]  /*3b140*/  VIADD R0, R26, 0x7d ;  /* 0x0000007d1a007836 */ /* 0x000fe40000000000 */
[----:B------:R-:W-:Y:S01]  /*3b150*/  @P5 STG.E.U16 desc[UR8][R10.64], R4 ;  /* 0x000000040a005986 */ /* 0x000fe2000c101508 */
[----:B--2---:R-:W-:Y:S01]  /*3b160*/  IMAD.WIDE R12, R15, 0x2, R2 ;  /* 0x000000020f0c7825 */ /* 0x004fe200078e0202 */
[----:B------:R-:W-:-:S02]  /*3b170*/  ISETP.LT.AND P5, PT, R7, UR7, !P4 ;  /* 0x0000000707007c0c */ /* 0x000fc4000e7a1270 */
[----:B-----5:R-:W-:Y:S01]  /*3b180*/  ISETP.LT.AND P4, PT, R28, UR6, !P4 ;  /* 0x000000061c007c0c */ /* 0x020fe2000e781270 */
[----:B------:R-:W-:Y:S01]  /*3b190*/  VIADD R21, R15, UR30 ;  /* 0x0000001e0f157c36 */ /* 0x000fe20008000000 */
[----:B------:R2:W-:Y:S01]  /*3b1a0*/  @P6 STG.E.U16 desc[UR8][R12.64], R5 ;  /* 0x000000050c006986 */ /* 0x0005e2000c101508 */
[----:B------:R-:W-:Y:S01]  /*3b1b0*/  ISETP.LT.AND P6, PT, R7, UR11, !P0 ;  /* 0x0000000b07007c0c */ /* 0x000fe2000c7c1270 */
[----:B------:R-:W3:Y:S01]  /*3b1c0*/  LDCU UR6, c[0x0][0x398] ;  /* 0x00007300ff0677ac */ /* 0x000ee20008000800 */
[----:B------:R-:W-:Y:S01]  /*3b1d0*/  PRMT R14, R5, 0x7632, R14 ;  /* 0x00007632050e7816 */ /* 0x000fe2000000000e */
[----:B------:R-:W-:Y:S01]  /*3b1e0*/  VIADD R23, R21, UR30 ;  /* 0x0000001e15177c36 */ /* 0x000fe20008000000 */
[----:B------:R-:W-:Y:S01]  /*3b1f0*/  ISETP.GE.AND P1, PT, R0, UR27, PT ;  /* 0x0000001b00007c0c */ /* 0x000fe2000bf26270 */
[----:B------:R-:W-:Y:S01]  /*3b200*/  VIADD R0, R26, 0x7e ;  /* 0x0000007e1a007836 */ /* 0x000fe20000000000 */
[----:B0-----:R-:W-:Y:S01]  /*3b210*/  PRMT R16, R17, 0x7632, R16 ;  /* 0x0000763211107816 */ /* 0x001fe20000000010 */
[----:B------:R-:W-:-:S04]  /*3b220*/  IMAD.WIDE R8, R21, 0x2, R2 ;  /* 0x0000000215087825 */ /* 0x000fc800078e0202 */
[----:B--2---:R-:W-:-:S04]  /*3b230*/  IMAD.WIDE R4, R15, 0x2, R24 ;  /* 0x000000020f047825 */ /* 0x004fc800078e0218 */
[----:B------:R-:W-:Y:S01]  /*3b240*/  IMAD.WIDE R10, R21, 0x2, R24 ;  /* 0x00000002150a7825 */ /* 0x000fe200078e0218 */
[----:B------:R-:W-:Y:S01]  /*3b250*/  @P3 STG.E.U16 desc[UR8][R4.64], R14 ;  /* 0x0000000e04003986 */ /* 0x000fe2000c101508 */
[----:B------:R-:W-:Y:S02]  /*3b260*/  ISETP.GE.AND P3, PT, R0, UR29, PT ;  /* 0x0000001d00007c0c */ /* 0x000fe4000bf66270 */
[----:B------:R-:W-:Y:S01]  /*3b270*/  IMAD.WIDE R12, R23, 0x2, R2 ;  /* 0x00000002170c7825 */ /* 0x000fe200078e0202 */
[----:B------:R0:W-:Y:S01]  /*3b280*/  @P5 STG.E.U16 desc[UR8][R8.64], R17 ;  /* 0x0000001108005986 */ /* 0x0001e2000c101508 */
[----:B------:R-:W-:-:S03]  /*3b290*/  ISETP.LT.AND P5, PT, R7, UR12, !P3 ;  /* 0x0000000c07007c0c */ /* 0x000fc6000dfa1270 */
[----:B------:R-:W-:Y:S01]  /*3b2a0*/  @P4 STG.E.U16 desc[UR8][R10.64], R16 ;  /* 0x000000100a004986 */ /* 0x000fe2000c101508 */
[----:B------:R-:W-:-:S03]  /*3b2b0*/  ISETP.LT.AND P4, PT, R7, UR31, !P2 ;  /* 0x0000001f07007c0c */ /* 0x000fc6000d781270 */
[----:B------:R2:W-:Y:S01]  /*3b2c0*/  @P6 STG.E.U16 desc[UR8][R12.64], R6 ;  /* 0x000000060c006986 */ /* 0x0005e2000c101508 */
[----:B-1----:R-:W-:-:S03]  /*3b2d0*/  ISETP.LT.AND P6, PT, R7, UR4, !P1 ;  /* 0x0000000407007c0c */ /* 0x002fc6000cfc1270 */
[----:B------:R-:W5:Y:S01]  /*3b2e0*/  LDL.LU R7, [R1+0xf90] ;  /* 0x000f900001077983 */ /* 0x000f620000300800 */
[C---:B------:R-:W-:Y:S01]  /*3b2f0*/  ISETP.LT.AND P0, PT, R28.reuse, UR13, !P0 ;  /* 0x0000000d1c007c0c */ /* 0x040fe2000c701270 */
[----:B------:R-:W-:Y:S01]  /*3b300*/  VIADD R15, R23, UR30 ;  /* 0x0000001e170f7c36 */ /* 0x000fe20008000000 */
[C---:B----4-:R-:W-:Y:S02]  /*3b310*/  ISETP.LT.AND P1, PT, R28.reuse, UR5, !P1 ;  /* 0x000000051c007c0c */ /* 0x050fe4000cf21270 */
[C---:B---3--:R-:W-:Y:S01]  /*3b320*/  ISETP.LT.AND P3, PT, R28.reuse, UR6, !P3 ;  /* 0x000000061c007c0c */ /* 0x048fe2000df61270 */
[----:B0-----:R-:W-:Y:S01]  /*3b330*/  VIADD R17, R15, UR30 ;  /* 0x0000001e0f117c36 */ /* 0x001fe20008000000 */
[----:B------:R-:W-:Y:S01]  /*3b340*/  ISETP.LT.AND P2, PT, R28, UR16, !P2 ;  /* 0x000000101c007c0c */ /* 0x000fe2000d741270 */
[----:B------:R-:W-:Y:S01]  /*3b350*/  IMAD.WIDE R4, R23, 0x2, R24 ;  /* 0x0000000217047825 */ /* 0x000fe200078e0218 */
[----:B------:R-:W-:Y:S02]  /*3b360*/  PRMT R0, R6, 0x7632, R0 ;  /* 0x0000763206007816 */ /* 0x000fe40000000000 */
[----:B--2---:R-:W-:Y:S01]  /*3b370*/  PRMT R6, R18, 0x7632, R6 ;  /* 0x0000763212067816 */ /* 0x004fe20000000006 */
[----:B------:R-:W-:-:S02]  /*3b380*/  VIADD R21, R17, UR30 ;  /* 0x0000001e11157c36 */ /* 0x000fc40008000000 */
[C---:B------:R-:W-:Y:S01]  /*3b390*/  IMAD.WIDE R8, R15.reuse, 0x2, R2 ;  /* 0x000000020f087825 */ /* 0x040fe200078e0202 */
[----:B------:R0:W-:Y:S03]  /*3b3a0*/  @P0 STG.E.U16 desc[UR8][R4.64], R0 ;  /* 0x0000000004000986 */ /* 0x0001e6000c101508 */
[----:B------:R-:W-:Y:S01]  /*3b3b0*/  IMAD.WIDE R10, R15, 0x2, R24 ;  /* 0x000000020f0a7825 */ /* 0x000fe200078e0218 */
[----:B------:R0:W-:Y:S03]  /*3b3c0*/  @P6 STG.E.U16 desc[UR8][R8.64], R18 ;  /* 0x0000001208006986 */ /* 0x0001e6000c101508 */
[C---:B------:R-:W-:Y:S01]  /*3b3d0*/  IMAD.WIDE R12, R17.reuse, 0x2, R2 ;  /* 0x00000002110c7825 */ /* 0x040fe200078e0202 */
[----:B------:R0:W-:Y:S03]  /*3b3e0*/  @P1 STG.E.U16 desc[UR8][R10.64], R6 ;  /* 0x000000060a001986 */ /* 0x0001e6000c101508 */
[----:B------:R-:W-:-:S04]  /*3b3f0*/  IMAD.WIDE R14, R17, 0x2, R24 ;  /* 0x00000002110e7825 */ /* 0x000fc800078e0218 */
[----:B------:R-:W-:-:S04]  /*3b400*/  IMAD.WIDE R2, R21, 0x2, R2 ;  /* 0x0000000215027825 */ /* 0x000fc800078e0202 */
[----:B------:R-:W-:Y:S01]  /*3b410*/  IMAD.WIDE R24, R21, 0x2, R24 ;  /* 0x0000000215187825 */ /* 0x000fe200078e0218 */
[----:B-----5:R-:W-:Y:S01]  /*3b420*/  PRMT R16, R7, 0x7632, R16 ;  /* 0x0000763207107816 */ /* 0x020fe20000000010 */
[----:B------:R0:W-:Y:S04]  /*3b430*/  @P5 STG.E.U16 desc[UR8][R12.64], R7 ;  /* 0x000000070c005986 */ /* 0x0001e8000c101508 */
[----:B------:R0:W-:Y:S04]  /*3b440*/  @P3 STG.E.U16 desc[UR8][R14.64], R16 ;  /* 0x000000100e003986 */ /* 0x0001e8000c101508 */
[----:B------:R0:W-:Y:S01]  /*3b450*/  @P4 STG.E.U16 desc[UR8][R2.64], R19 ;  /* 0x0000001302004986 */ /* 0x0001e2000c101508 */
[----:B------:R-:W-:Y:S05]  /*3b460*/  @!P2 EXIT ;  /* 0x000000000000a94d */ /* 0x000fea0003800000 */
[----:B0-----:R-:W-:-:S05]  /*3b470*/  PRMT R12, R19, 0x7632, R12 ;  /* 0x00007632130c7816 */ /* 0x001fca000000000c */
[----:B------:R-:W-:Y:S01]  /*3b480*/  STG.E.U16 desc[UR8][R24.64], R12 ;  /* 0x0000000c18007986 */ /* 0x000fe2000c101508 */
[----:B------:R-:W-:Y:S05]  /*3b490*/  EXIT ;  /* 0x000000000000794d */ /* 0x000fea0003800000 */
.L_x_3:
[----:B------:R-:W-:-:S00]  /*3b4a0*/  BRA `(.L_x_3) ;  /* 0xfffffffc00fc7947 */ /* 0x000fc0000383ffff */
[----:B------:R-:W-:-:S00]  /*3b4b0*/  NOP ;  /* 0x0000000000007918 */ /* 0x000fc00000000000 */
        /* <DEDUP_REMOVED lines=12> */
.L_x_4:


//--------------------- .nv.shared.matmul_kernel  --------------------------
	.section	.nv.shared.matmul_kernel,"aw",@nobits
	.sectionflags	@""
	.align	16
	.zero		1024


//--------------------- .nv.shared.reserved.0     --------------------------
	.section	.nv.shared.reserved.0,"aw",@nobits
	.weak		__nv_reservedSMEM_offset_0_alias
	.size		__nv_reservedSMEM_offset_0_alias, 0, 64
	.other		__nv_reservedSMEM_offset_0_alias,@"STO_CUDA_RESERVED_SHARED STV_DEFAULT"
__nv_reservedSMEM_offset_0_alias:
	.zero		0
	.zero		64


//--------------------- .nv.constant0.matmul_kernel --------------------------
	.section	.nv.constant0.matmul_kernel,"a",@progbits
	.sectionflags	@""
	.align	4
.nv.constant0.matmul_kernel:
	.zero		976


//--------------------- SYMBOLS --------------------------

	.type		.nv.reservedSmem.offset0,@object
	.size		.nv.reservedSmem.offset0,0x4
	.type		.nv.reservedSmem.cap,@object
	.size		.nv.reservedSmem.cap,0x4
